	.target	sm_90a

	.elftype	@"ET_EXEC"


//--------------------- .note.nv.tkinfo           --------------------------
	.section	.note.nv.tkinfo,"",@"SHT_NOTE"
	.sectionflags	@"SHF_NOTE_NV_TKINFO"
	.tkinfo
        /*0018*/ 	.word	0x00000002
        /*0030*/ 	.string	""
        /*0030*/ 	.string	"ptxas"
        /*0030*/ 	.string	"Cuda compilation tools, release 13.0, V13.0.88"
        /*0030*/ 	.string	"Build cuda_13.0.r13.0/compiler.36424714_0"
        /*0030*/ 	.string	"-arch sm_90a -m 64 "



//--------------------- .note.nv.cuinfo           --------------------------
	.section	.note.nv.cuinfo,"",@"SHT_NOTE"
	.sectionflags	@"SHF_NOTE_NV_CUINFO"
        /*0018*/ 	.short	0x0002
        /*001a*/ 	.short	0x005a
        /*001c*/ 	.short	0x0082
	.zero		2


//--------------------- .nv.info                  --------------------------
	.section	.nv.info,"",@"SHT_CUDA_INFO"
	.align	4


	//----- nvinfo : EIATTR_REGCOUNT
	.align		4
        /*0000*/ 	.byte	0x04, 0x2f
        /*0002*/ 	.short	(.L_18 - .L_17)
	.align		4
.L_17:
        /*0004*/ 	.word	index@(_ZN7cutlass13device_kernelINS_4gemm6kernel13GemmUniversalIN4cute5tupleIJiiiiEEENS1_10collective13CollectiveMmaINS1_34MainloopSm90TmaGmmaWarpSpecializedILi4ENS5_IJNS4_1CILi1EEESB_SB_EEENS1_35KernelTmaWarpSpecializedCooperativeEEENS5_IJNSA_ILi256EEENSA_ILi128EEENSA_ILi64EEEEEENS_10bfloat16_tENS5_IJlSB_lEEESJ_SK_NS4_8TiledMMAINS4_8MMA_AtomIJNS4_4SM904GMMA28MMA_64x128x16_F32BF16BF16_SSILNSO_5MajorE0ELSQ_0ELNSO_7ScaleInE1ELSR_1EEEEEENS4_6LayoutINS5_IJNSA_ILi2EEESB_SB_EEENS5_IJSB_NSA_ILi0EEESX_EEEEENS5_IJNS4_10UnderscoreES10_S10_EEEEENS4_13SM90_TMA_LOADENS4_14ComposedLayoutINS4_7SwizzleILi3ELi4ELi3EEENS4_18smem_ptr_flag_bitsILi16EEENSU_INS5_IJNSA_ILi8EEESH_EEENS5_IJSH_SB_EEEEEEEvNS4_8identityES13_S1D_vS1E_EENS_8epilogue10collective18CollectiveEpilogueINS1G_22Sm90TmaWarpSpecializedILi4ELi2ELi16ELb1ELb0EEEJSI_NS5_IJSG_NSA_ILi32EEEEEESJ_SK_SJ_SK_NS1G_6fusion15FusionCallbacksIS1K_NS1N_13LinCombEltActINS1G_6thread4GELUESJ_fSJ_fLNS_15FloatRoundStyleE2EEESI_S1M_JEEES13_NS14_INS15_ILi2ELi4ELi3EEES18_NSU_INS5_IJS19_S1L_EEENS5_IJS1L_SB_EEEEEEENS4_17SM75_U32x4_LDSM_NENS4_14SM90_TMA_STOREES1Z_NS4_17SM90_U32x4_STSM_NENS4_9Copy_AtomIJS22_NS_6half_tEEEEvEEEvvEEEEvNT_6ParamsE)
        /*0008*/ 	.word	0x000000a8


	//----- nvinfo : EIATTR_FRAME_SIZE
	.align		4
.L_18:
        /*000c*/ 	.byte	0x04, 0x11
        /*000e*/ 	.short	(.L_20 - .L_19)
	.align		4
.L_19:
        /*0010*/ 	.word	index@(_ZN7cutlass13device_kernelINS_4gemm6kernel13GemmUniversalIN4cute5tupleIJiiiiEEENS1_10collective13CollectiveMmaINS1_34MainloopSm90TmaGmmaWarpSpecializedILi4ENS5_IJNS4_1CILi1EEESB_SB_EEENS1_35KernelTmaWarpSpecializedCooperativeEEENS5_IJNSA_ILi256EEENSA_ILi128EEENSA_ILi64EEEEEENS_10bfloat16_tENS5_IJlSB_lEEESJ_SK_NS4_8TiledMMAINS4_8MMA_AtomIJNS4_4SM904GMMA28MMA_64x128x16_F32BF16BF16_SSILNSO_5MajorE0ELSQ_0ELNSO_7ScaleInE1ELSR_1EEEEEENS4_6LayoutINS5_IJNSA_ILi2EEESB_SB_EEENS5_IJSB_NSA_ILi0EEESX_EEEEENS5_IJNS4_10UnderscoreES10_S10_EEEEENS4_13SM90_TMA_LOADENS4_14ComposedLayoutINS4_7SwizzleILi3ELi4ELi3EEENS4_18smem_ptr_flag_bitsILi16EEENSU_INS5_IJNSA_ILi8EEESH_EEENS5_IJSH_SB_EEEEEEEvNS4_8identityES13_S1D_vS1E_EENS_8epilogue10collective18CollectiveEpilogueINS1G_22Sm90TmaWarpSpecializedILi4ELi2ELi16ELb1ELb0EEEJSI_NS5_IJSG_NSA_ILi32EEEEEESJ_SK_SJ_SK_NS1G_6fusion15FusionCallbacksIS1K_NS1N_13LinCombEltActINS1G_6thread4GELUESJ_fSJ_fLNS_15FloatRoundStyleE2EEESI_S1M_JEEES13_NS14_INS15_ILi2ELi4ELi3EEES18_NSU_INS5_IJS19_S1L_EEENS5_IJS1L_SB_EEEEEEENS4_17SM75_U32x4_LDSM_NENS4_14SM90_TMA_STOREES1Z_NS4_17SM90_U32x4_STSM_NENS4_9Copy_AtomIJS22_NS_6half_tEEEEvEEEvvEEEEvNT_6ParamsE)
        /*0014*/ 	.word	0x00000000


	//----- nvinfo : EIATTR_MIN_STACK_SIZE
	.align		4
.L_20:
        /*0018*/ 	.byte	0x04, 0x12
        /*001a*/ 	.short	(.L_22 - .L_21)
	.align		4
.L_21:
        /*001c*/ 	.word	index@(_ZN7cutlass13device_kernelINS_4gemm6kernel13GemmUniversalIN4cute5tupleIJiiiiEEENS1_10collective13CollectiveMmaINS1_34MainloopSm90TmaGmmaWarpSpecializedILi4ENS5_IJNS4_1CILi1EEESB_SB_EEENS1_35KernelTmaWarpSpecializedCooperativeEEENS5_IJNSA_ILi256EEENSA_ILi128EEENSA_ILi64EEEEEENS_10bfloat16_tENS5_IJlSB_lEEESJ_SK_NS4_8TiledMMAINS4_8MMA_AtomIJNS4_4SM904GMMA28MMA_64x128x16_F32BF16BF16_SSILNSO_5MajorE0ELSQ_0ELNSO_7ScaleInE1ELSR_1EEEEEENS4_6LayoutINS5_IJNSA_ILi2EEESB_SB_EEENS5_IJSB_NSA_ILi0EEESX_EEEEENS5_IJNS4_10UnderscoreES10_S10_EEEEENS4_13SM90_TMA_LOADENS4_14ComposedLayoutINS4_7SwizzleILi3ELi4ELi3EEENS4_18smem_ptr_flag_bitsILi16EEENSU_INS5_IJNSA_ILi8EEESH_EEENS5_IJSH_SB_EEEEEEEvNS4_8identityES13_S1D_vS1E_EENS_8epilogue10collective18CollectiveEpilogueINS1G_22Sm90TmaWarpSpecializedILi4ELi2ELi16ELb1ELb0EEEJSI_NS5_IJSG_NSA_ILi32EEEEEESJ_SK_SJ_SK_NS1G_6fusion15FusionCallbacksIS1K_NS1N_13LinCombEltActINS1G_6thread4GELUESJ_fSJ_fLNS_15FloatRoundStyleE2EEESI_S1M_JEEES13_NS14_INS15_ILi2ELi4ELi3EEES18_NSU_INS5_IJS19_S1L_EEENS5_IJS1L_SB_EEEEEEENS4_17SM75_U32x4_LDSM_NENS4_14SM90_TMA_STOREES1Z_NS4_17SM90_U32x4_STSM_NENS4_9Copy_AtomIJS22_NS_6half_tEEEEvEEEvvEEEEvNT_6ParamsE)
        /*0020*/ 	.word	0x00000000
.L_22:


//--------------------- .nv.compat                --------------------------
	.section	.nv.compat,"",@"SHT_CUDA_COMPAT_INFO"
	.align	4
        /*0000*/ 	.byte	0x02, 0x09, 0x01, 0x00, 0x02, 0x02, 0x04, 0x00, 0x02, 0x05, 0x05, 0x00, 0x03, 0x07, 0x01, 0x01
        /*0010*/ 	.byte	0x02, 0x03, 0x01, 0x00, 0x02, 0x06, 0x01, 0x00, 0x04, 0x0b, 0x08, 0x00, 0x00, 0x00, 0x00, 0x00
        /*0020*/ 	.byte	0x00, 0x00, 0x00, 0x00


//--------------------- .nv.info._ZN7cutlass13device_kernelINS_4gemm6kernel13GemmUniversalIN4cute5tupleIJiiiiEEENS1_10collective13CollectiveMmaINS1_34MainloopSm90TmaGmmaWarpSpecializedILi4ENS5_IJNS4_1CILi1EEESB_SB_EEENS1_35KernelTmaWarpSpecializedCooperativeEEENS5_IJNSA_ILi256EEENSA_ILi128EEENSA_ILi64EEEEEENS_10bfloat16_tENS5_IJlSB_lEEESJ_SK_NS4_8TiledMMAINS4_8MMA_AtomIJNS4_4SM904GMMA28MMA_64x128x16_F32BF16BF16_SSILNSO_5MajorE0ELSQ_0ELNSO_7ScaleInE1ELSR_1EEEEEENS4_6LayoutINS5_IJNSA_ILi2EEESB_SB_EEENS5_IJSB_NSA_ILi0EEESX_EEEEENS5_IJNS4_10UnderscoreES10_S10_EEEEENS4_13SM90_TMA_LOADENS4_14ComposedLayoutINS4_7SwizzleILi3ELi4ELi3EEENS4_18smem_ptr_flag_bitsILi16EEENSU_INS5_IJNSA_ILi8EEESH_EEENS5_IJSH_SB_EEEEEEEvNS4_8identityES13_S1D_vS1E_EENS_8epilogue10collective18CollectiveEpilogueINS1G_22Sm90TmaWarpSpecializedILi4ELi2ELi16ELb1ELb0EEEJSI_NS5_IJSG_NSA_ILi32EEEEEESJ_SK_SJ_SK_NS1G_6fusion15FusionCallbacksIS1K_NS1N_13LinCombEltActINS1G_6thread4GELUESJ_fSJ_fLNS_15FloatRoundStyleE2EEESI_S1M_JEEES13_NS14_INS15_ILi2ELi4ELi3EEES18_NSU_INS5_IJS19_S1L_EEENS5_IJS1L_SB_EEEEEEENS4_17SM75_U32x4_LDSM_NENS4_14SM90_TMA_STOREES1Z_NS4_17SM90_U32x4_STSM_NENS4_9Copy_AtomIJS22_NS_6half_tEEEEvEEEvvEEEEvNT_6ParamsE --------------------------
	.section	.nv.info._ZN7cutlass13device_kernelINS_4gemm6kernel13GemmUniversalIN4cute5tupleIJiiiiEEENS1_10collective13CollectiveMmaINS1_34MainloopSm90TmaGmmaWarpSpecializedILi4ENS5_IJNS4_1CILi1EEESB_SB_EEENS1_35KernelTmaWarpSpecializedCooperativeEEENS5_IJNSA_ILi256EEENSA_ILi128EEENSA_ILi64EEEEEENS_10bfloat16_tENS5_IJlSB_lEEESJ_SK_NS4_8TiledMMAINS4_8MMA_AtomIJNS4_4SM904GMMA28MMA_64x128x16_F32BF16BF16_SSILNSO_5MajorE0ELSQ_0ELNSO_7ScaleInE1ELSR_1EEEEEENS4_6LayoutINS5_IJNSA_ILi2EEESB_SB_EEENS5_IJSB_NSA_ILi0EEESX_EEEEENS5_IJNS4_10UnderscoreES10_S10_EEEEENS4_13SM90_TMA_LOADENS4_14ComposedLayoutINS4_7SwizzleILi3ELi4ELi3EEENS4_18smem_ptr_flag_bitsILi16EEENSU_INS5_IJNSA_ILi8EEESH_EEENS5_IJSH_SB_EEEEEEEvNS4_8identityES13_S1D_vS1E_EENS_8epilogue10collective18CollectiveEpilogueINS1G_22Sm90TmaWarpSpecializedILi4ELi2ELi16ELb1ELb0EEEJSI_NS5_IJSG_NSA_ILi32EEEEEESJ_SK_SJ_SK_NS1G_6fusion15FusionCallbacksIS1K_NS1N_13LinCombEltActINS1G_6thread4GELUESJ_fSJ_fLNS_15FloatRoundStyleE2EEESI_S1M_JEEES13_NS14_INS15_ILi2ELi4ELi3EEES18_NSU_INS5_IJS19_S1L_EEENS5_IJS1L_SB_EEEEEEENS4_17SM75_U32x4_LDSM_NENS4_14SM90_TMA_STOREES1Z_NS4_17SM90_U32x4_STSM_NENS4_9Copy_AtomIJS22_NS_6half_tEEEEvEEEvvEEEEvNT_6ParamsE,"",@"SHT_CUDA_INFO"
	.sectionflags	@""
	.align	4


	//----- nvinfo : EIATTR_CUDA_API_VERSION
	.align		4
        /*0000*/ 	.byte	0x04, 0x37
        /*0002*/ 	.short	(.L_24 - .L_23)
.L_23:
        /*0004*/ 	.word	0x00000082


	//----- nvinfo : EIATTR_KPARAM_INFO
	.align		4
.L_24:
        /*0008*/ 	.byte	0x04, 0x17
        /*000a*/ 	.short	(.L_26 - .L_25)
.L_25:
        /*000c*/ 	.word	0x00000000
        /*0010*/ 	.short	0x0000
        /*0012*/ 	.short	0x0070
        /*0014*/ 	.byte	0x00, 0xf0, 0x01, 0x1c


	//----- nvinfo : EIATTR_SPARSE_MMA_MASK
	.align		4
.L_26:
        /*0018*/ 	.byte	0x03, 0x50
        /*001a*/ 	.short	0x0000


	//----- nvinfo : EIATTR_MAXREG_COUNT
	.align		4
        /*001c*/ 	.byte	0x03, 0x1b
        /*001e*/ 	.short	0x00a8


	//----- nvinfo : EIATTR_NUM_BARRIERS
	.align		4
        /*0020*/ 	.byte	0x02, 0x4c
        /*0022*/ 	.byte	0x02
	.zero		1


	//----- nvinfo : EIATTR_EXTERNS
	.align		4
        /*0024*/ 	.byte	0x04, 0x0f
        /*0026*/ 	.short	(.L_28 - .L_27)


	//   ....[0]....
	.align		4
.L_27:
        /*0028*/ 	.word	index@(__assertfail)


	//----- nvinfo : EIATTR_MERCURY_ISA_VERSION
	.align		4
.L_28:
        /*002c*/ 	.byte	0x03, 0x5f
        /*002e*/ 	.short	0x0101


	//----- nvinfo : EIATTR_INT_WARP_WIDE_INSTR_OFFSETS
	.align		4
        /*0030*/ 	.byte	0x04, 0x31
        /*0032*/ 	.short	(.L_30 - .L_29)


	//   ....[0]....
.L_29:
        /*0034*/ 	.word	0x00000990


	//   ....[1]....
        /*0038*/ 	.word	0x000009a0


	//   ....[2]....
        /*003c*/ 	.word	0x000009b0


	//----- nvinfo : EIATTR_COOP_GROUP_MASK_REGIDS
	.align		4
.L_30:
        /*0040*/ 	.byte	0x04, 0x29
        /*0042*/ 	.short	(.L_32 - .L_31)


	//   ....[0]....
.L_31:
        /*0044*/ 	.word	0xffffffff


	//   ....[1]....
        /*0048*/ 	.word	0xffffffff


	//   ....[2]....
        /*004c*/ 	.word	0xffffffff


	//   ....[3]....
        /*0050*/ 	.word	0xffffffff


	//   ....[4]....
        /*0054*/ 	.word	0xffffffff


	//   ....[5]....
        /*0058*/ 	.word	0xffffffff


	//----- nvinfo : EIATTR_COOP_GROUP_INSTR_OFFSETS
	.align		4
.L_32:
        /*005c*/ 	.byte	0x04, 0x28
        /*005e*/ 	.short	(.L_34 - .L_33)


	//   ....[0]....
.L_33:
        /*0060*/ 	.word	0x00000050


	//   ....[1]....
        /*0064*/ 	.word	0x00000080


	//   ....[2]....
        /*0068*/ 	.word	0x000004d0


	//   ....[3]....
        /*006c*/ 	.word	0x000006c0


	//   ....[4]....
        /*0070*/ 	.word	0x00000870


	//   ....[5]....
        /*0074*/ 	.word	0x00001570


	//----- nvinfo : EIATTR_REG_RECONFIG
	.align		4
.L_34:
        /*0078*/ 	.byte	0x01, 0x54
	.zero		2


	//----- nvinfo : EIATTR_SYSCALL_OFFSETS
	.align		4
        /*007c*/ 	.byte	0x04, 0x46
        /*007e*/ 	.short	(.L_36 - .L_35)


	//   ....[0]....
.L_35:
        /*0080*/ 	.word	0x00001740


	//   ....[1]....
        /*0084*/ 	.word	0x000023e0


	//   ....[2]....
        /*0088*/ 	.word	0x000024d0


	//----- nvinfo : EIATTR_MBARRIER_INSTR_OFFSETS
	.align		4
.L_36:
        /*008c*/ 	.byte	0x04, 0x39
        /*008e*/ 	.short	(.L_38 - .L_37)


	//   ....[0]....
.L_37:
        /*0090*/ 	.word	0x00000630
        /*0094*/ 	.word	0x000000ff
        /*0098*/ 	.word	0x00000000
        /*009c*/ 	.short	0x0100
        /*009e*/ 	.byte	0x08
	.zero		1


	//   ....[1]....
        /*00a0*/ 	.word	0x00000640
        /*00a4*/ 	.word	0x000000ff
        /*00a8*/ 	.word	0x00000020
        /*00ac*/ 	.short	0x0100
        /*00ae*/ 	.byte	0x08
	.zero		1


	//   ....[2]....
        /*00b0*/ 	.word	0x00000650
        /*00b4*/ 	.word	0x000000ff
        /*00b8*/ 	.word	0x00000008
        /*00bc*/ 	.short	0x0100
        /*00be*/ 	.byte	0x08
	.zero		1


	//   ....[3]....
        /*00c0*/ 	.word	0x00000660
        /*00c4*/ 	.word	0x000000ff
        /*00c8*/ 	.word	0x00000028
        /*00cc*/ 	.short	0x0100
        /*00ce*/ 	.byte	0x08
	.zero		1


	//   ....[4]....
        /*00d0*/ 	.word	0x00000670
        /*00d4*/ 	.word	0x000000ff
        /*00d8*/ 	.word	0x00000010
        /*00dc*/ 	.short	0x0100
        /*00de*/ 	.byte	0x08
	.zero		1


	//   ....[5]....
        /*00e0*/ 	.word	0x00000680
        /*00e4*/ 	.word	0x000000ff
        /*00e8*/ 	.word	0x00000030
        /*00ec*/ 	.short	0x0100
        /*00ee*/ 	.byte	0x08
	.zero		1


	//   ....[6]....
        /*00f0*/ 	.word	0x00000690
        /*00f4*/ 	.word	0x000000ff
        /*00f8*/ 	.word	0x00000018
        /*00fc*/ 	.short	0x0100
        /*00fe*/ 	.byte	0x08
	.zero		1


	//   ....[7]....
        /*0100*/ 	.word	0x000006a0
        /*0104*/ 	.word	0x000000ff
        /*0108*/ 	.word	0x00000038
        /*010c*/ 	.short	0x0100
        /*010e*/ 	.byte	0x08
	.zero		1


	//   ....[8]....
        /*0110*/ 	.word	0x000007e0
        /*0114*/ 	.word	0x000000ff
        /*0118*/ 	.word	0x00000040
        /*011c*/ 	.short	0x0100
        /*011e*/ 	.byte	0x08
	.zero		1


	//   ....[9]....
        /*0120*/ 	.word	0x000007f0
        /*0124*/ 	.word	0x000000ff
        /*0128*/ 	.word	0x00000060
        /*012c*/ 	.short	0x0100
        /*012e*/ 	.byte	0x08
	.zero		1


	//   ....[10]....
        /*0130*/ 	.word	0x00000800
        /*0134*/ 	.word	0x000000ff
        /*0138*/ 	.word	0x00000048
        /*013c*/ 	.short	0x0100
        /*013e*/ 	.byte	0x08
	.zero		1


	//   ....[11]....
        /*0140*/ 	.word	0x00000810
        /*0144*/ 	.word	0x000000ff
        /*0148*/ 	.word	0x00000068
        /*014c*/ 	.short	0x0100
        /*014e*/ 	.byte	0x08
	.zero		1


	//   ....[12]....
        /*0150*/ 	.word	0x00000820
        /*0154*/ 	.word	0x000000ff
        /*0158*/ 	.word	0x00000050
        /*015c*/ 	.short	0x0100
        /*015e*/ 	.byte	0x08
	.zero		1


	//   ....[13]....
        /*0160*/ 	.word	0x00000830
        /*0164*/ 	.word	0x000000ff
        /*0168*/ 	.word	0x00000070
        /*016c*/ 	.short	0x0100
        /*016e*/ 	.byte	0x08
	.zero		1


	//   ....[14]....
        /*0170*/ 	.word	0x00000840
        /*0174*/ 	.word	0x000000ff
        /*0178*/ 	.word	0x00000058
        /*017c*/ 	.short	0x0100
        /*017e*/ 	.byte	0x08
	.zero		1


	//   ....[15]....
        /*0180*/ 	.word	0x00000850
        /*0184*/ 	.word	0x000000ff
        /*0188*/ 	.word	0x00000078
        /*018c*/ 	.short	0x0100
        /*018e*/ 	.byte	0x08
	.zero		1


	//   ....[16]....
        /*0190*/ 	.word	0x00000ae0
        /*0194*/ 	.word	0x000000ff
        /*0198*/ 	.word	0x00000080
        /*019c*/ 	.short	0x0100
        /*019e*/ 	.byte	0x08
	.zero		1


	//   ....[17]....
        /*01a0*/ 	.word	0x00000b20
        /*01a4*/ 	.word	0x000000ff
        /*01a8*/ 	.word	0x00000088
        /*01ac*/ 	.short	0x0100
        /*01ae*/ 	.byte	0x08
	.zero		1


	//   ....[18]....
        /*01b0*/ 	.word	0x000017c0
        /*01b4*/ 	.word	0x00000003
        /*01b8*/ 	.word	0x00000000
        /*01bc*/ 	.short	0x010a
        /*01be*/ 	.byte	0x3f
	.zero		1


	//   ....[19]....
        /*01c0*/ 	.word	0x00001800
        /*01c4*/ 	.word	0x00000003
        /*01c8*/ 	.word	0x00000000
        /*01cc*/ 	.short	0x010a
        /*01ce*/ 	.byte	0x3f
	.zero		1


	//   ....[20]....
        /*01d0*/ 	.word	0x00001c90
        /*01d4*/ 	.word	0x000000ff
        /*01d8*/ 	.word	0x00000000
        /*01dc*/ 	.short	0x010a
        /*01de*/ 	.byte	0x07
	.zero		1


	//   ....[21]....
        /*01e0*/ 	.word	0x00001cd0
        /*01e4*/ 	.word	0x000000ff
        /*01e8*/ 	.word	0x00000000
        /*01ec*/ 	.short	0x010a
        /*01ee*/ 	.byte	0x07
	.zero		1


	//   ....[22]....
        /*01f0*/ 	.word	0x00002080
        /*01f4*/ 	.word	0x000000ff
        /*01f8*/ 	.word	0x00000000
        /*01fc*/ 	.short	0x0101
        /*01fe*/ 	.byte	0x07
	.zero		1


	//   ....[23]....
        /*0200*/ 	.word	0x00002240
        /*0204*/ 	.word	0x000000ff
        /*0208*/ 	.word	0x00000000
        /*020c*/ 	.short	0x0101
        /*020e*/ 	.byte	0x04
	.zero		1


	//   ....[24]....
        /*0210*/ 	.word	0x000029a0
        /*0214*/ 	.word	0x000000ff
        /*0218*/ 	.word	0x00000040
        /*021c*/ 	.short	0x010a
        /*021e*/ 	.byte	0x33
	.zero		1


	//   ....[25]....
        /*0220*/ 	.word	0x00004bf0
        /*0224*/ 	.word	0x000000ff
        /*0228*/ 	.word	0x00000000
        /*022c*/ 	.short	0x0101
        /*022e*/ 	.byte	0x04
	.zero		1


	//   ....[26]....
        /*0230*/ 	.word	0x00004cd0
        /*0234*/ 	.word	0x00000004
        /*0238*/ 	.word	0x00000040
        /*023c*/ 	.short	0x010a
        /*023e*/ 	.byte	0x3f
	.zero		1


	//   ....[27]....
        /*0240*/ 	.word	0x00006c20
        /*0244*/ 	.word	0x000000ff
        /*0248*/ 	.word	0x00000000
        /*024c*/ 	.short	0x0101
        /*024e*/ 	.byte	0x04
	.zero		1


	//   ....[28]....
        /*0250*/ 	.word	0x00006d20
        /*0254*/ 	.word	0x00000004
        /*0258*/ 	.word	0x00000040
        /*025c*/ 	.short	0x010a
        /*025e*/ 	.byte	0x3f
	.zero		1


	//   ....[29]....
        /*0260*/ 	.word	0x00008c90
        /*0264*/ 	.word	0x000000ff
        /*0268*/ 	.word	0x00000000
        /*026c*/ 	.short	0x0101
        /*026e*/ 	.byte	0x04
	.zero		1


	//   ....[30]....
        /*0270*/ 	.word	0x00008d80
        /*0274*/ 	.word	0x00000005
        /*0278*/ 	.word	0x00000040
        /*027c*/ 	.short	0x010a
        /*027e*/ 	.byte	0x3f
	.zero		1


	//   ....[31]....
        /*0280*/ 	.word	0x0000ad00
        /*0284*/ 	.word	0x000000ff
        /*0288*/ 	.word	0x00000000
        /*028c*/ 	.short	0x0101
        /*028e*/ 	.byte	0x04
	.zero		1


	//   ....[32]....
        /*0290*/ 	.word	0x0000adf0
        /*0294*/ 	.word	0x00000004
        /*0298*/ 	.word	0x00000040
        /*029c*/ 	.short	0x010a
        /*029e*/ 	.byte	0x3f
	.zero		1


	//   ....[33]....
        /*02a0*/ 	.word	0x0000cd50
        /*02a4*/ 	.word	0x000000ff
        /*02a8*/ 	.word	0x00000000
        /*02ac*/ 	.short	0x0101
        /*02ae*/ 	.byte	0x04
	.zero		1


	//   ....[34]....
        /*02b0*/ 	.word	0x0000ce40
        /*02b4*/ 	.word	0x00000004
        /*02b8*/ 	.word	0x00000040
        /*02bc*/ 	.short	0x010a
        /*02be*/ 	.byte	0x3f
	.zero		1


	//   ....[35]....
        /*02c0*/ 	.word	0x0000eda0
        /*02c4*/ 	.word	0x000000ff
        /*02c8*/ 	.word	0x00000000
        /*02cc*/ 	.short	0x0101
        /*02ce*/ 	.byte	0x04
	.zero		1


	//   ....[36]....
        /*02d0*/ 	.word	0x0000ee90
        /*02d4*/ 	.word	0x00000004
        /*02d8*/ 	.word	0x00000040
        /*02dc*/ 	.short	0x010a
        /*02de*/ 	.byte	0x3f
	.zero		1


	//   ....[37]....
        /*02e0*/ 	.word	0x00010df0
        /*02e4*/ 	.word	0x000000ff
        /*02e8*/ 	.word	0x00000000
        /*02ec*/ 	.short	0x0101
        /*02ee*/ 	.byte	0x04
	.zero		1


	//   ....[38]....
        /*02f0*/ 	.word	0x00010ed0
        /*02f4*/ 	.word	0x00000004
        /*02f8*/ 	.word	0x00000040
        /*02fc*/ 	.short	0x010a
        /*02fe*/ 	.byte	0x3f
	.zero		1


	//   ....[39]....
        /*0300*/ 	.word	0x00012df0
        /*0304*/ 	.word	0x000000ff
        /*0308*/ 	.word	0x00000000
        /*030c*/ 	.short	0x0101
        /*030e*/ 	.byte	0x04
	.zero		1


	//   ....[40]....
        /*0310*/ 	.word	0x00013730
        /*0314*/ 	.word	0x000000ff
        /*0318*/ 	.word	0x00000000
        /*031c*/ 	.short	0x0101
        /*031e*/ 	.byte	0x04
	.zero		1


	//   ....[41]....
        /*0320*/ 	.word	0x00013e60
        /*0324*/ 	.word	0x000000ff
        /*0328*/ 	.word	0x00000088
        /*032c*/ 	.short	0x010a
        /*032e*/ 	.byte	0x04
	.zero		1


	//   ....[42]....
        /*0330*/ 	.word	0x000142a0
        /*0334*/ 	.word	0x000000ff
        /*0338*/ 	.word	0x00000060
        /*033c*/ 	.short	0x010a
        /*033e*/ 	.byte	0x15
	.zero		1


	//   ....[43]....
        /*0340*/ 	.word	0x00014390
        /*0344*/ 	.word	0x000000ff
        /*0348*/ 	.word	0x00000040
        /*034c*/ 	.short	0x010b
        /*034e*/ 	.byte	0x15
	.zero		1


	//   ....[44]....
        /*0350*/ 	.word	0x000143f0
        /*0354*/ 	.word	0x000000ff
        /*0358*/ 	.word	0x00000000
        /*035c*/ 	.short	0x0101
        /*035e*/ 	.byte	0x10
	.zero		1


	//   ....[45]....
        /*0360*/ 	.word	0x00014420
        /*0364*/ 	.word	0x000000ff
        /*0368*/ 	.word	0x00000068
        /*036c*/ 	.short	0x010a
        /*036e*/ 	.byte	0x15
	.zero		1


	//   ....[46]....
        /*0370*/ 	.word	0x00014530
        /*0374*/ 	.word	0x000000ff
        /*0378*/ 	.word	0x00000048
        /*037c*/ 	.short	0x010b
        /*037e*/ 	.byte	0x15
	.zero		1


	//   ....[47]....
        /*0380*/ 	.word	0x000145a0
        /*0384*/ 	.word	0x000000ff
        /*0388*/ 	.word	0x00000000
        /*038c*/ 	.short	0x0101
        /*038e*/ 	.byte	0x14
	.zero		1


	//   ....[48]....
        /*0390*/ 	.word	0x000145d0
        /*0394*/ 	.word	0x000000ff
        /*0398*/ 	.word	0x00000070
        /*039c*/ 	.short	0x010a
        /*039e*/ 	.byte	0x15
	.zero		1


	//   ....[49]....
        /*03a0*/ 	.word	0x000146d0
        /*03a4*/ 	.word	0x000000ff
        /*03a8*/ 	.word	0x00000050
        /*03ac*/ 	.short	0x010b
        /*03ae*/ 	.byte	0x15
	.zero		1


	//   ....[50]....
        /*03b0*/ 	.word	0x00014730
        /*03b4*/ 	.word	0x000000ff
        /*03b8*/ 	.word	0x00000000
        /*03bc*/ 	.short	0x0101
        /*03be*/ 	.byte	0x1d
	.zero		1


	//   ....[51]....
        /*03c0*/ 	.word	0x00014760
        /*03c4*/ 	.word	0x000000ff
        /*03c8*/ 	.word	0x00000078
        /*03cc*/ 	.short	0x010a
        /*03ce*/ 	.byte	0x15
	.zero		1


	//   ....[52]....
        /*03d0*/ 	.word	0x00014860
        /*03d4*/ 	.word	0x000000ff
        /*03d8*/ 	.word	0x00000058
        /*03dc*/ 	.short	0x010b
        /*03de*/ 	.byte	0x15
	.zero		1


	//   ....[53]....
        /*03e0*/ 	.word	0x000148d0
        /*03e4*/ 	.word	0x000000ff
        /*03e8*/ 	.word	0x00000000
        /*03ec*/ 	.short	0x0101
        /*03ee*/ 	.byte	0x1e
	.zero		1


	//   ....[54]....
        /*03f0*/ 	.word	0x00014910
        /*03f4*/ 	.word	0x000000ff
        /*03f8*/ 	.word	0x00000060
        /*03fc*/ 	.short	0x010a
        /*03fe*/ 	.byte	0x15
	.zero		1


	//   ....[55]....
        /*0400*/ 	.word	0x00014a00
        /*0404*/ 	.word	0x000000ff
        /*0408*/ 	.word	0x00000040
        /*040c*/ 	.short	0x010b
        /*040e*/ 	.byte	0x15
	.zero		1


	//   ....[56]....
        /*0410*/ 	.word	0x00014a40
        /*0414*/ 	.word	0x000000ff
        /*0418*/ 	.word	0x00000000
        /*041c*/ 	.short	0x0101
        /*041e*/ 	.byte	0x10
	.zero		1


	//   ....[57]....
        /*0420*/ 	.word	0x00014a70
        /*0424*/ 	.word	0x000000ff
        /*0428*/ 	.word	0x00000068
        /*042c*/ 	.short	0x010a
        /*042e*/ 	.byte	0x15
	.zero		1


	//   ....[58]....
        /*0430*/ 	.word	0x00014b70
        /*0434*/ 	.word	0x000000ff
        /*0438*/ 	.word	0x00000048
        /*043c*/ 	.short	0x010b
        /*043e*/ 	.byte	0x15
	.zero		1


	//   ....[59]....
        /*0440*/ 	.word	0x00014bb0
        /*0444*/ 	.word	0x000000ff
        /*0448*/ 	.word	0x00000000
        /*044c*/ 	.short	0x0101
        /*044e*/ 	.byte	0x14
	.zero		1


	//   ....[60]....
        /*0450*/ 	.word	0x00014bf0
        /*0454*/ 	.word	0x000000ff
        /*0458*/ 	.word	0x00000070
        /*045c*/ 	.short	0x010a
        /*045e*/ 	.byte	0x15
	.zero		1


	//   ....[61]....
        /*0460*/ 	.word	0x00014cd0
        /*0464*/ 	.word	0x000000ff
        /*0468*/ 	.word	0x00000050
        /*046c*/ 	.short	0x010b
        /*046e*/ 	.byte	0x15
	.zero		1


	//   ....[62]....
        /*0470*/ 	.word	0x00014d10
        /*0474*/ 	.word	0x000000ff
        /*0478*/ 	.word	0x00000000
        /*047c*/ 	.short	0x0101
        /*047e*/ 	.byte	0x1d
	.zero		1


	//   ....[63]....
        /*0480*/ 	.word	0x00014d40
        /*0484*/ 	.word	0x000000ff
        /*0488*/ 	.word	0x00000078
        /*048c*/ 	.short	0x010a
        /*048e*/ 	.byte	0x15
	.zero		1


	//   ....[64]....
        /*0490*/ 	.word	0x00014e40
        /*0494*/ 	.word	0x000000ff
        /*0498*/ 	.word	0x00000058
        /*049c*/ 	.short	0x010b
        /*049e*/ 	.byte	0x15
	.zero		1


	//   ....[65]....
        /*04a0*/ 	.word	0x00014e90
        /*04a4*/ 	.word	0x000000ff
        /*04a8*/ 	.word	0x00000000
        /*04ac*/ 	.short	0x0101
        /*04ae*/ 	.byte	0x1e
	.zero		1


	//   ....[66]....
        /*04b0*/ 	.word	0x00015540
        /*04b4*/ 	.word	0x00000000
        /*04b8*/ 	.word	0x00000060
        /*04bc*/ 	.short	0x010a
        /*04be*/ 	.byte	0x3f
	.zero		1


	//   ....[67]....
        /*04c0*/ 	.word	0x00015580
        /*04c4*/ 	.word	0x00000000
        /*04c8*/ 	.word	0x00000068
        /*04cc*/ 	.short	0x010a
        /*04ce*/ 	.byte	0x3f
	.zero		1


	//   ....[68]....
        /*04d0*/ 	.word	0x000155c0
        /*04d4*/ 	.word	0x00000000
        /*04d8*/ 	.word	0x00000070
        /*04dc*/ 	.short	0x010a
        /*04de*/ 	.byte	0x3f
	.zero		1


	//   ....[69]....
        /*04e0*/ 	.word	0x00015620
        /*04e4*/ 	.word	0x00000000
        /*04e8*/ 	.word	0x00000078
        /*04ec*/ 	.short	0x010a
        /*04ee*/ 	.byte	0x3f
	.zero		1


	//   ....[70]....
        /*04f0*/ 	.word	0x00015950
        /*04f4*/ 	.word	0x0000000f
        /*04f8*/ 	.word	0x00000020
        /*04fc*/ 	.short	0x010a
        /*04fe*/ 	.byte	0x3f
	.zero		1


	//   ....[71]....
        /*0500*/ 	.word	0x00015d20
        /*0504*/ 	.word	0x00000005
        /*0508*/ 	.word	0x00000088
        /*050c*/ 	.short	0x0101
        /*050e*/ 	.byte	0x3f
	.zero		1


	//   ....[72]....
        /*0510*/ 	.word	0x00016430
        /*0514*/ 	.word	0x00000007
        /*0518*/ 	.word	0x00000000
        /*051c*/ 	.short	0x010a
        /*051e*/ 	.byte	0x3f
	.zero		1


	//   ....[73]....
        /*0520*/ 	.word	0x000164b0
        /*0524*/ 	.word	0x00000006
        /*0528*/ 	.word	0x00000000
        /*052c*/ 	.short	0x010a
        /*052e*/ 	.byte	0x3f
	.zero		1


	//   ....[74]....
        /*0530*/ 	.word	0x00016540
        /*0534*/ 	.word	0x00000007
        /*0538*/ 	.word	0x00000000
        /*053c*/ 	.short	0x010a
        /*053e*/ 	.byte	0x3f
	.zero		1


	//   ....[75]....
        /*0540*/ 	.word	0x000165d0
        /*0544*/ 	.word	0x00000005
        /*0548*/ 	.word	0x00000000
        /*054c*/ 	.short	0x010a
        /*054e*/ 	.byte	0x3f
	.zero		1


	//   ....[76]....
        /*0550*/ 	.word	0x00016630
        /*0554*/ 	.word	0x00000003
        /*0558*/ 	.word	0x00000000
        /*055c*/ 	.short	0x010a
        /*055e*/ 	.byte	0x3f
	.zero		1


	//   ....[77]....
        /*0560*/ 	.word	0x00016690
        /*0564*/ 	.word	0x00000004
        /*0568*/ 	.word	0x00000000
        /*056c*/ 	.short	0x010a
        /*056e*/ 	.byte	0x3f
	.zero		1


	//   ....[78]....
        /*0570*/ 	.word	0x000166f0
        /*0574*/ 	.word	0x00000004
        /*0578*/ 	.word	0x00000040
        /*057c*/ 	.short	0x010a
        /*057e*/ 	.byte	0x3f
	.zero		1


	//   ....[79]....
        /*0580*/ 	.word	0x00016740
        /*0584*/ 	.word	0x00000004
        /*0588*/ 	.word	0x00000040
        /*058c*/ 	.short	0x010a
        /*058e*/ 	.byte	0x3f
	.zero		1


	//   ....[80]....
        /*0590*/ 	.word	0x00016790
        /*0594*/ 	.word	0x00000004
        /*0598*/ 	.word	0x00000040
        /*059c*/ 	.short	0x010a
        /*059e*/ 	.byte	0x3f
	.zero		1


	//   ....[81]....
        /*05a0*/ 	.word	0x000167e0
        /*05a4*/ 	.word	0x00000005
        /*05a8*/ 	.word	0x00000040
        /*05ac*/ 	.short	0x010a
        /*05ae*/ 	.byte	0x3f
	.zero		1


	//   ....[82]....
        /*05b0*/ 	.word	0x00016830
        /*05b4*/ 	.word	0x00000004
        /*05b8*/ 	.word	0x00000040
        /*05bc*/ 	.short	0x010a
        /*05be*/ 	.byte	0x3f
	.zero		1


	//   ....[83]....
        /*05c0*/ 	.word	0x00016880
        /*05c4*/ 	.word	0x00000004
        /*05c8*/ 	.word	0x00000040
        /*05cc*/ 	.short	0x010a
        /*05ce*/ 	.byte	0x3f
	.zero		1


	//   ....[84]....
        /*05d0*/ 	.word	0x000168d0
        /*05d4*/ 	.word	0x00000004
        /*05d8*/ 	.word	0x00000040
        /*05dc*/ 	.short	0x010a
        /*05de*/ 	.byte	0x3f
	.zero		1


	//   ....[85]....
        /*05e0*/ 	.word	0x00016920
        /*05e4*/ 	.word	0x00000004
        /*05e8*/ 	.word	0x00000040
        /*05ec*/ 	.short	0x010a
        /*05ee*/ 	.byte	0x3f
	.zero		1


	//   ....[86]....
        /*05f0*/ 	.word	0x00016980
        /*05f4*/ 	.word	0x00000003
        /*05f8*/ 	.word	0x00000088
        /*05fc*/ 	.short	0x010a
        /*05fe*/ 	.byte	0x3f
	.zero		1


	//   ....[87]....
        /*0600*/ 	.word	0x000169e0
        /*0604*/ 	.word	0x00000005
        /*0608*/ 	.word	0x00000060
        /*060c*/ 	.short	0x010a
        /*060e*/ 	.byte	0x3f
	.zero		1


	//   ....[88]....
        /*0610*/ 	.word	0x00016a40
        /*0614*/ 	.word	0x00000005
        /*0618*/ 	.word	0x00000068
        /*061c*/ 	.short	0x010a
        /*061e*/ 	.byte	0x3f
	.zero		1


	//   ....[89]....
        /*0620*/ 	.word	0x00016aa0
        /*0624*/ 	.word	0x00000005
        /*0628*/ 	.word	0x00000070
        /*062c*/ 	.short	0x010a
        /*062e*/ 	.byte	0x3f
	.zero		1


	//   ....[90]....
        /*0630*/ 	.word	0x00016b00
        /*0634*/ 	.word	0x00000005
        /*0638*/ 	.word	0x00000078
        /*063c*/ 	.short	0x010a
        /*063e*/ 	.byte	0x3f
	.zero		1


	//   ....[91]....
        /*0640*/ 	.word	0x00016b60
        /*0644*/ 	.word	0x00000005
        /*0648*/ 	.word	0x00000060
        /*064c*/ 	.short	0x010a
        /*064e*/ 	.byte	0x3f
	.zero		1


	//   ....[92]....
        /*0650*/ 	.word	0x00016bc0
        /*0654*/ 	.word	0x00000005
        /*0658*/ 	.word	0x00000068
        /*065c*/ 	.short	0x010a
        /*065e*/ 	.byte	0x3f
	.zero		1


	//   ....[93]....
        /*0660*/ 	.word	0x00016c20
        /*0664*/ 	.word	0x00000005
        /*0668*/ 	.word	0x00000070
        /*066c*/ 	.short	0x010a
        /*066e*/ 	.byte	0x3f
	.zero		1


	//   ....[94]....
        /*0670*/ 	.word	0x00016c80
        /*0674*/ 	.word	0x00000005
        /*0678*/ 	.word	0x00000078
        /*067c*/ 	.short	0x010a
        /*067e*/ 	.byte	0x3f
	.zero		1


	//   ....[95]....
        /*0680*/ 	.word	0x00016cd0
        /*0684*/ 	.word	0x00000000
        /*0688*/ 	.word	0x00000060
        /*068c*/ 	.short	0x010a
        /*068e*/ 	.byte	0x3f
	.zero		1


	//   ....[96]....
        /*0690*/ 	.word	0x00016d20
        /*0694*/ 	.word	0x00000000
        /*0698*/ 	.word	0x00000068
        /*069c*/ 	.short	0x010a
        /*069e*/ 	.byte	0x3f
	.zero		1


	//   ....[97]....
        /*06a0*/ 	.word	0x00016d70
        /*06a4*/ 	.word	0x00000000
        /*06a8*/ 	.word	0x00000070
        /*06ac*/ 	.short	0x010a
        /*06ae*/ 	.byte	0x3f
	.zero		1


	//   ....[98]....
        /*06b0*/ 	.word	0x00016e40
        /*06b4*/ 	.word	0x0000000f
        /*06b8*/ 	.word	0x00000020
        /*06bc*/ 	.short	0x010a
        /*06be*/ 	.byte	0x3f
	.zero		1


	//   ....[99]....
        /*06c0*/ 	.word	0x00016f10
        /*06c4*/ 	.word	0x00000007
        /*06c8*/ 	.word	0x00000000
        /*06cc*/ 	.short	0x010a
        /*06ce*/ 	.byte	0x3f
	.zero		1


	//   ....[100]....
        /*06d0*/ 	.word	0x00016f60
        /*06d4*/ 	.word	0x00000006
        /*06d8*/ 	.word	0x00000000
        /*06dc*/ 	.short	0x010a
        /*06de*/ 	.byte	0x3f
	.zero		1


	//   ....[101]....
        /*06e0*/ 	.word	0x00016fb0
        /*06e4*/ 	.word	0x00000007
        /*06e8*/ 	.word	0x00000000
        /*06ec*/ 	.short	0x010a
        /*06ee*/ 	.byte	0x3f
	.zero		1


	//----- nvinfo : EIATTR_NUM_MBARRIERS
	.align		4
.L_38:
        /*06f0*/ 	.byte	0x03, 0x38
        /*06f2*/ 	.short	0x0012


	//----- nvinfo : EIATTR_EXIT_INSTR_OFFSETS
	.align		4
        /*06f4*/ 	.byte	0x04, 0x1c
        /*06f6*/ 	.short	(.L_40 - .L_39)


	//   ....[0]....
.L_39:
        /*06f8*/ 	.word	0x00016620


	//----- nvinfo : EIATTR_MAX_THREADS
	.align		4
.L_40:
        /*06fc*/ 	.byte	0x04, 0x05
        /*06fe*/ 	.short	(.L_42 - .L_41)
.L_41:
        /*0700*/ 	.word	0x00000180
        /*0704*/ 	.word	0x00000001
        /*0708*/ 	.word	0x00000001


	//----- nvinfo : EIATTR_CRS_STACK_SIZE
	.align		4
.L_42:
        /*070c*/ 	.byte	0x04, 0x1e
        /*070e*/ 	.short	(.L_44 - .L_43)
.L_43:
        /*0710*/ 	.word	0x00000000


	//----- nvinfo : EIATTR_CBANK_PARAM_SIZE
	.align		4
.L_44:
        /*0714*/ 	.byte	0x03, 0x19
        /*0716*/ 	.short	0x0770


	//----- nvinfo : EIATTR_PARAM_CBANK
	.align		4
        /*0718*/ 	.byte	0x04, 0x0a
        /*071a*/ 	.short	(.L_46 - .L_45)
	.align		4
.L_45:
        /*071c*/ 	.word	index@(.nv.constant0._ZN7cutlass13device_kernelINS_4gemm6kernel13GemmUniversalIN4cute5tupleIJiiiiEEENS1_10collective13CollectiveMmaINS1_34MainloopSm90TmaGmmaWarpSpecializedILi4ENS5_IJNS4_1CILi1EEESB_SB_EEENS1_35KernelTmaWarpSpecializedCooperativeEEENS5_IJNSA_ILi256EEENSA_ILi128EEENSA_ILi64EEEEEENS_10bfloat16_tENS5_IJlSB_lEEESJ_SK_NS4_8TiledMMAINS4_8MMA_AtomIJNS4_4SM904GMMA28MMA_64x128x16_F32BF16BF16_SSILNSO_5MajorE0ELSQ_0ELNSO_7ScaleInE1ELSR_1EEEEEENS4_6LayoutINS5_IJNSA_ILi2EEESB_SB_EEENS5_IJSB_NSA_ILi0EEESX_EEEEENS5_IJNS4_10UnderscoreES10_S10_EEEEENS4_13SM90_TMA_LOADENS4_14ComposedLayoutINS4_7SwizzleILi3ELi4ELi3EEENS4_18smem_ptr_flag_bitsILi16EEENSU_INS5_IJNSA_ILi8EEESH_EEENS5_IJSH_SB_EEEEEEEvNS4_8identityES13_S1D_vS1E_EENS_8epilogue10collective18CollectiveEpilogueINS1G_22Sm90TmaWarpSpecializedILi4ELi2ELi16ELb1ELb0EEEJSI_NS5_IJSG_NSA_ILi32EEEEEESJ_SK_SJ_SK_NS1G_6fusion15FusionCallbacksIS1K_NS1N_13LinCombEltActINS1G_6thread4GELUESJ_fSJ_fLNS_15FloatRoundStyleE2EEESI_S1M_JEEES13_NS14_INS15_ILi2ELi4ELi3EEES18_NSU_INS5_IJS19_S1L_EEENS5_IJS1L_SB_EEEEEEENS4_17SM75_U32x4_LDSM_NENS4_14SM90_TMA_STOREES1Z_NS4_17SM90_U32x4_STSM_NENS4_9Copy_AtomIJS22_NS_6half_tEEEEvEEEvvEEEEvNT_6ParamsE)
        /*0720*/ 	.short	0x0210
        /*0722*/ 	.short	0x0770


	//----- nvinfo : EIATTR_SW_WAR
	.align		4
.L_46:
        /*0724*/ 	.byte	0x04, 0x36
        /*0726*/ 	.short	(.L_48 - .L_47)
.L_47:
        /*0728*/ 	.word	0x00000008
.L_48:


//--------------------- .nv.callgraph             --------------------------
	.section	.nv.callgraph,"",@"SHT_CUDA_CALLGRAPH"
	.align	4
	.sectionentsize	8
	.align		4
        /*0000*/ 	.word	0x00000000
	.align		4
        /*0004*/ 	.word	0xffffffff
	.align		4
        /*0008*/ 	.word	index@(_ZN7cutlass13device_kernelINS_4gemm6kernel13GemmUniversalIN4cute5tupleIJiiiiEEENS1_10collective13CollectiveMmaINS1_34MainloopSm90TmaGmmaWarpSpecializedILi4ENS5_IJNS4_1CILi1EEESB_SB_EEENS1_35KernelTmaWarpSpecializedCooperativeEEENS5_IJNSA_ILi256EEENSA_ILi128EEENSA_ILi64EEEEEENS_10bfloat16_tENS5_IJlSB_lEEESJ_SK_NS4_8TiledMMAINS4_8MMA_AtomIJNS4_4SM904GMMA28MMA_64x128x16_F32BF16BF16_SSILNSO_5MajorE0ELSQ_0ELNSO_7ScaleInE1ELSR_1EEEEEENS4_6LayoutINS5_IJNSA_ILi2EEESB_SB_EEENS5_IJSB_NSA_ILi0EEESX_EEEEENS5_IJNS4_10UnderscoreES10_S10_EEEEENS4_13SM90_TMA_LOADENS4_14ComposedLayoutINS4_7SwizzleILi3ELi4ELi3EEENS4_18smem_ptr_flag_bitsILi16EEENSU_INS5_IJNSA_ILi8EEESH_EEENS5_IJSH_SB_EEEEEEEvNS4_8identityES13_S1D_vS1E_EENS_8epilogue10collective18CollectiveEpilogueINS1G_22Sm90TmaWarpSpecializedILi4ELi2ELi16ELb1ELb0EEEJSI_NS5_IJSG_NSA_ILi32EEEEEESJ_SK_SJ_SK_NS1G_6fusion15FusionCallbacksIS1K_NS1N_13LinCombEltActINS1G_6thread4GELUESJ_fSJ_fLNS_15FloatRoundStyleE2EEESI_S1M_JEEES13_NS14_INS15_ILi2ELi4ELi3EEES18_NSU_INS5_IJS19_S1L_EEENS5_IJS1L_SB_EEEEEEENS4_17SM75_U32x4_LDSM_NENS4_14SM90_TMA_STOREES1Z_NS4_17SM90_U32x4_STSM_NENS4_9Copy_AtomIJS22_NS_6half_tEEEEvEEEvvEEEEvNT_6ParamsE)
	.align		4
        /*000c*/ 	.word	index@(__assertfail)
	.align		4
        /*0010*/ 	.word	0x00000000
	.align		4
        /*0014*/ 	.word	0xfffffffe
	.align		4
        /*0018*/ 	.word	0x00000000
	.align		4
        /*001c*/ 	.word	0xfffffffd
	.align		4
        /*0020*/ 	.word	0x00000000
	.align		4
        /*0024*/ 	.word	0xfffffffc


//--------------------- .nv.constant4             --------------------------
	.section	.nv.constant4,"a",@progbits
	.align	8
	.align		8
.nv.constant4:
        /*0000*/ 	.dword	__assertfail
	.align		8
        /*0008*/ 	.dword	__unnamed_1
	.align		8
        /*0010*/ 	.dword	__unnamed_2
	.align		8
        /*0018*/ 	.dword	_ZN39_INTERNAL_b1654a21_4_k_cu_c92c1272_27944cuda3std3__45__cpo5beginE
	.align		8
        /*0020*/ 	.dword	_ZN39_INTERNAL_b1654a21_4_k_cu_c92c1272_27944cuda3std3__45__cpo3endE
	.align		8
        /*0028*/ 	.dword	_ZN39_INTERNAL_b1654a21_4_k_cu_c92c1272_27944cuda3std3__45__cpo6cbeginE
	.align		8
        /*0030*/ 	.dword	_ZN39_INTERNAL_b1654a21_4_k_cu_c92c1272_27944cuda3std3__45__cpo4cendE
	.align		8
        /*0038*/ 	.dword	_ZN39_INTERNAL_b1654a21_4_k_cu_c92c1272_27944cuda3std3__441_GLOBAL__N__b1654a21_4_k_cu_c92c1272_27946ignoreE
	.align		8
        /*0040*/ 	.dword	_ZN39_INTERNAL_b1654a21_4_k_cu_c92c1272_27944cuda3std3__419piecewise_constructE
	.align		8
        /*0048*/ 	.dword	_ZN39_INTERNAL_b1654a21_4_k_cu_c92c1272_27944cuda3std3__48in_placeE
	.align		8
        /*0050*/ 	.dword	_ZN39_INTERNAL_b1654a21_4_k_cu_c92c1272_27944cuda3std6ranges3__45__cpo4swapE
	.align		8
        /*0058*/ 	.dword	_ZN39_INTERNAL_b1654a21_4_k_cu_c92c1272_27944cuda3std6ranges3__45__cpo9iter_moveE
	.align		8
        /*0060*/ 	.dword	_ZN39_INTERNAL_b1654a21_4_k_cu_c92c1272_27944cute7productE
	.align		8
        /*0068*/ 	.dword	_ZN39_INTERNAL_b1654a21_4_k_cu_c92c1272_27944cute1_E
	.align		8
        /*0070*/ 	.dword	$str$22
	.align		8
        /*0078*/ 	.dword	$str$23
	.align		8
        /*0080*/ 	.dword	$str$26
	.align		8
        /*0088*/ 	.dword	$str$27


//--------------------- .text._ZN7cutlass13device_kernelINS_4gemm6kernel13GemmUniversalIN4cute5tupleIJiiiiEEENS1_10collective13CollectiveMmaINS1_34MainloopSm90TmaGmmaWarpSpecializedILi4ENS5_IJNS4_1CILi1EEESB_SB_EEENS1_35KernelTmaWarpSpecializedCooperativeEEENS5_IJNSA_ILi256EEENSA_ILi128EEENSA_ILi64EEEEEENS_10bfloat16_tENS5_IJlSB_lEEESJ_SK_NS4_8TiledMMAINS4_8MMA_AtomIJNS4_4SM904GMMA28MMA_64x128x16_F32BF16BF16_SSILNSO_5MajorE0ELSQ_0ELNSO_7ScaleInE1ELSR_1EEEEEENS4_6LayoutINS5_IJNSA_ILi2EEESB_SB_EEENS5_IJSB_NSA_ILi0EEESX_EEEEENS5_IJNS4_10UnderscoreES10_S10_EEEEENS4_13SM90_TMA_LOADENS4_14ComposedLayoutINS4_7SwizzleILi3ELi4ELi3EEENS4_18smem_ptr_flag_bitsILi16EEENSU_INS5_IJNSA_ILi8EEESH_EEENS5_IJSH_SB_EEEEEEEvNS4_8identityES13_S1D_vS1E_EENS_8epilogue10collective18CollectiveEpilogueINS1G_22Sm90TmaWarpSpecializedILi4ELi2ELi16ELb1ELb0EEEJSI_NS5_IJSG_NSA_ILi32EEEEEESJ_SK_SJ_SK_NS1G_6fusion15FusionCallbacksIS1K_NS1N_13LinCombEltActINS1G_6thread4GELUESJ_fSJ_fLNS_15FloatRoundStyleE2EEESI_S1M_JEEES13_NS14_INS15_ILi2ELi4ELi3EEES18_NSU_INS5_IJS19_S1L_EEENS5_IJS1L_SB_EEEEEEENS4_17SM75_U32x4_LDSM_NENS4_14SM90_TMA_STOREES1Z_NS4_17SM90_U32x4_STSM_NENS4_9Copy_AtomIJS22_NS_6half_tEEEEvEEEvvEEEEvNT_6ParamsE --------------------------
	.section	.text._ZN7cutlass13device_kernelINS_4gemm6kernel13GemmUniversalIN4cute5tupleIJiiiiEEENS1_10collective13CollectiveMmaINS1_34MainloopSm90TmaGmmaWarpSpecializedILi4ENS5_IJNS4_1CILi1EEESB_SB_EEENS1_35KernelTmaWarpSpecializedCooperativeEEENS5_IJNSA_ILi256EEENSA_ILi128EEENSA_ILi64EEEEEENS_10bfloat16_tENS5_IJlSB_lEEESJ_SK_NS4_8TiledMMAINS4_8MMA_AtomIJNS4_4SM904GMMA28MMA_64x128x16_F32BF16BF16_SSILNSO_5MajorE0ELSQ_0ELNSO_7ScaleInE1ELSR_1EEEEEENS4_6LayoutINS5_IJNSA_ILi2EEESB_SB_EEENS5_IJSB_NSA_ILi0EEESX_EEEEENS5_IJNS4_10UnderscoreES10_S10_EEEEENS4_13SM90_TMA_LOADENS4_14ComposedLayoutINS4_7SwizzleILi3ELi4ELi3EEENS4_18smem_ptr_flag_bitsILi16EEENSU_INS5_IJNSA_ILi8EEESH_EEENS5_IJSH_SB_EEEEEEEvNS4_8identityES13_S1D_vS1E_EENS_8epilogue10collective18CollectiveEpilogueINS1G_22Sm90TmaWarpSpecializedILi4ELi2ELi16ELb1ELb0EEEJSI_NS5_IJSG_NSA_ILi32EEEEEESJ_SK_SJ_SK_NS1G_6fusion15FusionCallbacksIS1K_NS1N_13LinCombEltActINS1G_6thread4GELUESJ_fSJ_fLNS_15FloatRoundStyleE2EEESI_S1M_JEEES13_NS14_INS15_ILi2ELi4ELi3EEES18_NSU_INS5_IJS19_S1L_EEENS5_IJS1L_SB_EEEEEEENS4_17SM75_U32x4_LDSM_NENS4_14SM90_TMA_STOREES1Z_NS4_17SM90_U32x4_STSM_NENS4_9Copy_AtomIJS22_NS_6half_tEEEEvEEEvvEEEEvNT_6ParamsE,"ax",@progbits
	.align	128
.text._ZN7cutlass13device_kernelINS_4gemm6kernel13GemmUniversalIN4cute5tupleIJiiiiEEENS1_10collective13CollectiveMmaINS1_34MainloopSm90TmaGmmaWarpSpecializedILi4ENS5_IJNS4_1CILi1EEESB_SB_EEENS1_35KernelTmaWarpSpecializedCooperativeEEENS5_IJNSA_ILi256EEENSA_ILi128EEENSA_ILi64EEEEEENS_10bfloat16_tENS5_IJlSB_lEEESJ_SK_NS4_8TiledMMAINS4_8MMA_AtomIJNS4_4SM904GMMA28MMA_64x128x16_F32BF16BF16_SSILNSO_5MajorE0ELSQ_0ELNSO_7ScaleInE1ELSR_1EEEEEENS4_6LayoutINS5_IJNSA_ILi2EEESB_SB_EEENS5_IJSB_NSA_ILi0EEESX_EEEEENS5_IJNS4_10UnderscoreES10_S10_EEEEENS4_13SM90_TMA_LOADENS4_14ComposedLayoutINS4_7SwizzleILi3ELi4ELi3EEENS4_18smem_ptr_flag_bitsILi16EEENSU_INS5_IJNSA_ILi8EEESH_EEENS5_IJSH_SB_EEEEEEEvNS4_8identityES13_S1D_vS1E_EENS_8epilogue10collective18CollectiveEpilogueINS1G_22Sm90TmaWarpSpecializedILi4ELi2ELi16ELb1ELb0EEEJSI_NS5_IJSG_NSA_ILi32EEEEEESJ_SK_SJ_SK_NS1G_6fusion15FusionCallbacksIS1K_NS1N_13LinCombEltActINS1G_6thread4GELUESJ_fSJ_fLNS_15FloatRoundStyleE2EEESI_S1M_JEEES13_NS14_INS15_ILi2ELi4ELi3EEES18_NSU_INS5_IJS19_S1L_EEENS5_IJS1L_SB_EEEEEEENS4_17SM75_U32x4_LDSM_NENS4_14SM90_TMA_STOREES1Z_NS4_17SM90_U32x4_STSM_NENS4_9Copy_AtomIJS22_NS_6half_tEEEEvEEEvvEEEEvNT_6ParamsE:
        .type           _ZN7cutlass13device_kernelINS_4gemm6kernel13GemmUniversalIN4cute5tupleIJiiiiEEENS1_10collective13CollectiveMmaINS1_34MainloopSm90TmaGmmaWarpSpecializedILi4ENS5_IJNS4_1CILi1EEESB_SB_EEENS1_35KernelTmaWarpSpecializedCooperativeEEENS5_IJNSA_ILi256EEENSA_ILi128EEENSA_ILi64EEEEEENS_10bfloat16_tENS5_IJlSB_lEEESJ_SK_NS4_8TiledMMAINS4_8MMA_AtomIJNS4_4SM904GMMA28MMA_64x128x16_F32BF16BF16_SSILNSO_5MajorE0ELSQ_0ELNSO_7ScaleInE1ELSR_1EEEEEENS4_6LayoutINS5_IJNSA_ILi2EEESB_SB_EEENS5_IJSB_NSA_ILi0EEESX_EEEEENS5_IJNS4_10UnderscoreES10_S10_EEEEENS4_13SM90_TMA_LOADENS4_14ComposedLayoutINS4_7SwizzleILi3ELi4ELi3EEENS4_18smem_ptr_flag_bitsILi16EEENSU_INS5_IJNSA_ILi8EEESH_EEENS5_IJSH_SB_EEEEEEEvNS4_8identityES13_S1D_vS1E_EENS_8epilogue10collective18CollectiveEpilogueINS1G_22Sm90TmaWarpSpecializedILi4ELi2ELi16ELb1ELb0EEEJSI_NS5_IJSG_NSA_ILi32EEEEEESJ_SK_SJ_SK_NS1G_6fusion15FusionCallbacksIS1K_NS1N_13LinCombEltActINS1G_6thread4GELUESJ_fSJ_fLNS_15FloatRoundStyleE2EEESI_S1M_JEEES13_NS14_INS15_ILi2ELi4ELi3EEES18_NSU_INS5_IJS19_S1L_EEENS5_IJS1L_SB_EEEEEEENS4_17SM75_U32x4_LDSM_NENS4_14SM90_TMA_STOREES1Z_NS4_17SM90_U32x4_STSM_NENS4_9Copy_AtomIJS22_NS_6half_tEEEEvEEEvvEEEEvNT_6ParamsE,@function
        .size           _ZN7cutlass13device_kernelINS_4gemm6kernel13GemmUniversalIN4cute5tupleIJiiiiEEENS1_10collective13CollectiveMmaINS1_34MainloopSm90TmaGmmaWarpSpecializedILi4ENS5_IJNS4_1CILi1EEESB_SB_EEENS1_35KernelTmaWarpSpecializedCooperativeEEENS5_IJNSA_ILi256EEENSA_ILi128EEENSA_ILi64EEEEEENS_10bfloat16_tENS5_IJlSB_lEEESJ_SK_NS4_8TiledMMAINS4_8MMA_AtomIJNS4_4SM904GMMA28MMA_64x128x16_F32BF16BF16_SSILNSO_5MajorE0ELSQ_0ELNSO_7ScaleInE1ELSR_1EEEEEENS4_6LayoutINS5_IJNSA_ILi2EEESB_SB_EEENS5_IJSB_NSA_ILi0EEESX_EEEEENS5_IJNS4_10UnderscoreES10_S10_EEEEENS4_13SM90_TMA_LOADENS4_14ComposedLayoutINS4_7SwizzleILi3ELi4ELi3EEENS4_18smem_ptr_flag_bitsILi16EEENSU_INS5_IJNSA_ILi8EEESH_EEENS5_IJSH_SB_EEEEEEEvNS4_8identityES13_S1D_vS1E_EENS_8epilogue10collective18CollectiveEpilogueINS1G_22Sm90TmaWarpSpecializedILi4ELi2ELi16ELb1ELb0EEEJSI_NS5_IJSG_NSA_ILi32EEEEEESJ_SK_SJ_SK_NS1G_6fusion15FusionCallbacksIS1K_NS1N_13LinCombEltActINS1G_6thread4GELUESJ_fSJ_fLNS_15FloatRoundStyleE2EEESI_S1M_JEEES13_NS14_INS15_ILi2ELi4ELi3EEES18_NSU_INS5_IJS19_S1L_EEENS5_IJS1L_SB_EEEEEEENS4_17SM75_U32x4_LDSM_NENS4_14SM90_TMA_STOREES1Z_NS4_17SM90_U32x4_STSM_NENS4_9Copy_AtomIJS22_NS_6half_tEEEEvEEEvvEEEEvNT_6ParamsE,(.L_x_263 - _ZN7cutlass13device_kernelINS_4gemm6kernel13GemmUniversalIN4cute5tupleIJiiiiEEENS1_10collective13CollectiveMmaINS1_34MainloopSm90TmaGmmaWarpSpecializedILi4ENS5_IJNS4_1CILi1EEESB_SB_EEENS1_35KernelTmaWarpSpecializedCooperativeEEENS5_IJNSA_ILi256EEENSA_ILi128EEENSA_ILi64EEEEEENS_10bfloat16_tENS5_IJlSB_lEEESJ_SK_NS4_8TiledMMAINS4_8MMA_AtomIJNS4_4SM904GMMA28MMA_64x128x16_F32BF16BF16_SSILNSO_5MajorE0ELSQ_0ELNSO_7ScaleInE1ELSR_1EEEEEENS4_6LayoutINS5_IJNSA_ILi2EEESB_SB_EEENS5_IJSB_NSA_ILi0EEESX_EEEEENS5_IJNS4_10UnderscoreES10_S10_EEEEENS4_13SM90_TMA_LOADENS4_14ComposedLayoutINS4_7SwizzleILi3ELi4ELi3EEENS4_18smem_ptr_flag_bitsILi16EEENSU_INS5_IJNSA_ILi8EEESH_EEENS5_IJSH_SB_EEEEEEEvNS4_8identityES13_S1D_vS1E_EENS_8epilogue10collective18CollectiveEpilogueINS1G_22Sm90TmaWarpSpecializedILi4ELi2ELi16ELb1ELb0EEEJSI_NS5_IJSG_NSA_ILi32EEEEEESJ_SK_SJ_SK_NS1G_6fusion15FusionCallbacksIS1K_NS1N_13LinCombEltActINS1G_6thread4GELUESJ_fSJ_fLNS_15FloatRoundStyleE2EEESI_S1M_JEEES13_NS14_INS15_ILi2ELi4ELi3EEES18_NSU_INS5_IJS19_S1L_EEENS5_IJS1L_SB_EEEEEEENS4_17SM75_U32x4_LDSM_NENS4_14SM90_TMA_STOREES1Z_NS4_17SM90_U32x4_STSM_NENS4_9Copy_AtomIJS22_NS_6half_tEEEEvEEEvvEEEEvNT_6ParamsE)
        .other          _ZN7cutlass13device_kernelINS_4gemm6kernel13GemmUniversalIN4cute5tupleIJiiiiEEENS1_10collective13CollectiveMmaINS1_34MainloopSm90TmaGmmaWarpSpecializedILi4ENS5_IJNS4_1CILi1EEESB_SB_EEENS1_35KernelTmaWarpSpecializedCooperativeEEENS5_IJNSA_ILi256EEENSA_ILi128EEENSA_ILi64EEEEEENS_10bfloat16_tENS5_IJlSB_lEEESJ_SK_NS4_8TiledMMAINS4_8MMA_AtomIJNS4_4SM904GMMA28MMA_64x128x16_F32BF16BF16_SSILNSO_5MajorE0ELSQ_0ELNSO_7ScaleInE1ELSR_1EEEEEENS4_6LayoutINS5_IJNSA_ILi2EEESB_SB_EEENS5_IJSB_NSA_ILi0EEESX_EEEEENS5_IJNS4_10UnderscoreES10_S10_EEEEENS4_13SM90_TMA_LOADENS4_14ComposedLayoutINS4_7SwizzleILi3ELi4ELi3EEENS4_18smem_ptr_flag_bitsILi16EEENSU_INS5_IJNSA_ILi8EEESH_EEENS5_IJSH_SB_EEEEEEEvNS4_8identityES13_S1D_vS1E_EENS_8epilogue10collective18CollectiveEpilogueINS1G_22Sm90TmaWarpSpecializedILi4ELi2ELi16ELb1ELb0EEEJSI_NS5_IJSG_NSA_ILi32EEEEEESJ_SK_SJ_SK_NS1G_6fusion15FusionCallbacksIS1K_NS1N_13LinCombEltActINS1G_6thread4GELUESJ_fSJ_fLNS_15FloatRoundStyleE2EEESI_S1M_JEEES13_NS14_INS15_ILi2ELi4ELi3EEES18_NSU_INS5_IJS19_S1L_EEENS5_IJS1L_SB_EEEEEEENS4_17SM75_U32x4_LDSM_NENS4_14SM90_TMA_STOREES1Z_NS4_17SM90_U32x4_STSM_NENS4_9Copy_AtomIJS22_NS_6half_tEEEEvEEEvvEEEEvNT_6ParamsE,@"STO_CUDA_ENTRY STV_DEFAULT"
_ZN7cutlass13device_kernelINS_4gemm6kernel13GemmUniversalIN4cute5tupleIJiiiiEEENS1_10collective13CollectiveMmaINS1_34MainloopSm90TmaGmmaWarpSpecializedILi4ENS5_IJNS4_1CILi1EEESB_SB_EEENS1_35KernelTmaWarpSpecializedCooperativeEEENS5_IJNSA_ILi256EEENSA_ILi128EEENSA_ILi64EEEEEENS_10bfloat16_tENS5_IJlSB_lEEESJ_SK_NS4_8TiledMMAINS4_8MMA_AtomIJNS4_4SM904GMMA28MMA_64x128x16_F32BF16BF16_SSILNSO_5MajorE0ELSQ_0ELNSO_7ScaleInE1ELSR_1EEEEEENS4_6LayoutINS5_IJNSA_ILi2EEESB_SB_EEENS5_IJSB_NSA_ILi0EEESX_EEEEENS5_IJNS4_10UnderscoreES10_S10_EEEEENS4_13SM90_TMA_LOADENS4_14ComposedLayoutINS4_7SwizzleILi3ELi4ELi3EEENS4_18smem_ptr_flag_bitsILi16EEENSU_INS5_IJNSA_ILi8EEESH_EEENS5_IJSH_SB_EEEEEEEvNS4_8identityES13_S1D_vS1E_EENS_8epilogue10collective18CollectiveEpilogueINS1G_22Sm90TmaWarpSpecializedILi4ELi2ELi16ELb1ELb0EEEJSI_NS5_IJSG_NSA_ILi32EEEEEESJ_SK_SJ_SK_NS1G_6fusion15FusionCallbacksIS1K_NS1N_13LinCombEltActINS1G_6thread4GELUESJ_fSJ_fLNS_15FloatRoundStyleE2EEESI_S1M_JEEES13_NS14_INS15_ILi2ELi4ELi3EEES18_NSU_INS5_IJS19_S1L_EEENS5_IJS1L_SB_EEEEEEENS4_17SM75_U32x4_LDSM_NENS4_14SM90_TMA_STOREES1Z_NS4_17SM90_U32x4_STSM_NENS4_9Copy_AtomIJS22_NS_6half_tEEEEvEEEvvEEEEvNT_6ParamsE:
[----:B------:R-:W1:Y:S01]  /*0000*/  LDC R1, c[0x0][0x28] ;  /* 0x00000a00ff017b82 */ /* 0x000e620000000800 */
[----:B------:R-:W2:Y:S01]  /*0010*/  S2R R18, SR_TID.X ;  /* 0x0000000000127919 */ /* 0x000ea20000002100 */
[----:B------:R-:W-:Y:S01]  /*0020*/  ELECT P0, URZ, PT ;  /* 0x00000000003f782f */ /* 0x000fe20003800000 */
[----:B------:R-:W-:Y:S01]  /*0030*/  BSSY B0, `(.L_x_0) ;  /* 0x000001a000007945 */ /* 0x000fe20003800000 */
[----:B--2---:R-:W-:-:S05]  /*0040*/  SHF.R.U32.HI R0, RZ, 0x5, R18 ;  /* 0x00000005ff007819 */ /* 0x004fca0000011612 */
[----:B------:R-:W2:Y:S02]  /*0050*/  SHFL.IDX PT, R2, R0, RZ, 0x1f ;  /* 0x00001fff00027589 */ /* 0x000ea400000e0000 */
[----:B--2---:R-:W-:Y:S02]  /*0060*/  R2UR UR55, R2 ;  /* 0x00000000023772ca */ /* 0x004fe400000e0000 */
[----:B------:R-:W-:-:S06]  /*0070*/  SHF.R.U32.HI R2, RZ, 0x7, R18 ;  /* 0x00000007ff027819 */ /* 0x000fcc0000011612 */
[----:B------:R-:W2:Y:S05]  /*0080*/  SHFL.IDX PT, R2, R2, RZ, 0x1f ;  /* 0x00001fff02027589 */ /* 0x000eaa00000e0000 */
[----:B------:R-:W-:Y:S02]  /*0090*/  USHF.R.S32.HI UR4, URZ, 0x1f, UR55 ;  /* 0x0000001f3f047899 */ /* 0x000fe40008011437 */
[----:B------:R-:W-:Y:S02]  /*00a0*/  ISETP.NE.OR P0, PT, RZ, UR55, !P0 ;  /* 0x00000037ff007c0c */ /* 0x000fe4000c705670 */
[----:B------:R-:W-:-:S04]  /*00b0*/  ULEA.HI UR4, UR4, UR55, URZ, 0x2 ;  /* 0x0000003704047291 */ /* 0x000fc8000f8f103f */
[----:B------:R-:W-:-:S04]  /*00c0*/  ULOP3.LUT UR4, UR4, 0xfffffffc, URZ, 0xc0, !UPT ;  /* 0xfffffffc04047892 */ /* 0x000fc8000f8ec03f */
[----:B------:R-:W-:-:S03]  /*00d0*/  UIADD3 UR55, UR55, -UR4, URZ ;  /* 0x8000000437377290 */ /* 0x000fc6000fffe03f */
[----:B-1----:R-:W-:Y:S09]  /*00e0*/  @P0 BRA `(.L_x_1) ;  /* 0x0000000000380947 */ /* 0x002ff20003800000 */
[----:B------:R-:W-:Y:S02]  /*00f0*/  ULDC.64 UR4, c[0x0][0x198] ;  /* 0x0000660000047ab9 */ /* 0x000fe40000000a00 */
[----:B------:R-:W-:Y:S02]  /*0100*/  UIADD3 UR6, UP0, UR4, 0xf0, URZ ;  /* 0x000000f004067890 */ /* 0x000fe4000ff1e03f */
[----:B------:R-:W-:Y:S02]  /*0110*/  UIADD3 UR8, UP1, UR4, 0x1f0, URZ ;  /* 0x000001f004087890 */ /* 0x000fe4000ff3e03f */
[----:B------:R-:W-:Y:S02]  /*0120*/  UIADD3 UR10, UP2, UR4, 0x3f0, URZ ;  /* 0x000003f0040a7890 */ /* 0x000fe4000ff5e03f */
[----:B------:R-:W-:Y:S02]  /*0130*/  UIADD3 UR4, UP3, UR4, 0x4f0, URZ ;  /* 0x000004f004047890 */ /* 0x000fe4000ff7e03f */
[----:B------:R-:W-:-:S02]  /*0140*/  UIADD3.X UR7, URZ, UR5, URZ, UP0, !UPT ;  /* 0x000000053f077290 */ /* 0x000fc400087fe43f */
[----:B------:R-:W-:Y:S02]  /*0150*/  UIADD3.X UR9, URZ, UR5, URZ, UP1, !UPT ;  /* 0x000000053f097290 */ /* 0x000fe40008ffe43f */
[----:B------:R-:W-:Y:S02]  /*0160*/  UIADD3.X UR11, URZ, UR5, URZ, UP2, !UPT ;  /* 0x000000053f0b7290 */ /* 0x000fe400097fe43f */
[----:B------:R-:W-:-:S03]  /*0170*/  UIADD3.X UR5, URZ, UR5, URZ, UP3, !UPT ;  /* 0x000000053f057290 */ /* 0x000fc60009ffe43f */
[----:B------:R1:W-:Y:S02]  /*0180*/  UTMACCTL.PF [UR6] ;  /* 0x00000000060079b9 */ /* 0x0003e40008040000 */
[----:B------:R1:W-:Y:S02]  /*0190*/  UTMACCTL.PF [UR8] ;  /* 0x00000000080079b9 */ /* 0x0003e40008040000 */
[----:B------:R1:W-:Y:S02]  /*01a0*/  UTMACCTL.PF [UR10] ;  /* 0x000000000a0079b9 */ /* 0x0003e40008040000 */
[----:B------:R1:W-:Y:S02]  /*01b0*/  UTMACCTL.PF [UR4] ;  /* 0x00000000040079b9 */ /* 0x0003e40008040000 */
[----:B-1----:R-:W-:Y:S01]  /*01c0*/  NOP ;  /* 0x0000000000007918 */ /* 0x002fe20000000000 */
.L_x_1:
[----:B------:R-:W-:Y:S05]  /*01d0*/  BSYNC B0 ;  /* 0x0000000000007941 */ /* 0x000fea0003800000 */
.L_x_0:
[----:B------:R-:W-:Y:S01]  /*01e0*/  ULDC.64 UR8, c[0x0][0x590] ;  /* 0x0001640000087ab9 */ /* 0x000fe20000000a00 */
[----:B--2---:R-:W-:Y:S01]  /*01f0*/  R2UR UR6, R2 ;  /* 0x00000000020672ca */ /* 0x004fe200000e0000 */
[----:B------:R-:W-:Y:S01]  /*0200*/  ULDC.64 UR4, c[0x0][0x588] ;  /* 0x0001620000047ab9 */ /* 0x000fe20000000a00 */
[----:B------:R-:W-:Y:S01]  /*0210*/  ISETP.NE.U32.AND P2, PT, RZ, UR8, PT ;  /* 0x00000008ff007c0c */ /* 0x000fe2000bf45070 */
[----:B------:R-:W-:Y:S01]  /*0220*/  ULDC.64 UR56, c[0x0][0x208] ;  /* 0x0000820000387ab9 */ /* 0x000fe20000000a00 */
[----:B------:R-:W-:Y:S02]  /*0230*/  PRMT R4, RZ, 0x7610, R4 ;  /* 0x00007610ff047816 */ /* 0x000fe40000000004 */
[----:B------:R-:W-:-:S13]  /*0240*/  ISETP.NE.AND.EX P1, PT, RZ, UR9, PT, P2 ;  /* 0x00000009ff007c0c */ /* 0x000fda000bf25320 */
[----:B------:R-:W-:Y:S05]  /*0250*/  @P1 BRA `(.L_x_2) ;  /* 0x0000000000441947 */ /* 0x000fea0003800000 */
[----:B------:R-:W-:Y:S02]  /*0260*/  ULDC.64 UR10, c[0x0][0x588] ;  /* 0x00016200000a7ab9 */ /* 0x000fe40000000a00 */
[----:B------:R-:W-:-:S04]  /*0270*/  ISETP.NE.U32.AND P0, PT, RZ, UR10, PT ;  /* 0x0000000aff007c0c */ /* 0x000fc8000bf05070 */
[----:B------:R-:W-:-:S13]  /*0280*/  ISETP.NE.AND.EX P0, PT, RZ, UR11, PT, P0 ;  /* 0x0000000bff007c0c */ /* 0x000fda000bf05300 */
[----:B------:R-:W-:Y:S05]  /*0290*/  @!P0 BRA `(.L_x_3) ;  /* 0x00000000001c8947 */ /* 0x000fea0003800000 */
[----:B------:R-:W-:Y:S01]  /*02a0*/  MOV R2, UR4 ;  /* 0x0000000400027c02 */ /* 0x000fe20008000f00 */
[----:B------:R-:W-:-:S05]  /*02b0*/  IMAD.U32 R3, RZ, RZ, UR5 ;  /* 0x00000005ff037e24 */ /* 0x000fca000f8e00ff */
[----:B------:R-:W2:Y:S01]  /*02c0*/  LDG.E R2, desc[UR56][R2.64] ;  /* 0x0000003802027981 */ /* 0x000ea2000c1e1900 */
[----:B------:R-:W-:Y:S02]  /*02d0*/  MOV R4, 0x1 ;  /* 0x0000000100047802 */ /* 0x000fe40000000f00 */
[----:B--2---:R-:W-:-:S13]  /*02e0*/  FSETP.NEU.AND P0, PT, R2, RZ, PT ;  /* 0x000000ff0200720b */ /* 0x004fda0003f0d000 */
[----:B------:R-:W-:Y:S01]  /*02f0*/  VOTEU.ANY UP0, P0 ;  /* 0x00000000003f7886 */ /* 0x000fe20000000100 */
[----:B------:R-:W-:Y:S05]  /*0300*/  BRA `(.L_x_2) ;  /* 0x0000000000187947 */ /* 0x000fea0003800000 */
.L_x_3:
[----:B------:R-:W-:Y:S01]  /*0310*/  ULDC UR4, c[0x0][0x580] ;  /* 0x0001600000047ab9 */ /* 0x000fe20000000800 */
[----:B------:R-:W-:Y:S01]  /*0320*/  IMAD.MOV.U32 R4, RZ, RZ, 0x1 ;  /* 0x00000001ff047424 */ /* 0x000fe200078e00ff */
[----:B------:R-:W-:Y:S01]  /*0330*/  FSETP.NEU.AND P0, PT, RZ, UR4, PT ;  /* 0x00000004ff007c0b */ /* 0x000fe2000bf0d000 */
[----:B------:R-:W-:Y:S01]  /*0340*/  UMOV UR4, URZ ;  /* 0x0000003f00047c82 */ /* 0x000fe20008000000 */
[----:B------:R-:W-:-:S11]  /*0350*/  UMOV UR5, URZ ;  /* 0x0000003f00057c82 */ /* 0x000fd60008000000 */
[----:B------:R-:W-:-:S05]  /*0360*/  VOTEU.ANY UP0, P0 ;  /* 0x00000000003f7886 */ /* 0x000fca0000000100 */
.L_x_2:
[----:B------:R-:W-:Y:S01]  /*0370*/  ISETP.NE.U32.AND P0, PT, RZ, UR4, PT ;  /* 0x00000004ff007c0c */ /* 0x000fe2000bf05070 */
[----:B------:R-:W-:Y:S01]  /*0380*/  UPLOP3.LUT UP1, UPT, UPT, UPT, UPT, 0x40, 0x0 ;  /* 0x000000000000789c */ /* 0x000fe20003f2e870 */
[----:B------:R-:W-:Y:S02]  /*0390*/  ISETP.NE.AND.EX P2, PT, RZ, UR9, PT, P2 ;  /* 0x00000009ff007c0c */ /* 0x000fe4000bf45320 */
[----:B------:R-:W-:Y:S01]  /*03a0*/  ISETP.NE.AND.EX P0, PT, RZ, UR5, PT, P0 ;  /* 0x00000005ff007c0c */ /* 0x000fe2000bf05300 */
[----:B------:R-:W-:-:S12]  /*03b0*/  UP2UR UR59, UPR, URZ, 0x2 ;  /* 0x000000023f3b7883 */ /* 0x000fd80008000000 */
[----:B------:R-:W-:Y:S05]  /*03c0*/  @P0 BRA P2, `(.L_x_4) ;  /* 0x0000000000400947 */ /* 0x000fea0001000000 */
[----:B------:R-:W-:-:S04]  /*03d0*/  ISETP.NE.U32.AND P0, PT, RZ, UR8, PT ;  /* 0x00000008ff007c0c */ /* 0x000fc8000bf05070 */
[----:B------:R-:W-:-:S13]  /*03e0*/  ISETP.NE.AND.EX P0, PT, RZ, UR9, PT, P0 ;  /* 0x00000009ff007c0c */ /* 0x000fda000bf05300 */
[----:B------:R-:W-:Y:S05]  /*03f0*/  @!P0 BRA `(.L_x_5) ;  /* 0x00000000002c8947 */ /* 0x000fea0003800000 */
[----:B------:R-:W-:Y:S01]  /*0400*/  PRMT R2, R4, 0x9910, RZ ;  /* 0x0000991004027816 */ /* 0x000fe200000000ff */
[----:B------:R-:W-:Y:S02]  /*0410*/  UISETP.NE.U32.AND UP1, UPT, UR4, URZ, UPT ;  /* 0x0000003f0400728c */ /* 0x000fe4000bf25070 */
[----:B------:R-:W-:Y:S01]  /*0420*/  USEL UR4, URZ, 0xffffffff, UP0 ;  /* 0xffffffff3f047887 */ /* 0x000fe20008000000 */
[----:B------:R-:W-:Y:S01]  /*0430*/  R2UR UR7, R2 ;  /* 0x00000000020772ca */ /* 0x000fe200000e0000 */
[----:B------:R-:W-:-:S12]  /*0440*/  UISETP.NE.AND.EX UP0, UPT, UR5, URZ, UPT, UP1 ;  /* 0x0000003f0500728c */ /* 0x000fd8000bf05310 */
[----:B------:R-:W-:-:S11]  /*0450*/  UISETP.NE.AND UP2, UPT, UR7, URZ, UPT ;  /* 0x0000003f0700728c */ /* 0x000fd6000bf45270 */
[----:B------:R-:W-:-:S04]  /*0460*/  @!UP2 USEL UR4, URZ, 0xffffffff, UP0 ;  /* 0xffffffff3f04a887 */ /* 0x000fc80008000000 */
[----:B------:R-:W-:-:S04]  /*0470*/  ULOP3.LUT UR4, UR4, 0x1, URZ, 0xc0, !UPT ;  /* 0x0000000104047892 */ /* 0x000fc8000f8ec03f */
[----:B------:R-:W-:-:S04]  /*0480*/  UISETP.EQ.U32.AND UP0, UPT, UR4, 0x1, UPT ;  /* 0x000000010400788c */ /* 0x000fc8000bf02070 */
[----:B------:R-:W-:Y:S01]  /*0490*/  UP2UR UR59, UPR, URZ, 0x1 ;  /* 0x000000013f3b7883 */ /* 0x000fe20008000000 */
[----:B------:R-:W-:Y:S11]  /*04a0*/  BRA `(.L_x_4) ;  /* 0x0000000000087947 */ /* 0x000ff60003800000 */
.L_x_5:
[----:B------:R-:W-:-:S04]  /*04b0*/  UPLOP3.LUT UP0, UPT, UPT, UPT, UP0, 0x40, 0x0 ;  /* 0x000000000000789c */ /* 0x000fc80003f0e800 */
[----:B------:R-:W-:-:S12]  /*04c0*/  UP2UR UR59, UPR, URZ, 0x1 ;  /* 0x000000013f3b7883 */ /* 0x000fd80008000000 */
.L_x_4:
[----:B------:R-:W1:Y:S01]  /*04d0*/  SHFL.IDX PT, R2, R0, RZ, 0x1f ;  /* 0x00001fff00027589 */ /* 0x000e6200000e0000 */
[----:B------:R-:W-:Y:S02]  /*04e0*/  UISETP.NE.AND UP0, UPT, UR55, URZ, UPT ;  /* 0x0000003f3700728c */ /* 0x000fe4000bf05270 */
[----:B------:R-:W-:Y:S02]  /*04f0*/  UISETP.NE.AND UP1, UPT, UR6, URZ, UPT ;  /* 0x0000003f0600728c */ /* 0x000fe4000bf25270 */
[----:B------:R-:W-:Y:S02]  /*0500*/  UP2UR UR60, UPR, URZ, 0x1 ;  /* 0x000000013f3c7883 */ /* 0x000fe40008000000 */
[----:B------:R-:W-:Y:S02]  /*0510*/  UISETP.EQ.OR UP0, UPT, UR55, 0x3, !UP0 ;  /* 0x000000033700788c */ /* 0x000fe4000c702670 */
[----:B------:R-:W-:Y:S02]  /*0520*/  UIADD3 UR9, UR6, -0x1, URZ ;  /* 0xffffffff06097890 */ /* 0x000fe4000fffe03f */
[----:B------:R-:W-:Y:S01]  /*0530*/  UISETP.EQ.AND UP0, UPT, UR6, URZ, UP0 ;  /* 0x0000003f0600728c */ /* 0x000fe20008702270 */
[----:B-1----:R-:W-:-:S13]  /*0540*/  ISETP.NE.AND P0, PT, R2, RZ, PT ;  /* 0x000000ff0200720c */ /* 0x002fda0003f05270 */
[----:B------:R-:W-:Y:S05]  /*0550*/  @P0 BRA `(.L_x_6) ;  /* 0x0000000000580947 */ /* 0x000fea0003800000 */
[----:B------:R-:W1:Y:S01]  /*0560*/  S2UR UR8, SR_CgaCtaId ;  /* 0x00000000000879c3 */ /* 0x000e620000008800 */
[----:B------:R-:W-:Y:S01]  /*0570*/  UMOV UR4, 0x400 ;  /* 0x0000040000047882 */ /* 0x000fe20000000000 */
[----:B------:R-:W-:Y:S01]  /*0580*/  UMOV UR5, 0x1 ;  /* 0x0000000100057882 */ /* 0x000fe20000000000 */
[----:B------:R-:W-:Y:S01]  /*0590*/  UMOV UR6, 0x100 ;  /* 0x0000010000067882 */ /* 0x000fe20000000000 */
[----:B------:R-:W-:Y:S01]  /*05a0*/  ELECT P0, URZ, PT ;  /* 0x00000000003f782f */ /* 0x000fe20003800000 */
[----:B------:R-:W-:-:S04]  /*05b0*/  UIADD3 UR6, -UR6, 0x100000, URZ ;  /* 0x0010000006067890 */ /* 0x000fc8000fffe13f */
[----:B------:R-:W-:Y:S02]  /*05c0*/  USHF.L.U32 UR7, UR6, 0xb, URZ ;  /* 0x0000000b06077899 */ /* 0x000fe4000800063f */
[----:B------:R-:W-:Y:S02]  /*05d0*/  USHF.L.U32 UR6, UR6, 0x1, URZ ;  /* 0x0000000106067899 */ /* 0x000fe4000800063f */
[----:B-1----:R-:W-:Y:S02]  /*05e0*/  ULEA UR8, UR8, UR4, 0x18 ;  /* 0x0000000408087291 */ /* 0x002fe4000f8ec03f */
[----:B------:R-:W-:-:S04]  /*05f0*/  UIADD3 UR4, -UR5, 0x100000, URZ ;  /* 0x0010000005047890 */ /* 0x000fc8000fffe13f */
[----:B------:R-:W-:Y:S02]  /*0600*/  USHF.L.U32 UR5, UR4, 0xb, URZ ;  /* 0x0000000b04057899 */ /* 0x000fe4000800063f */
[----:B------:R-:W-:Y:S01]  /*0610*/  USHF.L.U32 UR4, UR4, 0x1, URZ ;  /* 0x0000000104047899 */ /* 0x000fe2000800063f */
[----:B------:R-:W1:Y:S11]  /*0620*/  FENCE.VIEW.ASYNC.S ;  /* 0x00000000000073c6 */ /* 0x000e760000000000 */
[----:B-1----:R1:W2:Y:S01]  /*0630*/  SYNCS.EXCH.64 URZ, [UR8], UR4 ;  /* 0x00000004083f75b2 */ /* 0x0022a20008000100 */
[----:B------:R1:W3:Y:S01]  /*0640*/  SYNCS.EXCH.64 URZ, [UR8+0x20], UR6 ;  /* 0x00002006083f75b2 */ /* 0x0002e20008000100 */
[----:B------:R1:W4:Y:S01]  /*0650*/  SYNCS.EXCH.64 URZ, [UR8+0x8], UR4 ;  /* 0x00000804083f75b2 */ /* 0x0003220008000100 */
[----:B------:R1:W1:Y:S01]  /*0660*/  SYNCS.EXCH.64 URZ, [UR8+0x28], UR6 ;  /* 0x00002806083f75b2 */ /* 0x0002620008000100 */
[----:B------:R1:W1:Y:S01]  /*0670*/  SYNCS.EXCH.64 URZ, [UR8+0x10], UR4 ;  /* 0x00001004083f75b2 */ /* 0x0002620008000100 */
[----:B------:R1:W1:Y:S01]  /*0680*/  SYNCS.EXCH.64 URZ, [UR8+0x30], UR6 ;  /* 0x00003006083f75b2 */ /* 0x0002620008000100 */
[----:B------:R1:W1:Y:S01]  /*0690*/  SYNCS.EXCH.64 URZ, [UR8+0x18], UR4 ;  /* 0x00001804083f75b2 */ /* 0x0002620008000100 */
[----:B------:R1:W1:Y:S01]  /*06a0*/  SYNCS.EXCH.64 URZ, [UR8+0x38], UR6 ;  /* 0x00003806083f75b2 */ /* 0x0002620008000100 */
[----:B------:R-:W-:Y:S01]  /*06b0*/  NOP ;  /* 0x0000000000007918 */ /* 0x000fe20000000000 */
.L_x_6:
[----:B------:R-:W5:Y:S01]  /*06c0*/  SHFL.IDX PT, R3, R0, RZ, 0x1f ;  /* 0x00001fff00037589 */ /* 0x000f6200000e0000 */
[----:B------:R-:W1:Y:S01]  /*06d0*/  LDC R2, c[0x0][0x904] ;  /* 0x00024100ff027b82 */ /* 0x000e620000000800 */
[----:B------:R-:W-:Y:S01]  /*06e0*/  NOP ;  /* 0x0000000000007918 */ /* 0x000fe20000000000 */
[----:B-----5:R-:W-:-:S13]  /*06f0*/  ISETP.NE.AND P0, PT, R3, RZ, PT ;  /* 0x000000ff0300720c */ /* 0x020fda0003f05270 */
[----:B------:R-:W-:Y:S05]  /*0700*/  @P0 BRA `(.L_x_7) ;  /* 0x0000000000580947 */ /* 0x000fea0003800000 */
[----:B-1----:R-:W1:Y:S01]  /*0710*/  S2UR UR5, SR_CgaCtaId ;  /* 0x00000000000579c3 */ /* 0x002e620000008800 */
[----:B------:R-:W-:Y:S01]  /*0720*/  UMOV UR4, 0x400 ;  /* 0x0000040000047882 */ /* 0x000fe20000000000 */
[----:B------:R-:W-:Y:S01]  /*0730*/  UMOV UR6, 0x20 ;  /* 0x0000002000067882 */ /* 0x000fe20000000000 */
[----:B------:R-:W-:Y:S01]  /*0740*/  UMOV UR7, 0x100 ;  /* 0x0000010000077882 */ /* 0x000fe20000000000 */
[----:B------:R-:W-:Y:S01]  /*0750*/  ELECT P0, URZ, PT ;  /* 0x00000000003f782f */ /* 0x000fe20003800000 */
[----:B-1----:R-:W-:Y:S02]  /*0760*/  ULEA UR8, UR5, UR4, 0x18 ;  /* 0x0000000405087291 */ /* 0x002fe4000f8ec03f */
[----:B------:R-:W-:-:S04]  /*0770*/  UIADD3 UR4, -UR6, 0x100000, URZ ;  /* 0x0010000006047890 */ /* 0x000fc8000fffe13f */
[----:B------:R-:W-:Y:S02]  /*0780*/  USHF.L.U32 UR5, UR4, 0xb, URZ ;  /* 0x0000000b04057899 */ /* 0x000fe4000800063f */
[----:B------:R-:W-:Y:S02]  /*0790*/  USHF.L.U32 UR4, UR4, 0x1, URZ ;  /* 0x0000000104047899 */ /* 0x000fe4000800063f */
[----:B------:R-:W-:-:S04]  /*07a0*/  UIADD3 UR6, -UR7, 0x100000, URZ ;  /* 0x0010000007067890 */ /* 0x000fc8000fffe13f */
[----:B------:R-:W-:Y:S02]  /*07b0*/  USHF.L.U32 UR7, UR6, 0xb, URZ ;  /* 0x0000000b06077899 */ /* 0x000fe4000800063f */
[----:B------:R-:W-:Y:S01]  /*07c0*/  USHF.L.U32 UR6, UR6, 0x1, URZ ;  /* 0x0000000106067899 */ /* 0x000fe2000800063f */
[----:B------:R-:W1:Y:S03]  /*07d0*/  FENCE.VIEW.ASYNC.S ;  /* 0x00000000000073c6 */ /* 0x000e660000000000 */
[----:B-1----:R1:W1:Y:S08]  /*07e0*/  SYNCS.EXCH.64 URZ, [UR8+0x40], UR4 ;  /* 0x00004004083f75b2 */ /* 0x0022700008000100 */
[----:B------:R1:W1:Y:S01]  /*07f0*/  SYNCS.EXCH.64 URZ, [UR8+0x60], UR6 ;  /* 0x00006006083f75b2 */ /* 0x0002620008000100 */
[----:B------:R1:W1:Y:S01]  /*0800*/  SYNCS.EXCH.64 URZ, [UR8+0x48], UR4 ;  /* 0x00004804083f75b2 */ /* 0x0002620008000100 */
[----:B------:R1:W1:Y:S01]  /*0810*/  SYNCS.EXCH.64 URZ, [UR8+0x68], UR6 ;  /* 0x00006806083f75b2 */ /* 0x0002620008000100 */
[----:B------:R1:W1:Y:S01]  /*0820*/  SYNCS.EXCH.64 URZ, [UR8+0x50], UR4 ;  /* 0x00005004083f75b2 */ /* 0x0002620008000100 */
[----:B------:R1:W1:Y:S01]  /*0830*/  SYNCS.EXCH.64 URZ, [UR8+0x70], UR6 ;  /* 0x00007006083f75b2 */ /* 0x0002620008000100 */
[----:B------:R1:W1:Y:S01]  /*0840*/  SYNCS.EXCH.64 URZ, [UR8+0x58], UR4 ;  /* 0x00005804083f75b2 */ /* 0x0002620008000100 */
[----:B------:R1:W1:Y:S01]  /*0850*/  SYNCS.EXCH.64 URZ, [UR8+0x78], UR6 ;  /* 0x00007806083f75b2 */ /* 0x0002620008000100 */
[----:B------:R-:W-:Y:S01]  /*0860*/  NOP ;  /* 0x0000000000007918 */ /* 0x000fe20000000000 */
.L_x_7:
[----:B------:R-:W5:Y:S01]  /*0870*/  SHFL.IDX PT, R0, R0, RZ, 0x1f ;  /* 0x00001fff00007589 */ /* 0x000f6200000e0000 */
[----:B------:R-:W2:Y:S01]  /*0880*/  S2UR UR38, SR_CgaCtaId ;  /* 0x00000000002679c3 */ /* 0x000ea20000008800 */
[----:B------:R-:W-:Y:S02]  /*0890*/  ELECT P0, URZ, PT ;  /* 0x00000000003f782f */ /* 0x000fe40003800000 */
[----:B-1----:R-:W-:Y:S01]  /*08a0*/  ISETP.NE.AND P2, PT, R2, 0x1, PT ;  /* 0x000000010200780c */ /* 0x002fe20003f45270 */
[----:B------:R-:W1:Y:S01]  /*08b0*/  S2R R5, SR_CTAID.Y ;  /* 0x0000000000057919 */ /* 0x000e620000002600 */
[----:B------:R-:W-:Y:S01]  /*08c0*/  UMOV UR4, 0x20 ;  /* 0x0000002000047882 */ /* 0x000fe20000000000 */
[----:B------:R-:W-:Y:S01]  /*08d0*/  UISETP.EQ.AND UP2, UPT, UR55, 0x2, !UP1 ;  /* 0x000000023700788c */ /* 0x000fe2000cf42270 */
[----:B------:R-:W-:Y:S01]  /*08e0*/  P2R R3, PR, RZ, 0x4 ;  /* 0x00000004ff037803 */ /* 0x000fe20000000000 */
[----:B------:R-:W3:Y:S01]  /*08f0*/  S2R R4, SR_CTAID.X ;  /* 0x0000000000047919 */ /* 0x000ee20000002500 */
[----:B------:R-:W-:Y:S01]  /*0900*/  USEL UR37, URZ, 0x1, !UP0 ;  /* 0x000000013f257887 */ /* 0x000fe2000c000000 */
[----:B------:R-:W-:Y:S01]  /*0910*/  NOP ;  /* 0x0000000000007918 */ /* 0x000fe20000000000 */
[----:B------:R-:W-:Y:S01]  /*0920*/  USEL UR58, URZ, 0x1, !UP2 ;  /* 0x000000013f3a7887 */ /* 0x000fe2000d000000 */
[----:B------:R-:W-:Y:S04]  /*0930*/  BSSY B6, `(.L_x_8) ;  /* 0x00015ce000067945 */ /* 0x000fe80003800000 */
[----:B------:R-:W3:Y:S01]  /*0940*/  @P2 LDC R17, c[0x0][0x10] ;  /* 0x00000400ff112b82 */ /* 0x000ee20000000800 */
[----:B------:R-:W-:-:S02]  /*0950*/  @P2 MOV R7, RZ ;  /* 0x000000ff00072202 */ /* 0x000fc40000000f00 */
[----:B-----5:R-:W-:-:S05]  /*0960*/  ISETP.NE.OR P0, PT, R0, RZ, !P0 ;  /* 0x000000ff0000720c */ /* 0x020fca0004705670 */
[----:B------:R-:W5:Y:S01]  /*0970*/  @!P2 LDC R3, c[0x0][0xc] ;  /* 0x00000300ff03ab82 */ /* 0x000f620000000800 */
[----:B-1----:R-:W-:-:S07]  /*0980*/  @P2 MOV R0, R5 ;  /* 0x0000000500002202 */ /* 0x002fce0000000f00 */
[----:B------:R-:W-:Y:S01]  /*0990*/  VOTEU.ALL UP3, P0 ;  /* 0x00000000003f7886 */ /* 0x000fe20000060000 */
[----:B------:R-:W-:Y:S01]  /*09a0*/  VOTEU.ALL UP0, P0 ;  /* 0x00000000003f7886 */ /* 0x000fe20000000000 */
[----:B------:R-:W-:Y:S01]  /*09b0*/  VOTEU.ALL UP2, P0 ;  /* 0x00000000003f7886 */ /* 0x000fe20000040000 */
[----:B------:R-:W-:Y:S01]  /*09c0*/  PLOP3.LUT P0, PT, PT, PT, UP1, 0x80, 0x0 ;  /* 0x000000000000781c */ /* 0x000fe20003f0f018 */
[----:B------:R-:W-:Y:S01]  /*09d0*/  @P2 IMAD.MOV.U32 R6, RZ, RZ, R0 ;  /* 0x000000ffff062224 */ /* 0x000fe200078e0000 */
[----:B------:R-:W-:Y:S01]  /*09e0*/  @!UP3 UMOV UR6, 0x400 ;  /* 0x000004000006b882 */ /* 0x000fe20000000000 */
[----:B------:R-:W-:-:S04]  /*09f0*/  @!UP3 UIADD3 UR4, -UR4, 0x100000, URZ ;  /* 0x001000000404b890 */ /* 0x000fc8000fffe13f */
[----:B------:R-:W-:Y:S02]  /*0a00*/  @!UP3 USHF.L.U32 UR5, UR4, 0xb, URZ ;  /* 0x0000000b0405b899 */ /* 0x000fe4000800063f */
[----:B------:R-:W-:Y:S01]  /*0a10*/  @!UP3 USHF.L.U32 UR4, UR4, 0x1, URZ ;  /* 0x000000010404b899 */ /* 0x000fe2000800063f */
[----:B------:R-:W-:Y:S01]  /*0a20*/  @!P2 IMAD.MOV.U32 R0, RZ, RZ, R5 ;  /* 0x000000ffff00a224 */ /* 0x000fe200078e0005 */
[----:B--2---:R-:W-:Y:S01]  /*0a30*/  @!UP3 ULEA UR8, UR38, UR6, 0x18 ;  /* 0x000000062608b291 */ /* 0x004fe2000f8ec03f */
[----:B------:R-:W-:Y:S01]  /*0a40*/  MOV R5, RZ ;  /* 0x000000ff00057202 */ /* 0x000fe20000000f00 */
[----:B---3--:R-:W-:Y:S01]  /*0a50*/  @P2 IMAD.WIDE.U32 R16, R4, R17, R6 ;  /* 0x0000001104102225 */ /* 0x008fe200078e0006 */
[----:B------:R-:W-:Y:S01]  /*0a60*/  ULDC UR6, c[0x0][0xc] ;  /* 0x0000030000067ab9 */ /* 0x000fe20000000800 */
[----:B------:R-:W-:Y:S01]  /*0a70*/  ULDC UR7, c[0x0][0x10] ;  /* 0x0000040000077ab9 */ /* 0x000fe20000000800 */
[----:B------:R-:W-:Y:S01]  /*0a80*/  UISETP.GE.U32.AND UP3, UPT, UR9, 0x2, UPT ;  /* 0x000000020900788c */ /* 0x000fe2000bf66070 */
[----:B-----5:R-:W-:-:S03]  /*0a90*/  @!P2 IMAD.WIDE.U32 R6, R3, R0, R4 ;  /* 0x000000000306a225 */ /* 0x020fc600078e0004 */
[----:B------:R-:W-:Y:S01]  /*0aa0*/  USEL UR58, UR58, 0x2, UP3 ;  /* 0x000000023a3a7887 */ /* 0x000fe20009800000 */
[----:B------:R-:W-:Y:S01]  /*0ab0*/  @P2 IMAD.MOV.U32 R3, RZ, RZ, RZ ;  /* 0x000000ffff032224 */ /* 0x000fe200078e00ff */
[----:B------:R-:W-:Y:S01]  /*0ac0*/  USEL UR37, UR37, 0x2, UP3 ;  /* 0x0000000225257887 */ /* 0x000fe20009800000 */
[----:B------:R-:W1:Y:S02]  /*0ad0*/  FENCE.VIEW.ASYNC.S ;  /* 0x00000000000073c6 */ /* 0x000e640000000000 */
[----:B-1----:R-:W4:Y:S01]  /*0ae0*/  @!UP0 SYNCS.EXCH.64 URZ, [UR8+0x80], UR4 ;  /* 0x00008004083f85b2 */ /* 0x002f220008000100 */
[----:B------:R-:W-:Y:S01]  /*0af0*/  @!P2 IMAD.MOV.U32 R16, RZ, RZ, R6 ;  /* 0x000000ffff10a224 */ /* 0x000fe200078e0006 */
[----:B------:R-:W-:Y:S02]  /*0b00*/  @P2 IADD3 R17, R17, R3, RZ ;  /* 0x0000000311112210 */ /* 0x000fe40007ffe0ff */
[----:B------:R-:W-:Y:S01]  /*0b10*/  @!P2 MOV R17, R7 ;  /* 0x000000070011a202 */ /* 0x000fe20000000f00 */
[----:B------:R1:W4:Y:S01]  /*0b20*/  @!UP2 SYNCS.EXCH.64 URZ, [UR8+0x88], UR4 ;  /* 0x00008804083fa5b2 */ /* 0x0003220008000100 */
[----:B------:R-:W-:Y:S01]  /*0b30*/  NOP ;  /* 0x0000000000007918 */ /* 0x000fe20000000000 */
[----:B-1----:R-:W-:-:S03]  /*0b40*/  UIMAD.WIDE.U32 UR4, UR6, UR7, URZ ;  /* 0x00000007060472a5 */ /* 0x002fc6000f8e003f */
[----:B------:R-:W-:Y:S02]  /*0b50*/  ULDC UR6, c[0x0][0x14] ;  /* 0x0000050000067ab9 */ /* 0x000fe40000000800 */
[----:B------:R-:W-:Y:S02]  /*0b60*/  UIMAD.WIDE.U32 UR42, UR4, UR6, URZ ;  /* 0x00000006042a72a5 */ /* 0x000fe4000f8e003f */
[----:B------:R-:W-:-:S04]  /*0b70*/  UIMAD UR52, UR5, UR6, URZ ;  /* 0x00000006053472a4 */ /* 0x000fc8000f8e023f */
[----:B------:R-:W-:Y:S01]  /*0b80*/  UIADD3 UR52, UR43, UR52, URZ ;  /* 0x000000342b347290 */ /* 0x000fe2000fffe03f */
[----:B----4-:R-:W-:Y:S06]  /*0b90*/  BAR.SYNC.DEFER_BLOCKING 0x0 ;  /* 0x0000000000007b1d */ /* 0x010fec0000010000 */
[----:B------:R-:W-:Y:S05]  /*0ba0*/  @!P0 BRA `(.L_x_9) ;  /* 0x0000012800e88947 */ /* 0x000fea0003800000 */
[----:B------:R-:W-:-:S06]  /*0bb0*/  UISETP.GT.U32.AND UP0, UPT, UR9, 0x1, UPT ;  /* 0x000000010900788c */ /* 0x000fcc000bf04070 */
[----:B------:R-:W-:-:S13]  /*0bc0*/  PLOP3.LUT P0, PT, PT, PT, UP0, 0x80, 0x0 ;  /* 0x000000000000781c */ /* 0x000fda0003f0f008 */
[----:B------:R-:W-:Y:S05]  /*0bd0*/  @P0 BRA `(.L_x_10) ;  /* 0x00000158008c0947 */ /* 0x000fea0003800000 */
[----:B------:R-:W-:Y:S01]  /*0be0*/  ULDC.64 UR4, c[0x0][0x8f8] ;  /* 0x00023e0000047ab9 */ /* 0x000fe20000000a00 */
[----:B------:R-:W-:Y:S01]  /*0bf0*/  UMOV UR47, 0xffffffff ;  /* 0xffffffff002f7882 */ /* 0x000fe20000000000 */
[----:B------:R-:W-:Y:S01]  /*0c00*/  ISETP.GE.U32.AND P0, PT, R16, UR4, PT ;  /* 0x0000000410007c0c */ /* 0x000fe2000bf06070 */
[----:B------:R-:W-:Y:S01]  /*0c10*/  IMAD.MOV.U32 R19, RZ, RZ, -0x1 ;  /* 0xffffffffff137424 */ /* 0x000fe200078e00ff */
[----:B------:R-:W-:Y:S02]  /*0c20*/  PRMT R22, RZ, 0x7610, R22 ;  /* 0x00007610ff167816 */ /* 0x000fe40000000016 */
[----:B------:R-:W-:Y:S02]  /*0c30*/  ISETP.GE.U32.AND.EX P0, PT, R17, UR5, PT, P0 ;  /* 0x0000000511007c0c */ /* 0x000fe4000bf06100 */
[----:B------:R-:W-:Y:S02]  /*0c40*/  MOV R155, 0xffffffff ;  /* 0xffffffff009b7802 */ /* 0x000fe40000000f00 */
[----:B------:R-:W-:-:S09]  /*0c50*/  PRMT R3, RZ, 0x7610, R3 ;  /* 0x00007610ff037816 */ /* 0x000fd20000000003 */
[----:B------:R-:W-:Y:S05]  /*0c60*/  @P0 BRA `(.L_x_11) ;  /* 0x00000004005c0947 */ /* 0x000fea0003800000 */
[----:B------:R-:W1:Y:S01]  /*0c70*/  LDC.64 R14, c[0x0][0x8d0] ;  /* 0x00023400ff0e7b82 */ /* 0x000e620000000a00 */
[----:B------:R-:W-:Y:S01]  /*0c80*/  IMAD.MOV.U32 R6, RZ, RZ, R16 ;  /* 0x000000ffff067224 */ /* 0x000fe200078e0010 */
[----:B------:R-:W-:-:S06]  /*0c90*/  MOV R7, R17 ;  /* 0x0000001100077202 */ /* 0x000fcc0000000f00 */
[----:B------:R-:W2:Y:S08]  /*0ca0*/  LDC R12, c[0x0][0x8d8] ;  /* 0x00023600ff0c7b82 */ /* 0x000eb00000000800 */
[----:B------:R-:W3:Y:S01]  /*0cb0*/  LDC.64 R20, c[0x0][0x8c8] ;  /* 0x00023200ff147b82 */ /* 0x000ee20000000a00 */
[----:B-1----:R-:W-:-:S04]  /*0cc0*/  ISETP.NE.U32.AND P0, PT, R14, RZ, PT ;  /* 0x000000ff0e00720c */ /* 0x002fc80003f05070 */
[----:B------:R-:W-:-:S13]  /*0cd0*/  ISETP.NE.AND.EX P0, PT, R15, RZ, PT, P0 ;  /* 0x000000ff0f00720c */ /* 0x000fda0003f05300 */
[----:B--23--:R-:W-:Y:S05]  /*0ce0*/  @!P0 BRA `(.L_x_12) ;  /* 0x0000000000288947 */ /* 0x00cfea0003800000 */
[----:B------:R-:W1:Y:S02]  /*0cf0*/  LDC R3, c[0x0][0x8dc] ;  /* 0x00023700ff037b82 */ /* 0x000e640000000800 */
[----:B-1----:R-:W-:-:S05]  /*0d00*/  IADD3 R3, P0, R16, R3, RZ ;  /* 0x0000000310037210 */ /* 0x002fca0007f1e0ff */
[----:B------:R-:W-:-:S04]  /*0d10*/  IMAD.X R13, RZ, RZ, R17, P0 ;  /* 0x000000ffff0d7224 */ /* 0x000fc800000e0611 */
[----:B------:R-:W-:-:S04]  /*0d20*/  IMAD.WIDE.U32 R6, R13, R14, RZ ;  /* 0x0000000e0d067225 */ /* 0x000fc800078e00ff */
[----:B------:R-:W-:-:S04]  /*0d30*/  IMAD.WIDE.U32 R8, P0, R3, R15, R6 ;  /* 0x0000000f03087225 */ /* 0x000fc80007800006 */
[----:B------:R-:W-:Y:S01]  /*0d40*/  IMAD.WIDE.U32 R6, R3, R14, RZ ;  /* 0x0000000e03067225 */ /* 0x000fe200078e00ff */
[----:B------:R-:W-:-:S03]  /*0d50*/  IADD3.X R11, RZ, RZ, RZ, P0, !PT ;  /* 0x000000ffff0b7210 */ /* 0x000fc600007fe4ff */
[----:B------:R-:W-:Y:S01]  /*0d60*/  IMAD.MOV.U32 R10, RZ, RZ, R9 ;  /* 0x000000ffff0a7224 */ /* 0x000fe200078e0009 */
[----:B------:R-:W-:-:S05]  /*0d70*/  IADD3 RZ, P0, R7, R8, RZ ;  /* 0x0000000807ff7210 */ /* 0x000fca0007f1e0ff */
[----:B------:R-:W-:-:S08]  /*0d80*/  IMAD.WIDE.U32.X R6, R13, R15, R10, P0 ;  /* 0x0000000f0d067225 */ /* 0x000fd000000e040a */
.L_x_12:
[--C-:B------:R-:W-:Y:S01]  /*0d90*/  SHF.R.U64 R27, R6, R12, R7.reuse ;  /* 0x0000000c061b7219 */ /* 0x100fe20000001207 */
[----:B------:R-:W1:Y:S01]  /*0da0*/  LDC R10, c[0x0][0x8c0] ;  /* 0x00023000ff0a7b82 */ /* 0x000e620000000800 */
[----:B------:R-:W-:Y:S01]  /*0db0*/  I2FP.F32.U32 R3, R4 ;  /* 0x0000000400037245 */ /* 0x000fe20000201000 */
[----:B------:R-:W-:Y:S01]  /*0dc0*/  ULDC UR4, c[0x0][0x150] ;  /* 0x0000540000047ab9 */ /* 0x000fe20000000800 */
[----:B------:R-:W-:Y:S02]  /*0dd0*/  SHF.R.U32.HI R5, RZ, R12, R7 ;  /* 0x0000000cff057219 */ /* 0x000fe40000011607 */
[----:B------:R-:W-:Y:S01]  /*0de0*/  IADD3 R9, P0, RZ, -R27, RZ ;  /* 0x8000001bff097210 */ /* 0x000fe20007f1e0ff */
[----:B------:R-:W-:Y:S01]  /*0df0*/  FMUL R3, R3, UR4 ;  /* 0x0000000403037c20 */ /* 0x000fe20008400000 */
[----:B------:R-:W-:Y:S01]  /*0e00*/  ULDC UR4, c[0x0][0x154] ;  /* 0x0000550000047ab9 */ /* 0x000fe20000000800 */
[----:B------:R-:W2:Y:S01]  /*0e10*/  LDC.64 R24, c[0x0][0x8e8] ;  /* 0x00023a00ff187b82 */ /* 0x000ea20000000a00 */
[----:B------:R-:W-:Y:S01]  /*0e20*/  IADD3.X R11, RZ, ~R5, RZ, P0, !PT ;  /* 0x80000005ff0b7210 */ /* 0x000fe200007fe4ff */
[----:B------:R-:W-:-:S02]  /*0e30*/  IMAD.WIDE.U32 R6, R9, R20, R16 ;  /* 0x0000001409067225 */ /* 0x000fc400078e0010 */
[----:B------:R-:W3:Y:S02]  /*0e40*/  F2I.U32.TRUNC.NTZ R3, R3 ;  /* 0x0000000300037305 */ /* 0x000ee4000020f000 */
[----:B------:R-:W-:Y:S02]  /*0e50*/  IMAD R8, R11, R20, RZ ;  /* 0x000000140b087224 */ /* 0x000fe400078e02ff */
[----:B------:R-:W4:Y:S02]  /*0e60*/  LDC R5, c[0x0][0x144] ;  /* 0x00005100ff057b82 */ /* 0x000f240000000800 */
[----:B------:R-:W-:-:S04]  /*0e70*/  IMAD R9, R9, R21, R8 ;  /* 0x0000001509097224 */ /* 0x000fc800078e0208 */
[----:B------:R-:W-:Y:S01]  /*0e80*/  IMAD.IADD R7, R7, 0x1, R9 ;  /* 0x0000000107077824 */ /* 0x000fe200078e0209 */
[----:B------:R-:W-:Y:S01]  /*0e90*/  MOV R9, 0x1 ;  /* 0x0000000100097802 */ /* 0x000fe20000000f00 */
[----:B------:R-:W5:Y:S03]  /*0ea0*/  LDC R12, c[0x0][0x8b0] ;  /* 0x00022c00ff0c7b82 */ /* 0x000f660000000800 */
[--C-:B-1----:R-:W-:Y:S02]  /*0eb0*/  SHF.R.U64 R14, R6, R10, R7.reuse ;  /* 0x0000000a060e7219 */ /* 0x102fe40000001207 */
[----:B------:R-:W-:Y:S02]  /*0ec0*/  I2FP.F32.U32 R6, R0 ;  /* 0x0000000000067245 */ /* 0x000fe40000201000 */
[----:B---3--:R-:W-:Y:S01]  /*0ed0*/  IADD3 R8, -R3, RZ, RZ ;  /* 0x000000ff03087210 */ /* 0x008fe20007ffe1ff */
[----:B------:R-:W1:Y:S01]  /*0ee0*/  LDC R20, c[0x0][0x900] ;  /* 0x00024000ff147b82 */ /* 0x000e620000000800 */
[----:B--2---:R-:W-:Y:S01]  /*0ef0*/  ISETP.NE.U32.AND P0, PT, R24, RZ, PT ;  /* 0x000000ff1800720c */ /* 0x004fe20003f05070 */
[----:B------:R-:W-:Y:S01]  /*0f00*/  FMUL R6, R6, UR4 ;  /* 0x0000000406067c20 */ /* 0x000fe20008400000 */
[----:B------:R-:W-:-:S02]  /*0f10*/  SHF.R.U32.HI R7, RZ, R10, R7 ;  /* 0x0000000aff077219 */ /* 0x000fc40000011607 */
[----:B------:R-:W-:-:S03]  /*0f20*/  ISETP.NE.AND.EX P0, PT, R25, RZ, PT, P0 ;  /* 0x000000ff1900720c */ /* 0x000fc60003f05300 */
[----:B------:R-:W2:Y:S01]  /*0f30*/  LDC R13, c[0x0][0x148] ;  /* 0x00005200ff0d7b82 */ /* 0x000ea20000000800 */
[----:B----4-:R-:W-:-:S07]  /*0f40*/  IMAD R3, R5, R8, R4 ;  /* 0x0000000805037224 */ /* 0x010fce00078e0204 */
[----:B------:R-:W3:Y:S01]  /*0f50*/  LDC R19, c[0x0][0x8a8] ;  /* 0x00022a00ff137b82 */ /* 0x000ee20000000800 */
[-CC-:B-----5:R-:W-:Y:S02]  /*0f60*/  SHF.R.U64 R28, R14, R12.reuse, R7.reuse ;  /* 0x0000000c0e1c7219 */ /* 0x1a0fe40000001207 */
[----:B------:R-:W-:Y:S01]  /*0f70*/  SHF.R.U32.HI R5, RZ, R12, R7 ;  /* 0x0000000cff057219 */ /* 0x000fe20000011607 */
[----:B------:R-:W-:Y:S01]  /*0f80*/  IMAD.MOV.U32 R7, RZ, RZ, -0x1 ;  /* 0xffffffffff077424 */ /* 0x000fe200078e00ff */
[----:B------:R4:W1:Y:S03]  /*0f90*/  F2I.U32.TRUNC.NTZ R12, R6 ;  /* 0x00000006000c7305 */ /* 0x000866000020f000 */
[----:B------:R-:W2:Y:S01]  /*0fa0*/  LDC R21, c[0x0][0x8f0] ;  /* 0x00023c00ff157b82 */ /* 0x000ea20000000800 */
[-C--:B-1----:R-:W-:Y:S02]  /*0fb0*/  SHF.L.U32 R4, R7, R20.reuse, RZ ;  /* 0x0000001407047219 */ /* 0x082fe400000006ff */
[----:B------:R-:W-:-:S02]  /*0fc0*/  SHF.R.U64 R30, R28, R20, R5 ;  /* 0x000000141c1e7219 */ /* 0x000fc40000001205 */
[----:B------:R-:W-:Y:S02]  /*0fd0*/  LOP3.LUT R11, RZ, R4, RZ, 0x33, !PT ;  /* 0x00000004ff0b7212 */ /* 0x000fe400078e33ff */
[-C--:B------:R-:W-:Y:S01]  /*0fe0*/  SHF.R.U32.HI R5, RZ, R20.reuse, R5 ;  /* 0x00000014ff057219 */ /* 0x080fe20000011605 */
[----:B------:R-:W1:Y:S01]  /*0ff0*/  LDC R23, c[0x0][0x8e0] ;  /* 0x00023800ff177b82 */ /* 0x000e620000000800 */
[----:B------:R-:W-:Y:S01]  /*1000*/  SHF.L.U32 R10, R9, R20, RZ ;  /* 0x00000014090a7219 */ /* 0x000fe200000006ff */
[----:B------:R-:W-:-:S06]  /*1010*/  IMAD.MOV.U32 R4, RZ, RZ, R30 ;  /* 0x000000ffff047224 */ /* 0x000fcc00078e001e */
[----:B------:R-:W1:Y:S01]  /*1020*/  LDC R26, c[0x0][0x8b8] ;  /* 0x00022e00ff1a7b82 */ /* 0x000e620000000800 */
[----:B----4-:R-:W-:Y:S05]  /*1030*/  @!P0 BRA `(.L_x_13) ;  /* 0x0000000000288947 */ /* 0x010fea0003800000 */
[----:B------:R-:W4:Y:S02]  /*1040*/  LDC R9, c[0x0][0x8f4] ;  /* 0x00023d00ff097b82 */ /* 0x000f240000000800 */
[----:B----4-:R-:W-:-:S04]  /*1050*/  IADD3 R9, P0, R30, R9, RZ ;  /* 0x000000091e097210 */ /* 0x010fc80007f1e0ff */
[----:B------:R-:W-:-:S05]  /*1060*/  IADD3.X R15, RZ, R5, RZ, P0, !PT ;  /* 0x00000005ff0f7210 */ /* 0x000fca00007fe4ff */
[----:B------:R-:W-:-:S04]  /*1070*/  IMAD.WIDE.U32 R4, R15, R24, RZ ;  /* 0x000000180f047225 */ /* 0x000fc800078e00ff */
[----:B------:R-:W-:-:S04]  /*1080*/  IMAD.WIDE.U32 R6, P0, R9, R25, R4 ;  /* 0x0000001909067225 */ /* 0x000fc80007800004 */
[----:B------:R-:W-:Y:S01]  /*1090*/  IMAD.WIDE.U32 R4, R9, R24, RZ ;  /* 0x0000001809047225 */ /* 0x000fe200078e00ff */
[----:B------:R-:W-:-:S03]  /*10a0*/  MOV R8, R7 ;  /* 0x0000000700087202 */ /* 0x000fc60000000f00 */
[----:B------:R-:W-:Y:S01]  /*10b0*/  IMAD.X R9, RZ, RZ, RZ, P0 ;  /* 0x000000ffff097224 */ /* 0x000fe200000e06ff */
[----:B------:R-:W-:-:S05]  /*10c0*/  IADD3 RZ, P0, R5, R6, RZ ;  /* 0x0000000605ff7210 */ /* 0x000fca0007f1e0ff */
[----:B------:R-:W-:-:S08]  /*10d0*/  IMAD.WIDE.U32.X R4, R15, R25, R8, P0 ;  /* 0x000000190f047225 */ /* 0x000fd000000e0408 */
.L_x_13:
[----:B--2---:R-:W-:Y:S01]  /*10e0*/  SHF.R.U64 R4, R4, R21, R5 ;  /* 0x0000001504047219 */ /* 0x004fe20000001205 */
[----:B------:R-:W-:Y:S01]  /*10f0*/  IMAD.MOV R12, RZ, RZ, -R12 ;  /* 0x000000ffff0c7224 */ /* 0x000fe200078e0a0c */
[----:B------:R-:W-:Y:S02]  /*1100*/  LOP3.LUT R11, R28, R11, RZ, 0xc0, !PT ;  /* 0x0000000b1c0b7212 */ /* 0x000fe400078ec0ff */
[----:B---3--:R-:W-:Y:S01]  /*1110*/  IADD3 R5, R19, -0x1, RZ ;  /* 0xffffffff13057810 */ /* 0x008fe20007ffe0ff */
[----:B------:R-:W-:Y:S01]  /*1120*/  IMAD.MOV R6, RZ, RZ, -R4 ;  /* 0x000000ffff067224 */ /* 0x000fe200078e0a04 */
[----:B------:R-:W-:Y:S01]  /*1130*/  R2UR UR47, R27 ;  /* 0x000000001b2f72ca */ /* 0x000fe200000e0000 */
[----:B------:R-:W-:Y:S01]  /*1140*/  @P2 IMAD R3, R13, R12, R0 ;  /* 0x0000000c0d032224 */ /* 0x000fe200078e0200 */
[----:B------:R-:W-:Y:S01]  /*1150*/  LOP3.LUT R5, R14, R5, RZ, 0xc0, !PT ;  /* 0x000000050e057212 */ /* 0x000fe200078ec0ff */
[----:B------:R-:W-:Y:S01]  /*1160*/  IMAD R10, R10, R4, R11 ;  /* 0x000000040a0a7224 */ /* 0x000fe200078e020b */
[----:B------:R-:W-:Y:S01]  /*1170*/  MOV R4, 0x1 ;  /* 0x0000000100047802 */ /* 0x000fe20000000f00 */
[----:B-1----:R-:W-:-:S02]  /*1180*/  IMAD R0, R6, R23, R30 ;  /* 0x0000001706007224 */ /* 0x002fc400078e021e */
[----:B------:R-:W-:Y:S02]  /*1190*/  IMAD R3, R10, R26, R3 ;  /* 0x0000001a0a037224 */ /* 0x000fe400078e0203 */
[----:B------:R-:W-:-:S05]  /*11a0*/  IMAD R0, R0, R19, R5 ;  /* 0x0000001300007224 */ /* 0x000fca00078e0205 */
[----:B------:R-:W-:Y:S02]  /*11b0*/  SEL R155, R0, R3, !P2 ;  /* 0x00000003009b7207 */ /* 0x000fe40005000000 */
[----:B------:R-:W-:Y:S02]  /*11c0*/  SEL R19, R3, R0, !P2 ;  /* 0x0000000003137207 */ /* 0x000fe40005000000 */
[----:B------:R-:W-:-:S07]  /*11d0*/  PRMT R3, R4, 0x7610, R3 ;  /* 0x0000761004037816 */ /* 0x000fce0000000003 */
.L_x_11:
[----:B------:R-:W-:-:S08]  /*11e0*/  NOP ;  /* 0x0000000000007918 */ /* 0x000fd00000000000 */
[----:B------:R-:W1:Y:S02]  /*11f0*/  USETMAXREG.TRY_ALLOC.CTAPOOL UP0, 0xe8 ;  /* 0x000000e8000079c8 */ /* 0x000e640008000600 */
[----:B-1----:R-:W-:-:S13]  /*1200*/  PLOP3.LUT P0, PT, PT, PT, UP0, 0x80, 0x0 ;  /* 0x000000000000781c */ /* 0x002fda0003f0f008 */
[----:B------:R-:W-:Y:S05]  /*1210*/  @!P0 BRA `(.L_x_11) ;  /* 0xfffffffc00f08947 */ /* 0x000fea000383ffff */
[----:B------:R-:W-:Y:S02]  /*1220*/  ULDC.64 UR4, c[0x0][0x590] ;  /* 0x0001640000047ab9 */ /* 0x000fe40000000a00 */
[----:B------:R-:W-:Y:S01]  /*1230*/  IMAD.U32 R163, RZ, RZ, UR4 ;  /* 0x00000004ffa37e24 */ /* 0x000fe2000f8e00ff */
[----:B------:R-:W-:-:S04]  /*1240*/  MOV R165, UR5 ;  /* 0x0000000500a57c02 */ /* 0x000fc80008000f00 */
[----:B------:R-:W-:-:S04]  /*1250*/  ISETP.NE.U32.AND P1, PT, R163, RZ, PT ;  /* 0x000000ffa300720c */ /* 0x000fc80003f25070 */
[----:B------:R-:W-:-:S13]  /*1260*/  ISETP.NE.AND.EX P0, PT, R165, RZ, PT, P1 ;  /* 0x000000ffa500720c */ /* 0x000fda0003f05310 */
[----:B------:R-:W-:Y:S05]  /*1270*/  @P0 BRA `(.L_x_14) ;  /* 0x00000000002c0947 */ /* 0x000fea0003800000 */
[----:B------:R-:W-:Y:S02]  /*1280*/  ULDC.64 UR4, c[0x0][0x588] ;  /* 0x0001620000047ab9 */ /* 0x000fe40000000a00 */
[----:B------:R-:W-:-:S04]  /*1290*/  ISETP.NE.U32.AND P0, PT, RZ, UR4, PT ;  /* 0x00000004ff007c0c */ /* 0x000fc8000bf05070 */
[----:B------:R-:W-:-:S13]  /*12a0*/  ISETP.NE.AND.EX P0, PT, RZ, UR5, PT, P0 ;  /* 0x00000005ff007c0c */ /* 0x000fda000bf05300 */
[----:B------:R-:W-:Y:S05]  /*12b0*/  @!P0 BRA `(.L_x_15) ;  /* 0x0000000000108947 */ /* 0x000fea0003800000 */
[----:B------:R-:W1:Y:S02]  /*12c0*/  LDC.64 R4, c[0x0][0x588] ;  /* 0x00016200ff047b82 */ /* 0x000e640000000a00 */
[----:B-1----:R1:W5:Y:S01]  /*12d0*/  LDG.E R154, desc[UR56][R4.64] ;  /* 0x00000038049a7981 */ /* 0x002362000c1e1900 */
[----:B------:R-:W-:Y:S01]  /*12e0*/  IMAD.MOV.U32 R22, RZ, RZ, 0x1 ;  /* 0x00000001ff167424 */ /* 0x000fe200078e00ff */
[----:B------:R-:W-:Y:S06]  /*12f0*/  BRA `(.L_x_14) ;  /* 0x00000000000c7947 */ /* 0x000fec0003800000 */
.L_x_15:
[----:B------:R-:W-:Y:S01]  /*1300*/  ULDC UR4, c[0x0][0x580] ;  /* 0x0001600000047ab9 */ /* 0x000fe20000000800 */
[----:B------:R-:W-:Y:S01]  /*1310*/  MOV R22, 0x1 ;  /* 0x0000000100167802 */ /* 0x000fe20000000f00 */
[----:B------:R-:W-:-:S07]  /*1320*/  IMAD.U32 R154, RZ, RZ, UR4 ;  /* 0x00000004ff9a7e24 */ /* 0x000fce000f8e00ff */
.L_x_14:
[----:B------:R-:W-:Y:S02]  /*1330*/  ULDC.64 UR4, c[0x0][0x5b0] ;  /* 0x00016c0000047ab9 */ /* 0x000fe40000000a00 */
[----:B------:R-:W-:-:S04]  /*1340*/  ISETP.NE.U32.AND P0, PT, RZ, UR4, PT ;  /* 0x00000004ff007c0c */ /* 0x000fc8000bf05070 */
[----:B------:R-:W-:-:S13]  /*1350*/  ISETP.NE.AND.EX P0, PT, RZ, UR5, PT, P0 ;  /* 0x00000005ff007c0c */ /* 0x000fda000bf05300 */
[----:B------:R-:W-:Y:S05]  /*1360*/  @P0 BRA `(.L_x_16) ;  /* 0x0000000000240947 */ /* 0x000fea0003800000 */
[----:B------:R-:W-:Y:S02]  /*1370*/  ULDC.64 UR4, c[0x0][0x5a8] ;  /* 0x00016a0000047ab9 */ /* 0x000fe40000000a00 */
[----:B------:R-:W-:-:S04]  /*1380*/  ISETP.NE.U32.AND P0, PT, RZ, UR4, PT ;  /* 0x00000004ff007c0c */ /* 0x000fc8000bf05070 */
[----:B------:R-:W-:-:S13]  /*1390*/  ISETP.NE.AND.EX P0, PT, RZ, UR5, PT, P0 ;  /* 0x00000005ff007c0c */ /* 0x000fda000bf05300 */
[----:B------:R-:W-:Y:S05]  /*13a0*/  @!P0 BRA `(.L_x_17) ;  /* 0x00000000000c8947 */ /* 0x000fea0003800000 */
[----:B-1----:R-:W1:Y:S02]  /*13b0*/  LDC.64 R4, c[0x0][0x5a8] ;  /* 0x00016a00ff047b82 */ /* 0x002e640000000a00 */
[----:B-1----:R2:W5:Y:S01]  /*13c0*/  LDG.E R153, desc[UR56][R4.64] ;  /* 0x0000003804997981 */ /* 0x002562000c1e1900 */
[----:B------:R-:W-:Y:S05]  /*13d0*/  BRA `(.L_x_16) ;  /* 0x0000000000087947 */ /* 0x000fea0003800000 */
.L_x_17:
[----:B------:R-:W-:Y:S02]  /*13e0*/  ULDC UR4, c[0x0][0x5a0] ;  /* 0x0001680000047ab9 */ /* 0x000fe40000000800 */
[----:B------:R-:W-:-:S07]  /*13f0*/  MOV R153, UR4 ;  /* 0x0000000400997c02 */ /* 0x000fce0008000f00 */
.L_x_16:
[----:B------:R-:W-:Y:S01]  /*1400*/  LOP3.LUT P2, RZ, R3, 0xff, RZ, 0xc0, !PT ;  /* 0x000000ff03ff7812 */ /* 0x000fe2000784c0ff */
[----:B------:R-:W-:Y:S01]  /*1410*/  UMOV UR36, URZ ;  /* 0x0000003f00247c82 */ /* 0x000fe20008000000 */
[----:B------:R-:W-:-:S11]  /*1420*/  PLOP3.LUT P0, PT, PT, PT, PT, 0x80, 0x0 ;  /* 0x000000000000781c */ /* 0x000fd60003f0f070 */
[----:B------:R-:W-:Y:S05]  /*1430*/  @!P2 BRA `(.L_x_18) ;  /* 0x000001200028a947 */ /* 0x000fea0003800000 */
[----:B------:R-:W-:Y:S01]  /*1440*/  ULDC UR4, c[0x0][0x28c] ;  /* 0x0000a30000047ab9 */ /* 0x000fe20000000800 */
[----:B------:R-:W-:Y:S01]  /*1450*/  IMAD.MOV.U32 R23, RZ, RZ, 0x10 ;  /* 0x00000010ff177424 */ /* 0x000fe200078e00ff */
[----:B------:R-:W-:Y:S01]  /*1460*/  UIADD3 UR4, UR4, 0x3f, URZ ;  /* 0x0000003f04047890 */ /* 0x000fe2000fffe03f */
[----:B------:R-:W-:Y:S01]  /*1470*/  LOP3.LUT P0, RZ, R18, 0x4, RZ, 0xc0, !PT ;  /* 0x0000000412ff7812 */ /* 0x000fe2000780c0ff */
[----:B------:R-:W-:Y:S01]  /*1480*/  ULOP3.LUT UR54, UR37, 0x1, URZ, 0xfc, !UPT ;  /* 0x0000000125367892 */ /* 0x000fe2000f8efc3f */
[----:B------:R-:W-:Y:S01]  /*1490*/  MOV R152, RZ ;  /* 0x000000ff00987202 */ /* 0x000fe20000000f00 */
[----:B------:R-:W-:Y:S01]  /*14a0*/  USHF.R.S32.HI UR5, URZ, 0x1f, UR4 ;  /* 0x0000001f3f057899 */ /* 0x000fe20008011404 */
[----:B------:R-:W-:Y:S01]  /*14b0*/  SEL R23, R23, 0xfffffff0, !P0 ;  /* 0xfffffff017177807 */ /* 0x000fe20004000000 */
[----:B------:R-:W-:Y:S02]  /*14c0*/  ULOP3.LUT UR49, UR58, 0x1, URZ, 0xfc, !UPT ;  /* 0x000000013a317892 */ /* 0x000fe4000f8efc3f */
[----:B------:R-:W-:Y:S01]  /*14d0*/  ULEA.HI UR5, UR5, UR4, URZ, 0x6 ;  /* 0x0000000405057291 */ /* 0x000fe2000f8f303f */
[----:B------:R-:W-:Y:S01]  /*14e0*/  ULDC.64 UR40, c[0x0][0x198] ;  /* 0x0000660000287ab9 */ /* 0x000fe20000000a00 */
[----:B------:R-:W-:-:S02]  /*14f0*/  UMOV UR39, URZ ;  /* 0x0000003f00277c82 */ /* 0x000fc40008000000 */
[----:B------:R-:W-:Y:S01]  /*1500*/  USHF.R.S32.HI UR50, URZ, 0x6, UR5 ;  /* 0x000000063f327899 */ /* 0x000fe20008011405 */
[----:B------:R-:W-:Y:S01]  /*1510*/  UMOV UR48, URZ ;  /* 0x0000003f00307c82 */ /* 0x000fe20008000000 */
[----:B------:R-:W-:-:S10]  /*1520*/  UMOV UR36, URZ ;  /* 0x0000003f00247c82 */ /* 0x000fd40008000000 */
.L_x_135:
[----:B------:R-:W-:Y:S01]  /*1530*/  LOP3.LUT R0, R18, 0x80, RZ, 0xc0, !PT ;  /* 0x0000008012007812 */ /* 0x000fe200078ec0ff */
[----:B------:R-:W3:Y:S01]  /*1540*/  S2UR UR53, SR_CgaCtaId ;  /* 0x00000000003579c3 */ /* 0x000ee20000008800 */
[----:B------:R-:W-:Y:S02]  /*1550*/  UMOV UR51, 0x400 ;  /* 0x0000040000337882 */ /* 0x000fe40000000000 */
[----:B------:R-:W-:-:S06]  /*1560*/  SHF.R.U32.HI R0, RZ, 0x7, R0 ;  /* 0x00000007ff007819 */ /* 0x000fcc0000011600 */
[----:B------:R-:W4:Y:S01]  /*1570*/  SHFL.IDX PT, R0, R0, RZ, 0x1f ;  /* 0x00001fff00007589 */ /* 0x000f2200000e0000 */
[----:B---3--:R-:W-:Y:S01]  /*1580*/  ULEA UR51, UR53, UR51, 0x18 ;  /* 0x0000003335337291 */ /* 0x008fe2000f8ec03f */
[----:B----4-:R-:W-:-:S13]  /*1590*/  R2UR UR4, R0 ;  /* 0x00000000000472ca */ /* 0x010fda00000e0000 */
[----:B------:R-:W-:-:S04]  /*15a0*/  ULEA.HI UR5, UR4, UR4, URZ, 0x1 ;  /* 0x0000000404057291 */ /* 0x000fc8000f8f083f */
[----:B------:R-:W-:-:S04]  /*15b0*/  ULOP3.LUT UR5, UR5, 0x7fffe, URZ, 0xc0, !UPT ;  /* 0x0007fffe05057892 */ /* 0x000fc8000f8ec03f */
[----:B------:R-:W-:-:S03]  /*15c0*/  UIADD3 UR5, UR4, -UR5, URZ ;  /* 0x8000000504057290 */ /* 0x000fc6000fffe03f */
[----:B------:R-:W-:Y:S01]  /*15d0*/  ULDC UR4, c[0x0][0x28c] ;  /* 0x0000a30000047ab9 */ /* 0x000fe20000000800 */
[----:B------:R-:W-:Y:S01]  /*15e0*/  ULEA UR5, UR5, UR51, 0xd ;  /* 0x0000003305057291 */ /* 0x000fe2000f8e683f */
[----:B------:R-:W-:-:S03]  /*15f0*/  ISETP.LT.AND P0, PT, RZ, UR4, PT ;  /* 0x00000004ff007c0c */ /* 0x000fc6000bf01270 */
[----:B------:R-:W-:-:S04]  /*1600*/  UIADD3 UR5, UR5, 0x8400, URZ ;  /* 0x0000840005057890 */ /* 0x000fc8000fffe03f */
[----:B------:R-:W-:-:S04]  /*1610*/  USHF.R.U32.HI UR5, URZ, 0x4, UR5 ;  /* 0x000000043f057899 */ /* 0x000fc80008011605 */
[----:B------:R-:W-:-:S04]  /*1620*/  ULOP3.LUT UR5, UR5, 0x3fff, URZ, 0xc0, !UPT ;  /* 0x00003fff05057892 */ /* 0x000fc8000f8ec03f */
[----:B------:R-:W-:Y:S01]  /*1630*/  ULOP3.LUT UR44, UR5, 0x10000, URZ, 0xfc, !UPT ;  /* 0x00010000052c7892 */ /* 0x000fe2000f8efc3f */
[----:B-1----:R-:W-:Y:S11]  /*1640*/  @P0 BRA `(.L_x_19) ;  /* 0x0000000000400947 */ /* 0x002ff60003800000 */
[----:B------:R-:W-:Y:S01]  /*1650*/  MOV R0, 0x0 ;  /* 0x0000000000007802 */ /* 0x000fe20000000f00 */
[----:B------:R-:W-:Y:S01]  /*1660*/  ULDC.64 UR4, c[0x4][0x70] ;  /* 0x01001c0000047ab9 */ /* 0x000fe20000000a00 */
[----:B------:R-:W-:Y:S01]  /*1670*/  ULDC.64 UR6, c[0x4][0x8] ;  /* 0x0100020000067ab9 */ /* 0x000fe20000000a00 */
[----:B-12---:R-:W-:Y:S01]  /*1680*/  IMAD.U32 R4, RZ, RZ, UR4 ;  /* 0x00000004ff047e24 */ /* 0x006fe2000f8e00ff */
[----:B------:R1:W2:Y:S01]  /*1690*/  LDC.64 R14, c[0x4][R0] ;  /* 0x01000000000e7b82 */ /* 0x0002a20000000a00 */
[----:B------:R-:W-:Y:S01]  /*16a0*/  MOV R5, UR5 ;  /* 0x0000000500057c02 */ /* 0x000fe20008000f00 */
[----:B------:R-:W-:Y:S01]  /*16b0*/  ULDC.64 UR4, c[0x4][0x78] ;  /* 0x01001e0000047ab9 */ /* 0x000fe20000000a00 */
[----:B------:R-:W-:Y:S01]  /*16c0*/  IMAD.U32 R10, RZ, RZ, UR6 ;  /* 0x00000006ff0a7e24 */ /* 0x000fe2000f8e00ff */
[----:B------:R-:W-:Y:S01]  /*16d0*/  MOV R7, UR5 ;  /* 0x0000000500077c02 */ /* 0x000fe20008000f00 */
[----:B------:R-:W-:Y:S01]  /*16e0*/  IMAD.U32 R6, RZ, RZ, UR4 ;  /* 0x00000004ff067e24 */ /* 0x000fe2000f8e00ff */
[----:B------:R-:W-:Y:S01]  /*16f0*/  MOV R11, UR7 ;  /* 0x00000007000b7c02 */ /* 0x000fe20008000f00 */
[----:B------:R-:W-:Y:S01]  /*1700*/  IMAD.MOV.U32 R8, RZ, RZ, 0x1e1 ;  /* 0x000001e1ff087424 */ /* 0x000fe200078e00ff */
[----:B------:R-:W-:Y:S01]  /*1710*/  MOV R12, 0x1 ;  /* 0x00000001000c7802 */ /* 0x000fe20000000f00 */
[----:B-1----:R-:W-:-:S07]  /*1720*/  IMAD.MOV.U32 R13, RZ, RZ, RZ ;  /* 0x000000ffff0d7224 */ /* 0x002fce00078e00ff */
[----:B------:R-:W-:-:S07]  /*1730*/  LEPC R20, `(.L_x_19) ;  /* 0x000000001014794e */ /* 0x000fce0000000000 */
[----:B--2--5:R-:W-:Y:S05]  /*1740*/  CALL.ABS.NOINC R14 ;  /* 0x000000000e007343 */ /* 0x024fea0003c00000 */
.L_x_19:
[----:B------:R-:W-:-:S04]  /*1750*/  MOV R0, UR54 ;  /* 0x0000003600007c02 */ /* 0x000fc80008000f00 */
[----:B------:R-:W-:-:S13]  /*1760*/  ISETP.NE.AND P0, PT, R0, 0x3, PT ;  /* 0x000000030000780c */ /* 0x000fda0003f05270 */
[----:B------:R-:W-:Y:S05]  /*1770*/  @!P0 BRA `(.L_x_20) ;  /* 0x0000000000048947 */ /* 0x000fea0003800000 */
[----:B------:R-:W-:Y:S01]  /*1780*/  BPT.TRAP 0x1 ;  /* 0x000000040000795c */ /* 0x000fe20000300000 */
.L_x_20:
[----:B------:R-:W-:Y:S01]  /*1790*/  IMAD.U32 R3, RZ, RZ, UR48 ;  /* 0x00000030ff037e24 */ /* 0x000fe2000f8e00ff */
[----:B------:R-:W-:-:S04]  /*17a0*/  SHF.L.U32 R0, R152, 0x1f, RZ ;  /* 0x0000001f98007819 */ /* 0x000fc800000006ff */
[----:B------:R-:W-:-:S04]  /*17b0*/  LEA R3, R3, UR51, 0x3 ;  /* 0x0000003303037c11 */ /* 0x000fc8000f8e18ff */
[----:B------:R3:W4:Y:S01]  /*17c0*/  SYNCS.PHASECHK.TRANS64.TRYWAIT P1, [R3+URZ], R0 ;  /* 0x00000000030075a7 */ /* 0x000722000802017f */
[----:B------:R-:W-:Y:S05]  /*17d0*/  @!P0 BRA `(.L_x_21) ;  /* 0x0000000000048947 */ /* 0x000fea0003800000 */
[----:B------:R-:W-:Y:S01]  /*17e0*/  BPT.TRAP 0x1 ;  /* 0x000000040000795c */ /* 0x000fe20000300000 */
.L_x_21:
[----:B----4-:R-:W-:Y:S05]  /*17f0*/  @P1 BRA `(.L_x_22) ;  /* 0x0000000000081947 */ /* 0x010fea0003800000 */
[----:B------:R-:W4:Y:S02]  /*1800*/  SYNCS.PHASECHK.TRANS64.TRYWAIT P1, [R3+URZ], R0 ;  /* 0x00000000030075a7 */ /* 0x000f24000802017f */
[----:B----4-:R-:W-:Y:S05]  /*1810*/  @!P1 BRA `(.L_x_23) ;  /* 0x0000014c00849947 */ /* 0x010fea0003800000 */
.L_x_22:
[----:B------:R-:W-:-:S04]  /*1820*/  UISETP.LT.AND UP0, UPT, UR50, 0x1, UPT ;  /* 0x000000013200788c */ /* 0x000fc8000bf01270 */
[----:B------:R-:W-:-:S06]  /*1830*/  USEL UR4, UR50, 0x1, UP0 ;  /* 0x0000000132047887 */ /* 0x000fcc0008000000 */
[----:B---34-:R-:W-:Y:S01]  /*1840*/  MOV R0, UR4 ;  /* 0x0000000400007c02 */ /* 0x018fe20008000f00 */
[----:B------:R-:W-:Y:S05]  /*1850*/  WARPSYNC.ALL ;  /* 0x0000000000007948 */ /* 0x000fea0003800000 */
[----:B------:R-:W-:-:S04]  /*1860*/  IADD3 R0, -R0, UR50, RZ ;  /* 0x0000003200007c10 */ /* 0x000fc8000fffe1ff */
[----:B------:R-:W-:Y:S01]  /*1870*/  ISETP.GE.AND P1, PT, R0, 0x1, PT ;  /* 0x000000010000780c */ /* 0x000fe20003f26270 */
[----:B------:R-:W-:Y:S01]  /*1880*/  UIADD3 UR4, UR51, 0x28400, URZ ;  /* 0x0002840033047890 */ /* 0x000fe2000fffe03f */
[----:B------:R-:W-:Y:S01]  /*1890*/  WARPGROUP.ARRIVE ;  /* 0x00000000000079c5 */ /* 0x000fe20000000000 */
[----:B------:R-:W-:Y:S02]  /*18a0*/  ULEA UR5, UR48, UR44, 0xb ;  /* 0x0000002c30057291 */ /* 0x000fe4000f8e583f */
[----:B------:R-:W-:Y:S01]  /*18b0*/  USHF.R.U32.HI UR4, URZ, 0x4, UR4 ;  /* 0x000000043f047899 */ /* 0x000fe20008011604 */
[----:B------:R-:W-:Y:S01]  /*18c0*/  UMOV UR9, 0x40000040 ;  /* 0x4000004000097882 */ /* 0x000fe20000000000 */
[----:B------:R-:W-:Y:S02]  /*18d0*/  UMOV UR11, 0x40000040 ;  /* 0x40000040000b7882 */ /* 0x000fe40000000000 */
[----:B------:R-:W-:Y:S01]  /*18e0*/  ULOP3.LUT UR4, UR4, 0x3fff, URZ, 0xc0, !UPT ;  /* 0x00003fff04047892 */ /* 0x000fe2000f8ec03f */
[----:B------:R-:W-:-:S03]  /*18f0*/  UMOV UR8, UR5 ;  /* 0x0000000500087c82 */ /* 0x000fc60008000000 */
[----:B------:R-:W-:-:S04]  /*1900*/  ULOP3.LUT UR4, UR4, 0x10000, URZ, 0xfc, !UPT ;  /* 0x0001000004047892 */ /* 0x000fc8000f8efc3f */
[----:B------:R-:W-:-:S07]  /*1910*/  ULEA UR6, UR48, UR4, 0xa ;  /* 0x0000000430067291 */ /* 0x000fce000f8e503f */
[----:B------:R-:W-:Y:S02]  /*1920*/  UMOV UR10, UR6 ;  /* 0x00000006000a7c82 */ /* 0x000fe40008000000 */
[----:B------:R-:W-:Y:S01]  /*1930*/  HGMMA.64x128x16.F32.BF16 R88, gdesc[UR8], RZ, !UPT, gsb0 ;  /* 0x01e00000085879f0 */ /* 0x000fe2000c0018ff */
[----:B------:R-:W-:Y:S01]  /*1940*/  UIADD3 UR8, UR5, 0x400, URZ ;  /* 0x0000040005087890 */ /* 0x000fe2000fffe03f */
[----:B------:R-:W-:Y:S01]  /*1950*/  UMOV UR9, 0x40000040 ;  /* 0x4000004000097882 */ /* 0x000fe20000000000 */
[----:B------:R-:W-:Y:S02]  /*1960*/  WARPGROUP.DEPBAR.LE gsb0, 0x0 ;  /* 0x00008000000079c5 */ /* 0x000fe40000010000 */
[----:B------:R-:W-:-:S07]  /*1970*/  WARPGROUP.ARRIVE ;  /* 0x00000000000079c5 */ /* 0x000fce0000000000 */
[----:B------:R-:W-:Y:S01]  /*1980*/  HGMMA.64x128x16.F32.BF16 R24, gdesc[UR8], RZ, !UPT, gsb0 ;  /* 0x01e00000081879f0 */ /* 0x000fe2000c0018ff */
[----:B------:R-:W-:Y:S02]  /*1990*/  UIADD3 UR8, UR5, 0x2, URZ ;  /* 0x0000000205087890 */ /* 0x000fe4000fffe03f */
[----:B------:R-:W-:Y:S01]  /*19a0*/  UIADD3 UR10, UR6, 0x2, URZ ;  /* 0x00000002060a7890 */ /* 0x000fe2000fffe03f */
[----:B------:R-:W-:Y:S01]  /*19b0*/  UMOV UR9, 0x40000040 ;  /* 0x4000004000097882 */ /* 0x000fe20000000000 */
[----:B------:R-:W-:Y:S01]  /*19c0*/  UMOV UR11, 0x40000040 ;  /* 0x40000040000b7882 */ /* 0x000fe20000000000 */
[----:B------:R-:W-:Y:S02]  /*19d0*/  WARPGROUP.DEPBAR.LE gsb0, 0x0 ;  /* 0x00008000000079c5 */ /* 0x000fe40000010000 */
[----:B------:R-:W-:-:S06]  /*19e0*/  WARPGROUP.ARRIVE ;  /* 0x00000000000079c5 */ /* 0x000fcc0000000000 */
[----:B------:R-:W-:Y:S01]  /*19f0*/  HGMMA.64x128x16.F32.BF16 R88, gdesc[UR8], R88, gsb0 ;  /* 0x01e00000085879f0 */ /* 0x000fe20008001858 */
[----:B------:R-:W-:Y:S01]  /*1a00*/  UIADD3 UR8, UR5, 0x402, URZ ;  /* 0x0000040205087890 */ /* 0x000fe2000fffe03f */
[----:B------:R-:W-:Y:S01]  /*1a10*/  UMOV UR9, 0x40000040 ;  /* 0x4000004000097882 */ /* 0x000fe20000000000 */
[----:B------:R-:W-:Y:S02]  /*1a20*/  WARPGROUP.DEPBAR.LE gsb0, 0x0 ;  /* 0x00008000000079c5 */ /* 0x000fe40000010000 */
[----:B------:R-:W-:-:S07]  /*1a30*/  WARPGROUP.ARRIVE ;  /* 0x00000000000079c5 */ /* 0x000fce0000000000 */
[----:B------:R-:W-:Y:S01]  /*1a40*/  HGMMA.64x128x16.F32.BF16 R24, gdesc[UR8], R24, gsb0 ;  /* 0x01e00000081879f0 */ /* 0x000fe20008001818 */
        /* <DEDUP_REMOVED lines=23> */
[----:B------:R-:W-:Y:S03]  /*1bc0*/  HGMMA.64x128x16.F32.BF16 R24, gdesc[UR8], R24, gsb0 ;  /* 0x01e00000081879f0 */ /* 0x000fe60008001818 */
[----:B------:R-:W-:Y:S02]  /*1bd0*/  WARPGROUP.DEPBAR.LE gsb0, 0x0 ;  /* 0x00008000000079c5 */ /* 0x000fe40000010000 */
[----:B------:R-:W-:Y:S05]  /*1be0*/  @!P1 BRA `(.L_x_24) ;  /* 0x00000004005c9947 */ /* 0x000fea0003800000 */
[----:B------:R-:W-:-:S04]  /*1bf0*/  UIADD3 UR5, UR48, 0x1, URZ ;  /* 0x0000000130057890 */ /* 0x000fc8000fffe03f */
[----:B------:R-:W-:-:S04]  /*1c00*/  UISETP.NE.AND UP0, UPT, UR5, 0x4, UPT ;  /* 0x000000040500788c */ /* 0x000fc8000bf05270 */
[----:B------:R-:W-:Y:S02]  /*1c10*/  USEL UR6, URZ, 0x1, UP0 ;  /* 0x000000013f067887 */ /* 0x000fe40008000000 */
[----:B------:R-:W-:-:S04]  /*1c20*/  USEL UR5, UR5, URZ, UP0 ;  /* 0x0000003f05057287 */ /* 0x000fc80008000000 */
[----:B-12---:R-:W-:Y:S01]  /*1c30*/  LOP3.LUT R5, R152, UR6, RZ, 0x3c, !PT ;  /* 0x0000000698057c12 */ /* 0x006fe2000f8e3cff */
[----:B------:R-:W-:-:S07]  /*1c40*/  UMOV UR6, UR48 ;  /* 0x0000003000067c82 */ /* 0x000fce0008000000 */
.L_x_31:
[----:B-12---:R-:W-:Y:S05]  /*1c50*/  @!P0 BRA `(.L_x_25) ;  /* 0x0000000000048947 */ /* 0x006fea0003800000 */
[----:B------:R-:W-:Y:S01]  /*1c60*/  BPT.TRAP 0x1 ;  /* 0x000000040000795c */ /* 0x000fe20000300000 */
.L_x_25:
[----:B------:R-:W-:Y:S01]  /*1c70*/  ULEA UR7, UR5, UR51, 0x3 ;  /* 0x0000003305077291 */ /* 0x000fe2000f8e183f */
[----:B------:R-:W-:-:S08]  /*1c80*/  SHF.L.U32 R3, R5, 0x1f, RZ ;  /* 0x0000001f05037819 */ /* 0x000fd000000006ff */
[----:B------:R1:W2:Y:S01]  /*1c90*/  SYNCS.PHASECHK.TRANS64.TRYWAIT P1, [UR7], R3 ;  /* 0x00000003ff0075a7 */ /* 0x0002a20008020147 */
[----:B------:R-:W-:Y:S05]  /*1ca0*/  @!P0 BRA `(.L_x_26) ;  /* 0x0000000000048947 */ /* 0x000fea0003800000 */
[----:B------:R-:W-:Y:S01]  /*1cb0*/  BPT.TRAP 0x1 ;  /* 0x000000040000795c */ /* 0x000fe20000300000 */
.L_x_26:
[----:B--2---:R-:W-:Y:S05]  /*1cc0*/  @P1 BRA `(.L_x_27) ;  /* 0x0000000000081947 */ /* 0x004fea0003800000 */
[----:B------:R-:W2:Y:S02]  /*1cd0*/  SYNCS.PHASECHK.TRANS64.TRYWAIT P1, [UR7], R3 ;  /* 0x00000003ff0075a7 */ /* 0x000ea40008020147 */
[----:B--2---:R-:W-:Y:S05]  /*1ce0*/  @!P1 BRA `(.L_x_28) ;  /* 0x0000014800649947 */ /* 0x004fea0003800000 */
.L_x_27:
[----:B------:R-:W-:Y:S01]  /*1cf0*/  ULEA UR7, UR5, UR44, 0xb ;  /* 0x0000002c05077291 */ /* 0x000fe2000f8e583f */
[----:B------:R-:W-:Y:S01]  /*1d00*/  WARPGROUP.ARRIVE ;  /* 0x00000000000079c5 */ /* 0x000fe20000000000 */
[----:B------:R-:W-:Y:S01]  /*1d10*/  ULEA UR12, UR5, UR4, 0xa ;  /* 0x00000004050c7291 */ /* 0x000fe2000f8e503f */
[----:B------:R-:W-:Y:S01]  /*1d20*/  UMOV UR9, 0x40000040 ;  /* 0x4000004000097882 */ /* 0x000fe20000000000 */
[----:B------:R-:W-:-:S03]  /*1d30*/  UMOV UR11, 0x40000040 ;  /* 0x40000040000b7882 */ /* 0x000fc60000000000 */
[----:B------:R-:W-:Y:S02]  /*1d40*/  UMOV UR8, UR7 ;  /* 0x0000000700087c82 */ /* 0x000fe40008000000 */
[----:B------:R-:W-:Y:S02]  /*1d50*/  UMOV UR10, UR12 ;  /* 0x0000000c000a7c82 */ /* 0x000fe40008000000 */
        /* <DEDUP_REMOVED lines=44> */
[----:B------:R-:W-:Y:S01]  /*2020*/  BPT.TRAP 0x1 ;  /* 0x000000040000795c */ /* 0x000fe20000300000 */
.L_x_29:
[----:B------:R-:W-:Y:S02]  /*2030*/  UISETP.GT.U32.AND UP0, UPT, UR37, 0x1, UPT ;  /* 0x000000012500788c */ /* 0x000fe4000bf04070 */
[----:B------:R-:W-:-:S04]  /*2040*/  ULEA UR7, UR6, UR51, 0x3 ;  /* 0x0000003306077291 */ /* 0x000fc8000f8e183f */
[----:B------:R-:W-:Y:S01]  /*2050*/  UIADD3 UR7, UR7, 0x20, URZ ;  /* 0x0000002007077890 */ /* 0x000fe2000fffe03f */
[----:B------:R-:W-:-:S03]  /*2060*/  PLOP3.LUT P1, PT, PT, PT, UP0, 0x80, 0x0 ;  /* 0x000000000000781c */ /* 0x000fc60003f2f008 */
[----:B------:R-:W-:-:S09]  /*2070*/  UPRMT UR7, URZ, 0x654, UR7 ;  /* 0x000006543f077896 */ /* 0x000fd20008000007 */
[----:B------:R-:W-:Y:S01]  /*2080*/  SYNCS.ARRIVE.TRANS64.RED.A1T0 RZ, [UR7], RZ ;  /* 0x000000ffffff79a7 */ /* 0x000fe20008100407 */
[----:B------:R-:W-:Y:S05]  /*2090*/  @P1 BRA `(.L_x_30) ;  /* 0x0000000000041947 */ /* 0x000fea0003800000 */
[----:B------:R-:W-:Y:S01]  /*20a0*/  BPT.TRAP 0x1 ;  /* 0x000000040000795c */ /* 0x000fe20000300000 */
.L_x_30:
[----:B------:R-:W-:Y:S01]  /*20b0*/  UIADD3 UR5, UR5, 0x1, URZ ;  /* 0x0000000105057890 */ /* 0x000fe2000fffe03f */
[C---:B------:R-:W-:Y:S01]  /*20c0*/  ISETP.GT.AND P1, PT, R0.reuse, 0x1, PT ;  /* 0x000000010000780c */ /* 0x040fe20003f24270 */
[----:B------:R-:W-:Y:S01]  /*20d0*/  UIADD3 UR6, UR6, 0x1, URZ ;  /* 0x0000000106067890 */ /* 0x000fe2000fffe03f */
[----:B------:R-:W-:Y:S01]  /*20e0*/  VIADD R0, R0, 0xffffffff ;  /* 0xffffffff00007836 */ /* 0x000fe20000000000 */
[----:B------:R-:W-:Y:S02]  /*20f0*/  UISETP.NE.AND UP0, UPT, UR5, 0x4, UPT ;  /* 0x000000040500788c */ /* 0x000fe4000bf05270 */
[----:B------:R-:W-:Y:S02]  /*2100*/  UISETP.NE.AND UP1, UPT, UR6, 0x4, UPT ;  /* 0x000000040600788c */ /* 0x000fe4000bf25270 */
[----:B------:R-:W-:Y:S02]  /*2110*/  USEL UR7, URZ, 0x1, UP0 ;  /* 0x000000013f077887 */ /* 0x000fe40008000000 */
[----:B------:R-:W-:-:S02]  /*2120*/  USEL UR5, UR5, URZ, UP0 ;  /* 0x0000003f05057287 */ /* 0x000fc40008000000 */
[----:B------:R-:W-:Y:S02]  /*2130*/  USEL UR6, UR6, URZ, UP1 ;  /* 0x0000003f06067287 */ /* 0x000fe40008800000 */
[----:B------:R-:W-:Y:S01]  /*2140*/  LOP3.LUT R5, R5, UR7, RZ, 0x3c, !PT ;  /* 0x0000000705057c12 */ /* 0x000fe2000f8e3cff */
[----:B------:R-:W-:Y:S09]  /*2150*/  @P1 BRA `(.L_x_31) ;  /* 0xfffffff800bc1947 */ /* 0x000ff2000383ffff */
.L_x_24:
[----:B------:R-:W3:Y:S02]  /*2160*/  LDC R0, c[0x0][0x28c] ;  /* 0x0000a300ff007b82 */ /* 0x000ee40000000800 */
[----:B---3--:R-:W-:-:S13]  /*2170*/  ISETP.GE.AND P1, PT, R0, 0x1, PT ;  /* 0x000000010000780c */ /* 0x008fda0003f26270 */
[----:B------:R-:W-:Y:S05]  /*2180*/  @!P1 BRA `(.L_x_32) ;  /* 0x0000000000389947 */ /* 0x000fea0003800000 */
[----:B------:R-:W-:Y:S05]  /*2190*/  @!P0 BRA `(.L_x_33) ;  /* 0x0000000000048947 */ /* 0x000fea0003800000 */
[----:B------:R-:W-:Y:S01]  /*21a0*/  BPT.TRAP 0x1 ;  /* 0x000000040000795c */ /* 0x000fe20000300000 */
.L_x_33:
[----:B------:R-:W-:-:S04]  /*21b0*/  UISETP.LT.AND UP0, UPT, UR50, 0x1, UPT ;  /* 0x000000013200788c */ /* 0x000fc8000bf01270 */
[----:B------:R-:W-:Y:S02]  /*21c0*/  USEL UR4, UR50, 0x1, UP0 ;  /* 0x0000000132047887 */ /* 0x000fe40008000000 */
[----:B------:R-:W-:Y:S02]  /*21d0*/  UISETP.GT.U32.AND UP0, UPT, UR37, 0x1, UPT ;  /* 0x000000012500788c */ /* 0x000fe4000bf04070 */
[----:B------:R-:W-:-:S04]  /*21e0*/  UIADD3 UR4, UR48, UR50, -UR4 ;  /* 0x0000003230047290 */ /* 0x000fc8000fffe804 */
[----:B------:R-:W-:Y:S01]  /*21f0*/  USHF.L.U32 UR4, UR4, 0x3, URZ ;  /* 0x0000000304047899 */ /* 0x000fe2000800063f */
[----:B------:R-:W-:-:S03]  /*2200*/  PLOP3.LUT P0, PT, PT, PT, UP0, 0x80, 0x0 ;  /* 0x000000000000781c */ /* 0x000fc60003f0f008 */
[----:B------:R-:W-:-:S04]  /*2210*/  ULOP3.LUT UR4, UR4, 0x18, URZ, 0xc0, !UPT ;  /* 0x0000001804047892 */ /* 0x000fc8000f8ec03f */
[----:B------:R-:W-:-:S04]  /*2220*/  UIADD3 UR4, UR51, 0x20, UR4 ;  /* 0x0000002033047890 */ /* 0x000fc8000fffe004 */
[----:B------:R-:W-:-:S09]  /*2230*/  UPRMT UR4, URZ, 0x654, UR4 ;  /* 0x000006543f047896 */ /* 0x000fd20008000004 */
[----:B------:R-:W-:Y:S01]  /*2240*/  SYNCS.ARRIVE.TRANS64.RED.A1T0 RZ, [UR4], RZ ;  /* 0x000000ffffff79a7 */ /* 0x000fe20008100404 */
[----:B------:R-:W-:Y:S05]  /*2250*/  @P0 BRA `(.L_x_32) ;  /* 0x0000000000040947 */ /* 0x000fea0003800000 */
[----:B------:R-:W-:Y:S01]  /*2260*/  BPT.TRAP 0x1 ;  /* 0x000000040000795c */ /* 0x000fe20000300000 */
.L_x_32:
[----:B------:R-:W-:Y:S01]  /*2270*/  UIADD3 UR4, UR51, 0x200, URZ ;  /* 0x0000020033047890 */ /* 0x000fe2000fffe03f */
[----:B------:R-:W-:Y:S02]  /*2280*/  R2UR UR46, R19 ;  /* 0x00000000132e72ca */ /* 0x000fe400000e0000 */
[----:B------:R-:W-:Y:S01]  /*2290*/  R2UR UR45, R155 ;  /* 0x000000009b2d72ca */ /* 0x000fe200000e0000 */
[----:B------:R-:W-:-:S06]  /*22a0*/  ULOP3.LUT UP0, URZ, UR4, 0x1bf, URZ, 0xc0, !UPT ;  /* 0x000001bf043f7892 */ /* 0x000fcc000f80c03f */
[----:B------:R-:W-:-:S04]  /*22b0*/  PLOP3.LUT P0, PT, PT, PT, UP0, 0x80, 0x0 ;  /* 0x000000000000781c */ /* 0x000fc80003f0f008 */
[----:B------:R-:W-:Y:S02]  /*22c0*/  USHF.L.U32 UR46, UR46, 0x8, URZ ;  /* 0x000000082e2e7899 */ /* 0x000fe4000800063f */
[----:B------:R-:W-:-:S07]  /*22d0*/  USHF.L.U32 UR45, UR45, 0x7, URZ ;  /* 0x000000072d2d7899 */ /* 0x000fce000800063f */
[----:B------:R-:W-:Y:S05]  /*22e0*/  @!P0 BRA `(.L_x_34) ;  /* 0x00000000007c8947 */ /* 0x000fea0003800000 */
[----:B------:R-:W-:Y:S01]  /*22f0*/  MOV R19, 0x0 ;  /* 0x0000000000137802 */ /* 0x000fe20000000f00 */
[----:B------:R-:W-:Y:S01]  /*2300*/  ULDC.64 UR4, c[0x4][0x80] ;  /* 0x0100200000047ab9 */ /* 0x000fe20000000a00 */
[----:B------:R-:W-:Y:S01]  /*2310*/  ULDC.64 UR6, c[0x4][0x10] ;  /* 0x0100040000067ab9 */ /* 0x000fe20000000a00 */
[----:B-12---:R-:W-:Y:S01]  /*2320*/  MOV R4, UR4 ;  /* 0x0000000400047c02 */ /* 0x006fe20008000f00 */
[----:B------:R1:W2:Y:S01]  /*2330*/  LDC.64 R14, c[0x4][R19] ;  /* 0x01000000130e7b82 */ /* 0x0002a20000000a00 */
[----:B------:R-:W-:Y:S01]  /*2340*/  IMAD.U32 R5, RZ, RZ, UR5 ;  /* 0x00000005ff057e24 */ /* 0x000fe2000f8e00ff */
[----:B------:R-:W-:Y:S01]  /*2350*/  ULDC.64 UR4, c[0x4][0x88] ;  /* 0x0100220000047ab9 */ /* 0x000fe20000000a00 */
[----:B------:R-:W-:Y:S01]  /*2360*/  MOV R10, UR6 ;  /* 0x00000006000a7c02 */ /* 0x000fe20008000f00 */
[----:B------:R-:W-:Y:S01]  /*2370*/  IMAD.U32 R7, RZ, RZ, UR5 ;  /* 0x00000005ff077e24 */ /* 0x000fe2000f8e00ff */
[----:B------:R-:W-:Y:S01]  /*2380*/  MOV R6, UR4 ;  /* 0x0000000400067c02 */ /* 0x000fe20008000f00 */
[----:B------:R-:W-:Y:S01]  /*2390*/  IMAD.U32 R11, RZ, RZ, UR7 ;  /* 0x00000007ff0b7e24 */ /* 0x000fe2000f8e00ff */
[----:B------:R-:W-:Y:S01]  /*23a0*/  MOV R8, 0x70 ;  /* 0x0000007000087802 */ /* 0x000fe20000000f00 */
[----:B------:R-:W-:Y:S01]  /*23b0*/  IMAD.MOV.U32 R12, RZ, RZ, 0x1 ;  /* 0x00000001ff0c7424 */ /* 0x000fe200078e00ff */
[----:B-1----:R-:W-:-:S07]  /*23c0*/  MOV R13, RZ ;  /* 0x000000ff000d7202 */ /* 0x002fce0000000f00 */
[----:B------:R-:W-:-:S07]  /*23d0*/  LEPC R20, `(.L_x_35) ;  /* 0x000000001014794e */ /* 0x000fce0000000000 */
[----:B--2--5:R-:W-:Y:S05]  /*23e0*/  CALL.ABS.NOINC R14 ;  /* 0x000000000e007343 */ /* 0x024fea0003c00000 */
.L_x_35:
[----:B------:R1:W2:Y:S01]  /*23f0*/  LDC.64 R14, c[0x4][R19] ;  /* 0x01000000130e7b82 */ /* 0x0002a20000000a00 */
[----:B------:R-:W-:Y:S01]  /*2400*/  ULDC.64 UR4, c[0x4][0x80] ;  /* 0x0100200000047ab9 */ /* 0x000fe20000000a00 */
[----:B------:R-:W-:Y:S01]  /*2410*/  ULDC.64 UR6, c[0x4][0x10] ;  /* 0x0100040000067ab9 */ /* 0x000fe20000000a00 */
[----:B------:R-:W-:Y:S01]  /*2420*/  IMAD.U32 R4, RZ, RZ, UR4 ;  /* 0x00000004ff047e24 */ /* 0x000fe2000f8e00ff */
        /* <DEDUP_REMOVED lines=10> */
[----:B--2---:R-:W-:Y:S05]  /*24d0*/  CALL.ABS.NOINC R14 ;  /* 0x000000000e007343 */ /* 0x004fea0003c00000 */
.L_x_34:
[----:B------:R-:W-:Y:S02]  /*24e0*/  ULDC.64 UR4, c[0x0][0x590] ;  /* 0x0001640000047ab9 */ /* 0x000fe40000000a00 */
[----:B------:R-:W-:Y:S01]  /*24f0*/  MOV R163, UR4 ;  /* 0x0000000400a37c02 */ /* 0x000fe20008000f00 */
[----:B------:R-:W-:-:S03]  /*2500*/  IMAD.U32 R165, RZ, RZ, UR5 ;  /* 0x00000005ffa57e24 */ /* 0x000fc6000f8e00ff */
[----:B------:R-:W-:-:S04]  /*2510*/  ISETP.NE.U32.AND P2, PT, R163, RZ, PT ;  /* 0x000000ffa300720c */ /* 0x000fc80003f45070 */
[----:B------:R-:W-:-:S13]  /*2520*/  ISETP.NE.AND.EX P2, PT, R165, RZ, PT, P2 ;  /* 0x000000ffa500720c */ /* 0x000fda0003f45320 */
[----:B------:R-:W-:Y:S05]  /*2530*/  @!P2 BRA `(.L_x_36) ;  /* 0x000000000034a947 */ /* 0x000fea0003800000 */
[----:B------:R-:W-:Y:S02]  /*2540*/  ULDC.64 UR4, c[0x0][0x588] ;  /* 0x0001620000047ab9 */ /* 0x000fe40000000a00 */
[----:B------:R-:W-:-:S04]  /*2550*/  ISETP.NE.U32.AND P0, PT, RZ, UR4, PT ;  /* 0x00000004ff007c0c */ /* 0x000fc8000bf05070 */
[----:B------:R-:W-:-:S13]  /*2560*/  ISETP.NE.AND.EX P0, PT, RZ, UR5, PT, P0 ;  /* 0x00000005ff007c0c */ /* 0x000fda000bf05300 */
[----:B------:R-:W-:Y:S05]  /*2570*/  @!P0 BRA `(.L_x_37) ;  /* 0x0000000000188947 */ /* 0x000fea0003800000 */
[----:B-----5:R-:W3:Y:S01]  /*2580*/  LDC.64 R154, c[0x0][0x588] ;  /* 0x00016200ff9a7b82 */ /* 0x020ee20000000a00 */
[----:B-12---:R-:W-:-:S04]  /*2590*/  IMAD R3, R163, UR47, RZ ;  /* 0x0000002fa3037c24 */ /* 0x006fc8000f8e02ff */
[----:B---3--:R-:W-:-:S06]  /*25a0*/  IMAD.WIDE R154, R3, 0x4, R154 ;  /* 0x00000004039a7825 */ /* 0x008fcc00078e029a */
[----:B------:R3:W5:Y:S01]  /*25b0*/  LDG.E R154, desc[UR56][R154.64] ;  /* 0x000000389a9a7981 */ /* 0x000762000c1e1900 */
[----:B------:R-:W-:Y:S01]  /*25c0*/  MOV R22, 0x1 ;  /* 0x0000000100167802 */ /* 0x000fe20000000f00 */
[----:B------:R-:W-:Y:S06]  /*25d0*/  BRA `(.L_x_36) ;  /* 0x00000000000c7947 */ /* 0x000fec0003800000 */
.L_x_37:
[----:B------:R-:W-:Y:S01]  /*25e0*/  ULDC UR4, c[0x0][0x580] ;  /* 0x0001600000047ab9 */ /* 0x000fe20000000800 */
[----:B------:R-:W-:Y:S01]  /*25f0*/  IMAD.MOV.U32 R22, RZ, RZ, 0x1 ;  /* 0x00000001ff167424 */ /* 0x000fe200078e00ff */
[----:B-----5:R-:W-:-:S07]  /*2600*/  MOV R154, UR4 ;  /* 0x00000004009a7c02 */ /* 0x020fce0008000f00 */
.L_x_36:
[----:B------:R-:W4:Y:S02]  /*2610*/  LDC.64 R6, c[0x0][0x5b0] ;  /* 0x00016c00ff067b82 */ /* 0x000f240000000a00 */
[----:B----4-:R-:W-:-:S04]  /*2620*/  ISETP.NE.U32.AND P0, PT, R6, RZ, PT ;  /* 0x000000ff0600720c */ /* 0x010fc80003f05070 */
[----:B------:R-:W-:-:S13]  /*2630*/  ISETP.NE.AND.EX P0, PT, R7, RZ, PT, P0 ;  /* 0x000000ff0700720c */ /* 0x000fda0003f05300 */
[----:B------:R-:W-:Y:S05]  /*2640*/  @!P0 BRA `(.L_x_38) ;  /* 0x00000000002c8947 */ /* 0x000fea0003800000 */
[----:B------:R-:W-:Y:S02]  /*2650*/  ULDC.64 UR4, c[0x0][0x5a8] ;  /* 0x00016a0000047ab9 */ /* 0x000fe40000000a00 */
[----:B------:R-:W-:-:S04]  /*2660*/  ISETP.NE.U32.AND P0, PT, RZ, UR4, PT ;  /* 0x00000004ff007c0c */ /* 0x000fc8000bf05070 */
[----:B------:R-:W-:-:S13]  /*2670*/  ISETP.NE.AND.EX P0, PT, RZ, UR5, PT, P0 ;  /* 0x00000005ff007c0c */ /* 0x000fda000bf05300 */
[----:B------:R-:W-:Y:S05]  /*2680*/  @!P0 BRA `(.L_x_39) ;  /* 0x0000000000148947 */ /* 0x000fea0003800000 */
[----:B-12---:R-:W1:Y:S01]  /*2690*/  LDC.64 R4, c[0x0][0x5a8] ;  /* 0x00016a00ff047b82 */ /* 0x006e620000000a00 */
[----:B------:R-:W-:-:S04]  /*26a0*/  IMAD R3, R6, UR47, RZ ;  /* 0x0000002f06037c24 */ /* 0x000fc8000f8e02ff */
[----:B-1----:R-:W-:-:S05]  /*26b0*/  IMAD.WIDE R4, R3, 0x4, R4 ;  /* 0x0000000403047825 */ /* 0x002fca00078e0204 */
[----:B-----5:R4:W5:Y:S01]  /*26c0*/  LDG.E R153, desc[UR56][R4.64] ;  /* 0x0000003804997981 */ /* 0x020962000c1e1900 */
[----:B------:R-:W-:Y:S05]  /*26d0*/  BRA `(.L_x_38) ;  /* 0x0000000000087947 */ /* 0x000fea0003800000 */
.L_x_39:
[----:B------:R-:W-:Y:S02]  /*26e0*/  ULDC UR4, c[0x0][0x5a0] ;  /* 0x0001680000047ab9 */ /* 0x000fe40000000800 */
[----:B-----5:R-:W-:-:S07]  /*26f0*/  IMAD.U32 R153, RZ, RZ, UR4 ;  /* 0x00000004ff997e24 */ /* 0x020fce000f8e00ff */
.L_x_38:
[----:B------:R-:W-:Y:S01]  /*2700*/  ULDC.64 UR4, c[0x0][0x588] ;  /* 0x0001620000047ab9 */ /* 0x000fe20000000a00 */
[----:B------:R-:W-:Y:S01]  /*2710*/  ISETP.NE.U32.AND P1, PT, R163, RZ, PT ;  /* 0x000000ffa300720c */ /* 0x000fe20003f25070 */
[----:B------:R-:W-:Y:S02]  /*2720*/  UISETP.NE.U32.AND UP0, UPT, UR4, URZ, UPT ;  /* 0x0000003f0400728c */ /* 0x000fe4000bf05070 */
[----:B------:R-:W-:Y:S02]  /*2730*/  ISETP.NE.U32.AND P3, PT, RZ, UR4, PT ;  /* 0x00000004ff007c0c */ /* 0x000fe4000bf65070 */
[----:B------:R-:W-:Y:S01]  /*2740*/  ISETP.NE.AND.EX P5, PT, R165, RZ, PT, P1 ;  /* 0x000000ffa500720c */ /* 0x000fe20003fa5310 */
[----:B------:R-:W-:Y:S02]  /*2750*/  UISETP.NE.AND.EX UP0, UPT, UR5, URZ, UPT, UP0 ;  /* 0x0000003f0500728c */ /* 0x000fe4000bf05300 */
[----:B------:R-:W-:Y:S02]  /*2760*/  ISETP.NE.AND.EX P3, PT, RZ, UR5, PT, P3 ;  /* 0x00000005ff007c0c */ /* 0x000fe4000bf65330 */
[----:B------:R-:W-:-:S02]  /*2770*/  PLOP3.LUT P0, PT, PT, PT, PT, 0x8, 0x0 ;  /* 0x000000000000781c */ /* 0x000fc40003f0e170 */
[----:B------:R-:W-:-:S04]  /*2780*/  PLOP3.LUT P4, PT, PT, PT, UP0, 0x80, 0x0 ;  /* 0x000000000000781c */ /* 0x000fc80003f8f008 */
[----:B------:R-:W-:-:S05]  /*2790*/  PLOP3.LUT P4, PT, P4, PT, PT, 0x8, 0x0 ;  /* 0x000000000000781c */ /* 0x000fca000278e170 */
[----:B------:R-:W-:Y:S08]  /*27a0*/  @P3 BRA P5, `(.L_x_40) ;  /* 0x0000000000243947 */ /* 0x000ff00002800000 */
[----:B------:R-:W-:Y:S04]  /*27b0*/  BSSY B0, `(.L_x_40) ;  /* 0x0000008000007945 */ /* 0x000fe80003800000 */
[----:B------:R-:W-:Y:S05]  /*27c0*/  @!P2 BRA `(.L_x_41) ;  /* 0x000000000014a947 */ /* 0x000fea0003800000 */
[----:B------:R-:W-:Y:S02]  /*27d0*/  LOP3.LUT P3, RZ, R22, 0xff, RZ, 0xc0, !PT ;  /* 0x000000ff16ff7812 */ /* 0x000fe4000786c0ff */
[----:B------:R-:W-:-:S11]  /*27e0*/  PLOP3.LUT P0, PT, P4, PT, PT, 0x80, 0x0 ;  /* 0x000000000000781c */ /* 0x000fd6000270f070 */
[----:B------:R-:W-:Y:S05]  /*27f0*/  @!P3 BRA `(.L_x_42) ;  /* 0x00000000000cb947 */ /* 0x000fea0003800000 */
[----:B-----5:R-:W-:Y:S01]  /*2800*/  FSETP.EQ.AND P0, PT, R154, RZ, PT ;  /* 0x000000ff9a00720b */ /* 0x020fe20003f02000 */
[----:B------:R-:W-:-:S12]  /*2810*/  BRA `(.L_x_42) ;  /* 0x0000000000047947 */ /* 0x000fd80003800000 */
.L_x_41:
[----:B-----5:R-:W-:-:S13]  /*2820*/  FSETP.EQ.AND P0, PT, R154, RZ, PT ;  /* 0x000000ff9a00720b */ /* 0x020fda0003f02000 */
.L_x_42:
[----:B------:R-:W-:Y:S05]  /*2830*/  BSYNC B0 ;  /* 0x0000000000007941 */ /* 0x000fea0003800000 */
.L_x_40:
[----:B------:R-:W-:Y:S04]  /*2840*/  BSSY B0, `(.L_x_43) ;  /* 0x0000007000007945 */ /* 0x000fe80003800000 */
[----:B------:R-:W-:Y:S05]  /*2850*/  @!P2 BRA `(.L_x_44) ;  /* 0x000000000010a947 */ /* 0x000fea0003800000 */
[----:B------:R-:W-:-:S13]  /*2860*/  LOP3.LUT P2, RZ, R22, 0xff, RZ, 0xc0, !PT ;  /* 0x000000ff16ff7812 */ /* 0x000fda000784c0ff */
[----:B------:R-:W-:Y:S05]  /*2870*/  @!P2 BRA `(.L_x_45) ;  /* 0x00000000000ca947 */ /* 0x000fea0003800000 */
[----:B-----5:R-:W-:Y:S01]  /*2880*/  FSETP.EQ.AND P4, PT, R154, RZ, PT ;  /* 0x000000ff9a00720b */ /* 0x020fe20003f82000 */
[----:B------:R-:W-:-:S12]  /*2890*/  BRA `(.L_x_45) ;  /* 0x0000000000047947 */ /* 0x000fd80003800000 */
.L_x_44:
[----:B-----5:R-:W-:-:S13]  /*28a0*/  FSETP.EQ.AND P4, PT, R154, RZ, PT ;  /* 0x000000ff9a00720b */ /* 0x020fda0003f82000 */
.L_x_45:
[----:B------:R-:W-:Y:S05]  /*28b0*/  BSYNC B0 ;  /* 0x0000000000007941 */ /* 0x000fea0003800000 */
.L_x_43:
[----:B------:R-:W-:Y:S01]  /*28c0*/  BSSY B0, `(.L_x_46) ;  /* 0x0000025000007945 */ /* 0x000fe20003800000 */
[----:B------:R-:W-:Y:S02]  /*28d0*/  MOV R0, RZ ;  /* 0x000000ff00007202 */ /* 0x000fe40000000f00 */
[----:B------:R-:W-:Y:S02]  /*28e0*/  CS2R R10, SRZ ;  /* 0x00000000000a7805 */ /* 0x000fe4000001ff00 */
[----:B------:R-:W-:Y:S02]  /*28f0*/  CS2R R8, SRZ ;  /* 0x0000000000087805 */ /* 0x000fe4000001ff00 */
[----:B------:R-:W-:Y:S02]  /*2900*/  CS2R R6, SRZ ;  /* 0x0000000000067805 */ /* 0x000fe4000001ff00 */
[----:B-12-4-:R-:W-:Y:S01]  /*2910*/  CS2R R4, SRZ ;  /* 0x0000000000047805 */ /* 0x016fe2000001ff00 */
[----:B------:R-:W-:Y:S06]  /*2920*/  @P0 BRA `(.L_x_47) ;  /* 0x0000000000780947 */ /* 0x000fec0003800000 */
[----:B------:R-:W-:-:S06]  /*2930*/  UISETP.NE.AND UP0, UPT, UR49, 0x3, UPT ;  /* 0x000000033100788c */ /* 0x000fcc000bf05270 */
[----:B------:R-:W-:-:S13]  /*2940*/  PLOP3.LUT P2, PT, PT, PT, UP0, 0x80, 0x0 ;  /* 0x000000000000781c */ /* 0x000fda0003f4f008 */
[----:B------:R-:W-:Y:S05]  /*2950*/  @!P2 BRA `(.L_x_48) ;  /* 0x000000000004a947 */ /* 0x000fea0003800000 */
[----:B------:R-:W-:Y:S01]  /*2960*/  BPT.TRAP 0x1 ;  /* 0x000000040000795c */ /* 0x000fe20000300000 */
.L_x_48:
[----:B------:R-:W-:Y:S01]  /*2970*/  SHF.L.U32 R3, RZ, 0x1f, RZ ;  /* 0x0000001fff037819 */ /* 0x000fe200000006ff */
[----:B------:R-:W-:Y:S01]  /*2980*/  IMAD.MOV.U32 R0, RZ, RZ, 0x1 ;  /* 0x00000001ff007424 */ /* 0x000fe200078e00ff */
[----:B------:R-:W-:Y:S02]  /*2990*/  MOV R11, RZ ;  /* 0x000000ff000b7202 */ /* 0x000fe40000000f00 */
[----:B------:R-:W1:Y:S02]  /*29a0*/  SYNCS.PHASECHK.TRANS64.TRYWAIT P2, [UR51+0x40], R3 ;  /* 0x00004003ff0075a7 */ /* 0x000e640008040173 */
[----:B-1----:R-:W-:Y:S05]  /*29b0*/  @!P2 BRA `(.L_x_49) ;  /* 0x0000013c0048a947 */ /* 0x002fea0003800000 */
.L_x_233:
[----:B------:R-:W-:Y:S01]  /*29c0*/  IMAD.MOV.U32 R10, RZ, RZ, RZ ;  /* 0x000000ffff0a7224 */ /* 0x000fe200078e00ff */
[----:B------:R-:W-:Y:S02]  /*29d0*/  CS2R R8, SRZ ;  /* 0x0000000000087805 */ /* 0x000fe4000001ff00 */
[----:B------:R-:W-:Y:S02]  /*29e0*/  CS2R R6, SRZ ;  /* 0x0000000000067805 */ /* 0x000fe4000001ff00 */
[----:B-1----:R-:W-:Y:S01]  /*29f0*/  CS2R R4, SRZ ;  /* 0x0000000000047805 */ /* 0x002fe2000001ff00 */
[----:B------:R-:W-:Y:S06]  /*2a00*/  @P4 BRA `(.L_x_47) ;  /* 0x0000000000404947 */ /* 0x000fec0003800000 */
[C---:B------:R-:W-:Y:S01]  /*2a10*/  IMAD.SHL.U32 R4, R18.reuse, 0x20, RZ ;  /* 0x0000002012047824 */ /* 0x040fe200078e00ff */
[----:B------:R-:W-:Y:S01]  /*2a20*/  SHF.L.U32 R3, R18, 0x4, RZ ;  /* 0x0000000412037819 */ /* 0x000fe200000006ff */
[----:B------:R-:W-:Y:S05]  /*2a30*/  WARPSYNC.ALL ;  /* 0x0000000000007948 */ /* 0x000fea0003800000 */
[----:B------:R-:W-:Y:S02]  /*2a40*/  SHF.R.U32.HI R6, RZ, 0x1, R18 ;  /* 0x00000001ff067819 */ /* 0x000fe40000011612 */
[----:B------:R-:W-:Y:S02]  /*2a50*/  LOP3.LUT R3, R3, 0xe00, RZ, 0xc0, !PT ;  /* 0x00000e0003037812 */ /* 0x000fe400078ec0ff */
[----:B------:R-:W-:-:S02]  /*2a60*/  LOP3.LUT R5, R4, 0xc0, RZ, 0xc0, !PT ;  /* 0x000000c004057812 */ /* 0x000fc400078ec0ff */
[----:B------:R-:W-:Y:S02]  /*2a70*/  SHF.L.U32 R8, R18, 0x2, RZ ;  /* 0x0000000212087819 */ /* 0x000fe400000006ff */
[----:B------:R-:W-:Y:S02]  /*2a80*/  LOP3.LUT R3, R3, 0x20, R4, 0xf8, !PT ;  /* 0x0000002003037812 */ /* 0x000fe400078ef804 */
[----:B------:R-:W-:Y:S02]  /*2a90*/  LOP3.LUT R5, R5, 0x8, R6, 0xf8, !PT ;  /* 0x0000000805057812 */ /* 0x000fe400078ef806 */
[----:B------:R-:W-:Y:S02]  /*2aa0*/  LOP3.LUT R3, R3, 0x100, R4, 0xf8, !PT ;  /* 0x0000010003037812 */ /* 0x000fe400078ef804 */
[----:B------:R-:W-:-:S04]  /*2ab0*/  LOP3.LUT R8, R5, 0x18, R8, 0x78, !PT ;  /* 0x0000001805087812 */ /* 0x000fc800078e7808 */
[----:B------:R-:W-:-:S04]  /*2ac0*/  LOP3.LUT R3, R3, R8, RZ, 0xfc, !PT ;  /* 0x0000000803037212 */ /* 0x000fc800078efcff */
[----:B------:R-:W-:-:S05]  /*2ad0*/  LEA R4, R3, UR51, 0x1 ;  /* 0x0000003303047c11 */ /* 0x000fca000f8e08ff */
[----:B------:R-:W-:Y:S02]  /*2ae0*/  IMAD R8, R23, 0x2, R4 ;  /* 0x0000000217087824 */ /* 0x000fe400078e0204 */
[----:B------:R-:W1:Y:S04]  /*2af0*/  LDSM.16.M88.4 R4, [R4+0x200] ;  /* 0x000200000404783b */ /* 0x000e680000000200 */
[----:B------:R-:W2:Y:S02]  /*2b00*/  LDSM.16.M88.4 R8, [R8+0x200] ;  /* 0x000200000808783b */ /* 0x000ea40000000200 */
.L_x_47:
[----:B------:R-:W-:Y:S05]  /*2b10*/  BSYNC B0 ;  /* 0x0000000000007941 */ /* 0x000fea0003800000 */
.L_x_46:
[C---:B-1----:R-:W-:Y:S01]  /*2b20*/  SHF.L.U32 R3, R5.reuse, 0x10, RZ ;  /* 0x0000001005037819 */ /* 0x042fe200000006ff */
[----:B------:R-:W-:Y:S01]  /*2b30*/  IMAD.MOV.U32 R14, RZ, RZ, 0x3c09919f ;  /* 0x3c09919fff0e7424 */ /* 0x000fe200078e00ff */
[----:B------:R-:W-:Y:S02]  /*2b40*/  MOV R13, 0x3aae005b ;  /* 0x3aae005b000d7802 */ /* 0x000fe40000000f00 */
[----:B------:R-:W-:Y:S01]  /*2b50*/  LOP3.LUT R5, R5, 0xffff0000, RZ, 0xc0, !PT ;  /* 0xffff000005057812 */ /* 0x000fe200078ec0ff */
[----:B-----5:R-:W-:Y:S01]  /*2b60*/  FMUL R12, R154, R3 ;  /* 0x000000039a0c7220 */ /* 0x020fe20000400000 */
[----:B------:R-:W-:Y:S01]  /*2b70*/  IMAD.MOV.U32 R3, RZ, RZ, 0x38eb4c3a ;  /* 0x38eb4c3aff037424 */ /* 0x000fe200078e00ff */
[C---:B------:R-:W-:Y:S02]  /*2b80*/  SHF.L.U32 R159, R6.reuse, 0x10, RZ ;  /* 0x00000010069f7819 */ /* 0x040fe400000006ff */
[----:B---3--:R-:W-:Y:S01]  /*2b90*/  FFMA R155, R153, R90, R12 ;  /* 0x0000005a999b7223 */ /* 0x008fe2000000000c */
[----:B------:R-:W-:-:S03]  /*2ba0*/  LOP3.LUT R161, R6, 0xffff0000, RZ, 0xc0, !PT ;  /* 0xffff000006a17812 */ /* 0x000fc600078ec0ff */
[----:B------:R-:W-:-:S04]  /*2bb0*/  FMUL R162, R155, 0.70710676908493041992 ;  /* 0x3f3504f39ba27820 */ /* 0x000fc80000400000 */
[C---:B------:R-:W-:Y:S01]  /*2bc0*/  FMUL R15, R162.reuse, R162 ;  /* 0x000000a2a20f7220 */ /* 0x040fe20000400000 */
[----:B------:R-:W-:-:S04]  /*2bd0*/  FSETP.GE.AND P2, PT, |R162|, 1.0029599666595458984, PT ;  /* 0x3f8060fea200780b */ /* 0x000fc80003f46200 */
[----:B------:R-:W-:Y:S02]  /*2be0*/  FSEL R90, |R162|, R15, P2 ;  /* 0x0000000fa25a7208 */ /* 0x000fe40001000200 */
[----:B------:R-:W-:Y:S02]  /*2bf0*/  FSEL R19, R3, 8.4834944573231041431e-05, P2 ;  /* 0x38b1e96a03137808 */ /* 0x000fe40001000000 */
[----:B------:R-:W-:Y:S02]  /*2c00*/  FSEL R21, -R13, -0.00082130916416645050049, P2 ;  /* 0xba574d200d157808 */ /* 0x000fe40001000100 */
[----:B------:R-:W-:Y:S02]  /*2c10*/  MOV R15, 0x3d24d99a ;  /* 0x3d24d99a000f7802 */ /* 0x000fe40000000f00 */
[----:B------:R-:W-:Y:S01]  /*2c20*/  FSEL R20, R14, 0.0052134888246655464172, P2 ;  /* 0x3baad5ea0e147808 */ /* 0x000fe20001000000 */
[----:B------:R-:W-:Y:S01]  /*2c30*/  FFMA R21, R90, R19, R21 ;  /* 0x000000135a157223 */ /* 0x000fe20000000015 */
[----:B------:R-:W-:Y:S01]  /*2c40*/  IMAD.MOV.U32 R19, RZ, RZ, 0x3e235519 ;  /* 0x3e235519ff137424 */ /* 0x000fe200078e00ff */
[----:B------:R-:W-:-:S02]  /*2c50*/  FSEL R156, -R15, -0.026868773624300956726, P2 ;  /* 0xbcdc1be70f9c7808 */ /* 0x000fc40001000100 */
[C---:B------:R-:W-:Y:S01]  /*2c60*/  FFMA R21, R90.reuse, R21, R20 ;  /* 0x000000155a157223 */ /* 0x040fe20000000014 */
[----:B------:R-:W-:Y:S02]  /*2c70*/  MOV R20, 0x3f69b4f9 ;  /* 0x3f69b4f900147802 */ /* 0x000fe40000000f00 */
[----:B------:R-:W-:Y:S01]  /*2c80*/  FSEL R158, R19, 0.11284004896879196167, P2 ;  /* 0x3de718af139e7808 */ /* 0x000fe20001000000 */
[----:B------:R-:W-:Y:S01]  /*2c90*/  FFMA R157, R90, R21, R156 ;  /* 0x000000155a9d7223 */ /* 0x000fe2000000009c */
[----:B------:R-:W-:Y:S01]  /*2ca0*/  IMAD.MOV.U32 R21, RZ, RZ, 0x3f210a14 ;  /* 0x3f210a14ff157424 */ /* 0x000fe200078e00ff */
[----:B------:R-:W-:Y:S02]  /*2cb0*/  FSEL R156, R20, -0.37612664699554443359, P2 ;  /* 0xbec093ac149c7808 */ /* 0x000fe40001000000 */
[----:B------:R-:W-:Y:S02]  /*2cc0*/  FFMA R157, R90, R157, R158 ;  /* 0x0000009d5a9d7223 */ /* 0x000fe4000000009e */
[----:B------:R-:W-:-:S02]  /*2cd0*/  FSEL R158, R21, 0.12837915122509002686, P2 ;  /* 0x3e0375d3159e7808 */ /* 0x000fc40001000000 */
[----:B------:R-:W-:Y:S01]  /*2ce0*/  FFMA R157, R90, R157, R156 ;  /* 0x0000009d5a9d7223 */ /* 0x000fe2000000009c */
[----:B------:R-:W-:-:S03]  /*2cf0*/  FSEL R156, -|R162|, R162, P2 ;  /* 0x000000a2a29c7208 */ /* 0x000fc60001000300 */
[----:B------:R-:W-:Y:S01]  /*2d00*/  FFMA R157, R90, R157, R158 ;  /* 0x0000009d5a9d7223 */ /* 0x000fe2000000009e */
[C---:B------:R-:W-:Y:S01]  /*2d10*/  FMUL R90, R154.reuse, R5 ;  /* 0x000000059a5a7220 */ /* 0x040fe20000400000 */
[C---:B------:R-:W-:Y:S02]  /*2d20*/  FMUL R158, R154.reuse, R161 ;  /* 0x000000a19a9e7220 */ /* 0x040fe40000400000 */
[----:B------:R-:W-:Y:S01]  /*2d30*/  FFMA R157, R157, R156, R156 ;  /* 0x0000009c9d9d7223 */ /* 0x000fe2000000009c */
[----:B------:R-:W-:Y:S01]  /*2d40*/  FMUL R156, R154, R159 ;  /* 0x0000009f9a9c7220 */ /* 0x000fe20000400000 */
[C---:B------:R-:W-:Y:S01]  /*2d50*/  FFMA R91, R153.reuse, R91, R90 ;  /* 0x0000005b995b7223 */ /* 0x040fe2000000005a */
[C---:B------:R-:W-:Y:S01]  /*2d60*/  FFMA R93, R153.reuse, R93, R158 ;  /* 0x0000005d995d7223 */ /* 0x040fe2000000009e */
[----:B------:R-:W1:Y:S01]  /*2d70*/  @P2 MUFU.EX2 R160, R157 ;  /* 0x0000009d00a02308 */ /* 0x000e620000000800 */
[----:B------:R-:W-:Y:S01]  /*2d80*/  FFMA R5, R153, R92, R156 ;  /* 0x0000005c99057223 */ /* 0x000fe2000000009c */
[----:B------:R-:W-:Y:S01]  /*2d90*/  FMUL R179, R91, 0.70710676908493041992 ;  /* 0x3f3504f35bb37820 */ /* 0x000fe20000400000 */
[----:B------:R-:W-:-:S02]  /*2da0*/  FMUL R164, R93, 0.70710676908493041992 ;  /* 0x3f3504f35da47820 */ /* 0x000fc40000400000 */
[----:B------:R-:W-:Y:S01]  /*2db0*/  FMUL R181, R5, 0.70710676908493041992 ;  /* 0x3f3504f305b57820 */ /* 0x000fe20000400000 */
[----:B------:R-:W-:Y:S01]  /*2dc0*/  FMUL R6, R179, R179 ;  /* 0x000000b3b3067220 */ /* 0x000fe20000400000 */
[C---:B------:R-:W-:Y:S01]  /*2dd0*/  FMUL R171, R164.reuse, R164 ;  /* 0x000000a4a4ab7220 */ /* 0x040fe20000400000 */
[----:B------:R-:W-:Y:S01]  /*2de0*/  FSETP.GE.AND P5, PT, |R164|, 1.0029599666595458984, PT ;  /* 0x3f8060fea400780b */ /* 0x000fe20003fa6200 */
[C---:B------:R-:W-:Y:S01]  /*2df0*/  FMUL R92, R181.reuse, R181 ;  /* 0x000000b5b55c7220 */ /* 0x040fe20000400000 */
[----:B------:R-:W-:Y:S01]  /*2e00*/  FSETP.GE.AND P3, PT, |R181|, 1.0029599666595458984, PT ;  /* 0x3f8060feb500780b */ /* 0x000fe20003f66200 */
[----:B------:R-:W-:Y:S01]  /*2e10*/  FMUL R5, R5, 0.5 ;  /* 0x3f00000005057820 */ /* 0x000fe20000400000 */
[C---:B------:R-:W-:Y:S02]  /*2e20*/  FSEL R173, R3.reuse, 8.4834944573231041431e-05, P5 ;  /* 0x38b1e96a03ad7808 */ /* 0x040fe40002800000 */
[----:B------:R-:W-:Y:S02]  /*2e30*/  FSEL R167, R3, 8.4834944573231041431e-05, P3 ;  /* 0x38b1e96a03a77808 */ /* 0x000fe40001800000 */
[C---:B------:R-:W-:Y:S01]  /*2e40*/  FSEL R169, -R13.reuse, -0.00082130916416645050049, P3 ;  /* 0xba574d200da97808 */ /* 0x040fe20001800100 */
[----:B-1----:R-:W-:Y:S01]  /*2e50*/  @P2 FADD R160, -R160, 1 ;  /* 0x3f800000a0a02421 */ /* 0x002fe20000000100 */
[----:B------:R-:W-:-:S02]  /*2e60*/  FSEL R175, -R13, -0.00082130916416645050049, P5 ;  /* 0xba574d200daf7808 */ /* 0x000fc40002800100 */
[----:B------:R-:W-:Y:S02]  /*2e70*/  FSEL R177, R14, 0.0052134888246655464172, P5 ;  /* 0x3baad5ea0eb17808 */ /* 0x000fe40002800000 */
[----:B------:R-:W-:Y:S02]  /*2e80*/  @P2 LOP3.LUT R157, R160, 0x80000000, R162, 0xb8, !PT ;  /* 0x80000000a09d2812 */ /* 0x000fe400078eb8a2 */
[----:B------:R-:W-:Y:S02]  /*2e90*/  FSETP.GE.AND P2, PT, |R179|, 1.0029599666595458984, PT ;  /* 0x3f8060feb300780b */ /* 0x000fe40003f46200 */
[----:B------:R-:W-:Y:S01]  /*2ea0*/  FSEL R160, |R181|, R92, P3 ;  /* 0x0000005cb5a07208 */ /* 0x000fe20001800200 */
[----:B------:R-:W-:Y:S01]  /*2eb0*/  FADD R157, R157, 1 ;  /* 0x3f8000009d9d7421 */ /* 0x000fe20000000000 */
[----:B------:R-:W-:Y:S02]  /*2ec0*/  FSEL R6, |R179|, R6, P2 ;  /* 0x00000006b3067208 */ /* 0x000fe40001000200 */
[----:B------:R-:W-:Y:S01]  /*2ed0*/  FSEL R159, R3, 8.4834944573231041431e-05, P2 ;  /* 0x38b1e96a039f7808 */ /* 0x000fe20001000000 */
[----:B------:R-:W-:Y:S01]  /*2ee0*/  FFMA R169, R160, R167, R169 ;  /* 0x000000a7a0a97223 */ /* 0x000fe200000000a9 */
[----:B------:R-:W-:-:S02]  /*2ef0*/  FSEL R161, -R13, -0.00082130916416645050049, P2 ;  /* 0xba574d200da17808 */ /* 0x000fc40001000100 */
[C---:B------:R-:W-:Y:S02]  /*2f00*/  FSEL R167, -R15.reuse, -0.026868773624300956726, P2 ;  /* 0xbcdc1be70fa77808 */ /* 0x040fe40001000100 */
[----:B------:R-:W-:Y:S01]  /*2f10*/  FSEL R162, |R164|, R171, P5 ;  /* 0x000000aba4a27208 */ /* 0x000fe20002800200 */
[----:B------:R-:W-:Y:S01]  /*2f20*/  FFMA R159, R6, R159, R161 ;  /* 0x0000009f069f7223 */ /* 0x000fe200000000a1 */
[C---:B------:R-:W-:Y:S02]  /*2f30*/  FSEL R161, R14.reuse, 0.0052134888246655464172, P2 ;  /* 0x3baad5ea0ea17808 */ /* 0x040fe40001000000 */
[----:B------:R-:W-:Y:S01]  /*2f40*/  FSEL R171, R14, 0.0052134888246655464172, P3 ;  /* 0x3baad5ea0eab7808 */ /* 0x000fe20001800000 */
[----:B------:R-:W-:Y:S01]  /*2f50*/  FFMA R173, R162, R173, R175 ;  /* 0x000000ada2ad7223 */ /* 0x000fe200000000af */
[----:B------:R-:W-:Y:S01]  /*2f60*/  FSEL R175, -R15, -0.026868773624300956726, P5 ;  /* 0xbcdc1be70faf7808 */ /* 0x000fe20002800100 */
[----:B------:R-:W-:Y:S01]  /*2f70*/  FFMA R159, R6, R159, R161 ;  /* 0x0000009f069f7223 */ /* 0x000fe200000000a1 */
[----:B------:R-:W-:Y:S01]  /*2f80*/  FSEL R161, R19, 0.11284004896879196167, P2 ;  /* 0x3de718af13a17808 */ /* 0x000fe20001000000 */
[----:B------:R-:W-:Y:S01]  /*2f90*/  FFMA R169, R160, R169, R171 ;  /* 0x000000a9a0a97223 */ /* 0x000fe200000000ab */
[----:B------:R-:W-:Y:S01]  /*2fa0*/  FSEL R171, -R15, -0.026868773624300956726, P3 ;  /* 0xbcdc1be70fab7808 */ /* 0x000fe20001800100 */
[----:B------:R-:W-:Y:S01]  /*2fb0*/  FFMA R159, R6, R159, R167 ;  /* 0x0000009f069f7223 */ /* 0x000fe200000000a7 */
[----:B------:R-:W-:Y:S01]  /*2fc0*/  FSEL R167, R20, -0.37612664699554443359, P2 ;  /* 0xbec093ac14a77808 */ /* 0x000fe20001000000 */
[----:B------:R-:W-:Y:S01]  /*2fd0*/  FFMA R177, R162, R173, R177 ;  /* 0x000000ada2b17223 */ /* 0x000fe200000000b1 */
[----:B------:R-:W-:Y:S01]  /*2fe0*/  FSEL R173, R19, 0.11284004896879196167, P3 ;  /* 0x3de718af13ad7808 */ /* 0x000fe20001800000 */
[----:B------:R-:W-:Y:S01]  /*2ff0*/  FFMA R159, R6, R159, R161 ;  /* 0x0000009f069f7223 */ /* 0x000fe200000000a1 */
[----:B------:R-:W-:Y:S01]  /*3000*/  FSEL R161, R21, 0.12837915122509002686, P2 ;  /* 0x3e0375d315a17808 */ /* 0x000fe20001000000 */
[----:B------:R-:W-:Y:S01]  /*3010*/  FFMA R169, R160, R169, R171 ;  /* 0x000000a9a0a97223 */ /* 0x000fe200000000ab */
[----:B------:R-:W-:Y:S01]  /*3020*/  FSEL R92, -|R179|, R179, P2 ;  /* 0x000000b3b35c7208 */ /* 0x000fe20001000300 */
[----:B------:R-:W-:Y:S01]  /*3030*/  FFMA R159, R6, R159, R167 ;  /* 0x0000009f069f7223 */ /* 0x000fe200000000a7 */
[----:B------:R-:W-:Y:S01]  /*3040*/  FSEL R167, R20, -0.37612664699554443359, P3 ;  /* 0xbec093ac14a77808 */ /* 0x000fe20001800000 */
[----:B------:R-:W-:Y:S01]  /*3050*/  FFMA R169, R160, R169, R173 ;  /* 0x000000a9a0a97223 */ /* 0x000fe200000000ad */
[----:B------:R-:W-:Y:S01]  /*3060*/  FSEL R171, R19, 0.11284004896879196167, P5 ;  /* 0x3de718af13ab7808 */ /* 0x000fe20002800000 */
[----:B------:R-:W-:Y:S01]  /*3070*/  FFMA R161, R6, R159, R161 ;  /* 0x0000009f06a17223 */ /* 0x000fe200000000a1 */
[----:B------:R-:W-:Y:S01]  /*3080*/  FFMA R175, R162, R177, R175 ;  /* 0x000000b1a2af7223 */ /* 0x000fe200000000af */
[----:B------:R-:W-:Y:S01]  /*3090*/  FSEL R159, R21, 0.12837915122509002686, P3 ;  /* 0x3e0375d3159f7808 */ /* 0x000fe20001800000 */
[----:B------:R-:W-:Y:S01]  /*30a0*/  FFMA R167, R160, R169, R167 ;  /* 0x000000a9a0a77223 */ /* 0x000fe200000000a7 */
[----:B------:R-:W-:Y:S01]  /*30b0*/  FFMA R161, R161, R92, R92 ;  /* 0x0000005ca1a17223 */ /* 0x000fe2000000005c */
[----:B------:R-:W-:Y:S01]  /*30c0*/  FSEL R169, R20, -0.37612664699554443359, P5 ;  /* 0xbec093ac14a97808 */ /* 0x000fe20002800000 */
[----:B------:R-:W-:Y:S01]  /*30d0*/  FFMA R171, R162, R175, R171 ;  /* 0x000000afa2ab7223 */ /* 0x000fe200000000ab */
[----:B------:R-:W-:Y:S01]  /*30e0*/  FSEL R6, -|R181|, R181, P3 ;  /* 0x000000b5b5067208 */ /* 0x000fe20001800300 */
[----:B------:R-:W1:Y:S01]  /*30f0*/  @P2 MUFU.EX2 R92, R161 ;  /* 0x000000a1005c2308 */ /* 0x000e620000000800 */
[----:B------:R-:W-:Y:S01]  /*3100*/  FFMA R159, R160, R167, R159 ;  /* 0x000000a7a09f7223 */ /* 0x000fe2000000009f */
[----:B------:R-:W-:Y:S01]  /*3110*/  FSEL R160, R21, 0.12837915122509002686, P5 ;  /* 0x3e0375d315a07808 */ /* 0x000fe20002800000 */
[----:B------:R-:W-:Y:S01]  /*3120*/  FFMA R169, R162, R171, R169 ;  /* 0x000000aba2a97223 */ /* 0x000fe200000000a9 */
[----:B------:R-:W-:-:S02]  /*3130*/  IMAD.U32 R167, R7, 0x10000, RZ ;  /* 0x0001000007a77824 */ /* 0x000fc400078e00ff */
[----:B------:R-:W-:Y:S01]  /*3140*/  FFMA R6, R159, R6, R6 ;  /* 0x000000069f067223 */ /* 0x000fe20000000006 */
[----:B------:R-:W-:Y:S01]  /*3150*/  FSEL R159, -|R164|, R164, P5 ;  /* 0x000000a4a49f7208 */ /* 0x000fe20002800300 */
[----:B------:R-:W-:Y:S01]  /*3160*/  FFMA R160, R162, R169, R160 ;  /* 0x000000a9a2a07223 */ /* 0x000fe200000000a0 */
[----:B------:R-:W-:Y:S01]  /*3170*/  LOP3.LUT R169, R7, 0xffff0000, RZ, 0xc0, !PT ;  /* 0xffff000007a97812 */ /* 0x000fe200078ec0ff */
[----:B------:R-:W3:Y:S01]  /*3180*/  @P3 MUFU.EX2 R166, R6 ;  /* 0x0000000600a63308 */ /* 0x000ee20000000800 */
[----:B------:R-:W-:Y:S01]  /*3190*/  SHF.L.U32 R7, R4, 0x10, RZ ;  /* 0x0000001004077819 */ /* 0x000fe200000006ff */
[----:B------:R-:W-:Y:S02]  /*31a0*/  FFMA R159, R160, R159, R159 ;  /* 0x0000009fa09f7223 */ /* 0x000fe4000000009f */
[C---:B------:R-:W-:Y:S02]  /*31b0*/  FMUL R160, R154.reuse, R169 ;  /* 0x000000a99aa07220 */ /* 0x040fe40000400000 */
[----:B------:R-:W-:-:S02]  /*31c0*/  FMUL R162, R154, R7 ;  /* 0x000000079aa27220 */ /* 0x000fc40000400000 */
[----:B------:R-:W4:Y:S01]  /*31d0*/  @P5 MUFU.EX2 R168, R159 ;  /* 0x0000009f00a85308 */ /* 0x000f220000000800 */
[----:B-1----:R-:W-:Y:S01]  /*31e0*/  @P2 FADD R92, -R92, 1 ;  /* 0x3f8000005c5c2421 */ /* 0x002fe20000000100 */
[----:B------:R-:W-:-:S04]  /*31f0*/  FFMA R95, R153, R95, R160 ;  /* 0x0000005f995f7223 */ /* 0x000fc800000000a0 */
[----:B------:R-:W-:Y:S01]  /*3200*/  @P2 LOP3.LUT R161, R92, 0x80000000, R179, 0xb8, !PT ;  /* 0x800000005ca12812 */ /* 0x000fe200078eb8b3 */
[----:B------:R-:W-:Y:S01]  /*3210*/  FMUL R92, R154, R167 ;  /* 0x000000a79a5c7220 */ /* 0x000fe20000400000 */
[C---:B------:R-:W-:Y:S01]  /*3220*/  FFMA R167, R153.reuse, R88, R162 ;  /* 0x0000005899a77223 */ /* 0x040fe200000000a2 */
[----:B---3--:R-:W-:Y:S02]  /*3230*/  @P3 FADD R166, -R166, 1 ;  /* 0x3f800000a6a63421 */ /* 0x008fe40000000100 */
[----:B------:R-:W-:Y:S01]  /*3240*/  FFMA R7, R153, R94, R92 ;  /* 0x0000005e99077223 */ /* 0x000fe2000000005c */
[----:B------:R-:W-:Y:S02]  /*3250*/  FADD R161, R161, 1 ;  /* 0x3f800000a1a17421 */ /* 0x000fe40000000000 */
[----:B------:R-:W-:Y:S01]  /*3260*/  @P3 LOP3.LUT R6, R166, 0x80000000, R181, 0xb8, !PT ;  /* 0x80000000a6063812 */ /* 0x000fe200078eb8b5 */
[----:B------:R-:W-:Y:S01]  /*3270*/  FMUL R183, R7, 0.70710676908493041992 ;  /* 0x3f3504f307b77820 */ /* 0x000fe20000400000 */
[----:B------:R-:W-:Y:S01]  /*3280*/  FMUL R166, R167, 0.70710676908493041992 ;  /* 0x3f3504f3a7a67820 */ /* 0x000fe20000400000 */
[----:B----4-:R-:W-:Y:S01]  /*3290*/  @P5 FADD R169, -R168, 1 ;  /* 0x3f800000a8a95421 */ /* 0x010fe20000000100 */
[----:B------:R-:W-:Y:S01]  /*32a0*/  FMUL R168, R95, 0.70710676908493041992 ;  /* 0x3f3504f35fa87820 */ /* 0x000fe20000400000 */
[C---:B------:R-:W-:Y:S01]  /*32b0*/  FMUL R88, R183.reuse, R183 ;  /* 0x000000b7b7587220 */ /* 0x040fe20000400000 */
[----:B------:R-:W-:Y:S01]  /*32c0*/  FSETP.GE.AND P3, PT, |R183|, 1.0029599666595458984, PT ;  /* 0x3f8060feb700780b */ /* 0x000fe20003f66200 */
[----:B------:R-:W-:Y:S01]  /*32d0*/  FADD R6, R6, 1 ;  /* 0x3f80000006067421 */ /* 0x000fe20000000000 */
[----:B------:R-:W-:Y:S01]  /*32e0*/  @P5 LOP3.LUT R159, R169, 0x80000000, R164, 0xb8, !PT ;  /* 0x80000000a99f5812 */ /* 0x000fe200078eb8a4 */
[C---:B------:R-:W-:Y:S01]  /*32f0*/  FMUL R175, R168.reuse, R168 ;  /* 0x000000a8a8af7220 */ /* 0x040fe20000400000 */
[----:B------:R-:W-:Y:S01]  /*3300*/  FSETP.GE.AND P5, PT, |R168|, 1.0029599666595458984, PT ;  /* 0x3f8060fea800780b */ /* 0x000fe20003fa6200 */
[----:B------:R-:W-:Y:S01]  /*3310*/  FMUL R169, R166, R166 ;  /* 0x000000a6a6a97220 */ /* 0x000fe20000400000 */
[----:B------:R-:W-:Y:S01]  /*3320*/  FSEL R94, |R183|, R88, P3 ;  /* 0x00000058b75e7208 */ /* 0x000fe20001800200 */
[----:B------:R-:W-:Y:S01]  /*3330*/  FADD R159, R159, 1 ;  /* 0x3f8000009f9f7421 */ /* 0x000fe20000000000 */
[----:B------:R-:W-:Y:S01]  /*3340*/  FSEL R171, R3, 8.4834944573231041431e-05, P3 ;  /* 0x38b1e96a03ab7808 */ /* 0x000fe20001800000 */
[----:B------:R-:W-:Y:S01]  /*3350*/  FMUL R167, R167, 0.5 ;  /* 0x3f000000a7a77820 */ /* 0x000fe20000400000 */
[----:B------:R-:W-:-:S02]  /*3360*/  FSEL R173, -R13, -0.00082130916416645050049, P3 ;  /* 0xba574d200dad7808 */ /* 0x000fc40001800100 */
[----:B------:R-:W-:Y:S02]  /*3370*/  FSETP.GE.AND P2, PT, |R166|, 1.0029599666595458984, PT ;  /* 0x3f8060fea600780b */ /* 0x000fe40003f46200 */
[----:B------:R-:W-:Y:S01]  /*3380*/  FSEL R170, |R168|, R175, P5 ;  /* 0x000000afa8aa7208 */ /* 0x000fe20002800200 */
[----:B------:R-:W-:Y:S01]  /*3390*/  FFMA R175, R94, R171, R173 ;  /* 0x000000ab5eaf7223 */ /* 0x000fe200000000ad */
[----:B------:R-:W-:Y:S02]  /*33a0*/  FSEL R177, R3, 8.4834944573231041431e-05, P5 ;  /* 0x38b1e96a03b17808 */ /* 0x000fe40002800000 */
[----:B------:R-:W-:Y:S02]  /*33b0*/  FSEL R179, -R13, -0.00082130916416645050049, P5 ;  /* 0xba574d200db37808 */ /* 0x000fe40002800100 */
[----:B------:R-:W-:Y:S02]  /*33c0*/  FSEL R88, |R166|, R169, P2 ;  /* 0x000000a9a6587208 */ /* 0x000fe40001000200 */
[----:B------:R-:W-:Y:S01]  /*33d0*/  FSEL R169, R3, 8.4834944573231041431e-05, P2 ;  /* 0x38b1e96a03a97808 */ /* 0x000fe20001000000 */
[----:B------:R-:W-:Y:S01]  /*33e0*/  FFMA R179, R170, R177, R179 ;  /* 0x000000b1aab37223 */ /* 0x000fe200000000b3 */
[----:B------:R-:W-:-:S02]  /*33f0*/  FSEL R171, -R13, -0.00082130916416645050049, P2 ;  /* 0xba574d200dab7808 */ /* 0x000fc40001000100 */
[C---:B------:R-:W-:Y:S02]  /*3400*/  FSEL R177, R14.reuse, 0.0052134888246655464172, P3 ;  /* 0x3baad5ea0eb17808 */ /* 0x040fe40001800000 */
[----:B------:R-:W-:Y:S01]  /*3410*/  FSEL R181, R14, 0.0052134888246655464172, P5 ;  /* 0x3baad5ea0eb57808 */ /* 0x000fe20002800000 */
[----:B------:R-:W-:Y:S01]  /*3420*/  FFMA R169, R88, R169, R171 ;  /* 0x000000a958a97223 */ /* 0x000fe200000000ab */
[----:B------:R-:W-:Y:S01]  /*3430*/  FSEL R173, R14, 0.0052134888246655464172, P2 ;  /* 0x3baad5ea0ead7808 */ /* 0x000fe20001000000 */
[----:B------:R-:W-:Y:S01]  /*3440*/  FFMA R175, R94, R175, R177 ;  /* 0x000000af5eaf7223 */ /* 0x000fe200000000b1 */
[C---:B------:R-:W-:Y:S01]  /*3450*/  FSEL R171, -R15.reuse, -0.026868773624300956726, P3 ;  /* 0xbcdc1be70fab7808 */ /* 0x040fe20001800100 */
        /* <DEDUP_REMOVED lines=13> */
[----:B------:R-:W-:Y:S01]  /*3530*/  FSEL R177, R20, -0.37612664699554443359, P5 ;  /* 0xbec093ac14b17808 */ /* 0x000fe20002800000 */
[----:B------:R-:W-:Y:S01]  /*3540*/  FFMA R179, R170, R179, R181 ;  /* 0x000000b3aab37223 */ /* 0x000fe200000000b5 */
[----:B------:R-:W-:Y:S01]  /*3550*/  FSEL R171, R19, 0.11284004896879196167, P2 ;  /* 0x3de718af13ab7808 */ /* 0x000fe20001000000 */
[----:B------:R-:W-:Y:S01]  /*3560*/  FFMA R173, R94, R173, R175 ;  /* 0x000000ad5ead7223 */ /* 0x000fe200000000af */
[----:B------:R-:W-:Y:S01]  /*3570*/  FSEL R164, -|R183|, R183, P3 ;  /* 0x000000b7b7a47208 */ /* 0x000fe20001800300 */
[----:B------:R-:W-:Y:S01]  /*3580*/  FFMA R177, R170, R179, R177 ;  /* 0x000000b3aab17223 */ /* 0x000fe200000000b1 */
[C---:B------:R-:W-:Y:S01]  /*3590*/  FSEL R175, R21.reuse, 0.12837915122509002686, P5 ;  /* 0x3e0375d315af7808 */ /* 0x040fe20002800000 */
[----:B------:R-:W-:Y:S01]  /*35a0*/  FFMA R171, R88, R169, R171 ;  /* 0x000000a958ab7223 */ /* 0x000fe200000000ab */
[----:B------:R-:W-:Y:S01]  /*35b0*/  FSEL R94, R21, 0.12837915122509002686, P2 ;  /* 0x3e0375d3155e7808 */ /* 0x000fe20001000000 */
[----:B------:R-:W-:Y:S01]  /*35c0*/  FFMA R169, R173, R164, R164 ;  /* 0x000000a4ada97223 */ /* 0x000fe200000000a4 */
[----:B------:R-:W-:Y:S01]  /*35d0*/  FSEL R173, R20, -0.37612664699554443359, P2 ;  /* 0xbec093ac14ad7808 */ /* 0x000fe20001000000 */
[----:B------:R-:W-:Y:S01]  /*35e0*/  FFMA R175, R170, R177, R175 ;  /* 0x000000b1aaaf7223 */ /* 0x000fe200000000af */
[----:B------:R-:W-:Y:S01]  /*35f0*/  FSEL R170, -|R168|, R168, P5 ;  /* 0x000000a8a8aa7208 */ /* 0x000fe20002800300 */
[----:B------:R-:W1:Y:S01]  /*3600*/  @P3 MUFU.EX2 R164, R169 ;  /* 0x000000a900a43308 */ /* 0x000e620000000800 */
[----:B--2---:R-:W-:Y:S01]  /*3610*/  LOP3.LUT R177, R8, 0xffff0000, RZ, 0xc0, !PT ;  /* 0xffff000008b17812 */ /* 0x004fe200078ec0ff */
[----:B------:R-:W-:-:S02]  /*3620*/  FFMA R173, R88, R171, R173 ;  /* 0x000000ab58ad7223 */ /* 0x000fc400000000ad */
[----:B------:R-:W-:Y:S01]  /*3630*/  FFMA R171, R175, R170, R170 ;  /* 0x000000aaafab7223 */ /* 0x000fe200000000aa */
[----:B------:R-:W-:Y:S01]  /*3640*/  FSEL R175, -|R166|, R166, P2 ;  /* 0x000000a6a6af7208 */ /* 0x000fe20001000300 */
[----:B------:R-:W-:Y:S01]  /*3650*/  FFMA R94, R88, R173, R94 ;  /* 0x000000ad585e7223 */ /* 0x000fe2000000005e */
[----:B------:R-:W-:Y:S01]  /*3660*/  LOP3.LUT R173, R4, 0xffff0000, RZ, 0xc0, !PT ;  /* 0xffff000004ad7812 */ /* 0x000fe200078ec0ff */
[----:B------:R-:W2:Y:S02]  /*3670*/  @P5 MUFU.EX2 R174, R171 ;  /* 0x000000ab00ae5308 */ /* 0x000ea40000000800 */
[----:B------:R-:W-:Y:S01]  /*3680*/  FFMA R172, R94, R175, R175 ;  /* 0x000000af5eac7223 */ /* 0x000fe200000000af */
[----:B------:R-:W-:Y:S02]  /*3690*/  IMAD.U32 R175, R8, 0x10000, RZ ;  /* 0x0001000008af7824 */ /* 0x000fe400078e00ff */
[C---:B------:R-:W-:Y:S02]  /*36a0*/  FMUL R88, R154.reuse, R173 ;  /* 0x000000ad9a587220 */ /* 0x040fe40000400000 */
[----:B------:R-:W-:Y:S01]  /*36b0*/  FMUL R94, R154, R175 ;  /* 0x000000af9a5e7220 */ /* 0x000fe20000400000 */
[----:B------:R-:W3:Y:S01]  /*36c0*/  @P2 MUFU.EX2 R170, R172 ;  /* 0x000000ac00aa2308 */ /* 0x000ee20000000800 */
[----:B-1----:R-:W-:Y:S01]  /*36d0*/  @P3 FADD R164, -R164, 1 ;  /* 0x3f800000a4a43421 */ /* 0x002fe20000000100 */
[C---:B------:R-:W-:Y:S01]  /*36e0*/  FFMA R8, R153.reuse, R89, R88 ;  /* 0x0000005999087223 */ /* 0x040fe20000000058 */
[----:B------:R-:W-:-:S03]  /*36f0*/  FFMA R4, R153, R96, R94 ;  /* 0x0000006099047223 */ /* 0x000fc6000000005e */
[----:B------:R-:W-:Y:S01]  /*3700*/  @P3 LOP3.LUT R169, R164, 0x80000000, R183, 0xb8, !PT ;  /* 0x80000000a4a93812 */ /* 0x000fe200078eb8b7 */
[----:B------:R-:W-:Y:S01]  /*3710*/  FMUL R96, R8, 0.70710676908493041992 ;  /* 0x3f3504f308607820 */ /* 0x000fe20000400000 */
[----:B------:R-:W-:Y:S01]  /*3720*/  FMUL R164, R154, R177 ;  /* 0x000000b19aa47220 */ /* 0x000fe20000400000 */
[----:B--2---:R-:W-:Y:S01]  /*3730*/  @P5 FADD R175, -R174, 1 ;  /* 0x3f800000aeaf5421 */ /* 0x004fe20000000100 */
[----:B------:R-:W-:Y:S01]  /*3740*/  FMUL R8, R8, 0.5 ;  /* 0x3f00000008087820 */ /* 0x000fe20000400000 */
[----:B------:R-:W-:Y:S01]  /*3750*/  FADD R169, R169, 1 ;  /* 0x3f800000a9a97421 */ /* 0x000fe20000000000 */
[----:B------:R-:W-:Y:S02]  /*3760*/  FFMA R97, R153, R97, R164 ;  /* 0x0000006199617223 */ /* 0x000fe400000000a4 */
[----:B------:R-:W-:Y:S02]  /*3770*/  @P5 LOP3.LUT R171, R175, 0x80000000, R168, 0xb8, !PT ;  /* 0x80000000afab5812 */ /* 0x000fe400078eb8a8 */
[----:B------:R-:W-:Y:S01]  /*3780*/  FMUL R89, R97, 0.70710676908493041992 ;  /* 0x3f3504f361597820 */ /* 0x000fe20000400000 */
[----:B---3--:R-:W-:Y:S01]  /*3790*/  @P2 FADD R173, -R170, 1 ;  /* 0x3f800000aaad2421 */ /* 0x008fe20000000100 */
[----:B------:R-:W-:Y:S01]  /*37a0*/  FMUL R170, R4, 0.70710676908493041992 ;  /* 0x3f3504f304aa7820 */ /* 0x000fe20000400000 */
[----:B------:R-:W-:Y:S01]  /*37b0*/  FADD R171, R171, 1 ;  /* 0x3f800000abab7421 */ /* 0x000fe20000000000 */
[C---:B------:R-:W-:Y:S01]  /*37c0*/  FMUL R174, R89.reuse, R89 ;  /* 0x0000005959ae7220 */ /* 0x040fe20000400000 */
[----:B------:R-:W-:Y:S01]  /*37d0*/  FSETP.GE.AND P5, PT, |R89|, 1.0029599666595458984, PT ;  /* 0x3f8060fe5900780b */ /* 0x000fe20003fa6200 */
[----:B------:R-:W-:Y:S01]  /*37e0*/  FMUL R175, R170, R170 ;  /* 0x000000aaaaaf7220 */ /* 0x000fe20000400000 */
[----:B------:R-:W-:Y:S01]  /*37f0*/  @P2 LOP3.LUT R172, R173, 0x80000000, R166, 0xb8, !PT ;  /* 0x80000000adac2812 */ /* 0x000fe200078eb8a6 */
[C---:B------:R-:W-:Y:S01]  /*3800*/  FMUL R173, R96.reuse, R96 ;  /* 0x0000006060ad7220 */ /* 0x040fe20000400000 */
[----:B------:R-:W-:-:S02]  /*3810*/  FSETP.GE.AND P2, PT, |R96|, 1.0029599666595458984, PT ;  /* 0x3f8060fe6000780b */ /* 0x000fc40003f46200 */
[----:B------:R-:W-:Y:S01]  /*3820*/  FSETP.GE.AND P3, PT, |R170|, 1.0029599666595458984, PT ;  /* 0x3f8060feaa00780b */ /* 0x000fe20003f66200 */
[----:B------:R-:W-:Y:S01]  /*3830*/  FADD R172, R172, 1 ;  /* 0x3f800000acac7421 */ /* 0x000fe20000000000 */
[----:B------:R-:W-:Y:S02]  /*3840*/  FSEL R173, |R96|, R173, P2 ;  /* 0x000000ad60ad7208 */ /* 0x000fe40001000200 */
[----:B------:R-:W-:Y:S01]  /*3850*/  FSEL R166, R3, 8.4834944573231041431e-05, P2 ;  /* 0x38b1e96a03a67808 */ /* 0x000fe20001000000 */
[----:B------:R-:W-:Y:S01]  /*3860*/  FMUL R167, R172, R167 ;  /* 0x000000a7aca77220 */ /* 0x000fe20000400000 */
[----:B------:R-:W-:Y:S02]  /*3870*/  FSEL R168, -R13, -0.00082130916416645050049, P2 ;  /* 0xba574d200da87808 */ /* 0x000fe40001000100 */
[----:B------:R-:W-:Y:S02]  /*3880*/  FSEL R176, |R170|, R175, P3 ;  /* 0x000000afaab07208 */ /* 0x000fe40001800200 */
[----:B------:R-:W-:Y:S01]  /*3890*/  FSEL R175, R3, 8.4834944573231041431e-05, P3 ;  /* 0x38b1e96a03af7808 */ /* 0x000fe20001800000 */
[----:B------:R-:W-:Y:S01]  /*38a0*/  FFMA R166, R173, R166, R168 ;  /* 0x000000a6ada67223 */ /* 0x000fe200000000a8 */
[----:B------:R-:W-:-:S02]  /*38b0*/  FSEL R177, -R13, -0.00082130916416645050049, P3 ;  /* 0xba574d200db17808 */ /* 0x000fc40001800100 */
[----:B------:R-:W-:Y:S02]  /*38c0*/  FSEL R168, R14, 0.0052134888246655464172, P2 ;  /* 0x3baad5ea0ea87808 */ /* 0x000fe40001000000 */
[----:B------:R-:W-:Y:S01]  /*38d0*/  FSEL R178, |R89|, R174, P5 ;  /* 0x000000ae59b27208 */ /* 0x000fe20002800200 */
[----:B------:R-:W-:Y:S01]  /*38e0*/  FFMA R175, R176, R175, R177 ;  /* 0x000000afb0af7223 */ /* 0x000fe200000000b1 */
[----:B------:R-:W-:Y:S01]  /*38f0*/  FSEL R179, R3, 8.4834944573231041431e-05, P5 ;  /* 0x38b1e96a03b37808 */ /* 0x000fe20002800000 */
[----:B------:R-:W-:Y:S01]  /*3900*/  FFMA R166, R173, R166, R168 ;  /* 0x000000a6ada67223 */ /* 0x000fe200000000a8 */
[----:B------:R-:W-:Y:S02]  /*3910*/  FSEL R181, -R13, -0.00082130916416645050049, P5 ;  /* 0xba574d200db57808 */ /* 0x000fe40002800100 */
[----:B------:R-:W-:Y:S02]  /*3920*/  FSEL R177, R14, 0.0052134888246655464172, P3 ;  /* 0x3baad5ea0eb17808 */ /* 0x000fe40001800000 */
[----:B------:R-:W-:Y:S01]  /*3930*/  FSEL R174, -R15, -0.026868773624300956726, P2 ;  /* 0xbcdc1be70fae7808 */ /* 0x000fe20001000100 */
[----:B------:R-:W-:Y:S01]  /*3940*/  FFMA R179, R178, R179, R181 ;  /* 0x000000b3b2b37223 */ /* 0x000fe200000000b5 */
[----:B------:R-:W-:Y:S01]  /*3950*/  FSEL R183, R14, 0.0052134888246655464172, P5 ;  /* 0x3baad5ea0eb77808 */ /* 0x000fe20002800000 */
        /* <DEDUP_REMOVED lines=8> */
[C---:B------:R-:W-:Y:S01]  /*39e0*/  FFMA R175, R176.reuse, R175, R177 ;  /* 0x000000afb0af7223 */ /* 0x040fe200000000b1 */
[----:B------:R-:W-:Y:S01]  /*39f0*/  FSEL R168, R21, 0.12837915122509002686, P2 ;  /* 0x3e0375d315a87808 */ /* 0x000fe20001000000 */
[----:B------:R-:W-:Y:S01]  /*3a00*/  FFMA R166, R173, R166, R174 ;  /* 0x000000a6ada67223 */ /* 0x000fe200000000ae */
[----:B------:R-:W-:Y:S01]  /*3a10*/  FSEL R181, -R15, -0.026868773624300956726, P5 ;  /* 0xbcdc1be70fb57808 */ /* 0x000fe20002800100 */
[----:B------:R-:W-:Y:S01]  /*3a20*/  FFMA R179, R176, R175, R179 ;  /* 0x000000afb0b37223 */ /* 0x000fe200000000b3 */
[----:B------:R-:W-:Y:S01]  /*3a30*/  FSEL R175, -|R96|, R96, P2 ;  /* 0x0000006060af7208 */ /* 0x000fe20001000300 */
[----:B------:R-:W-:Y:S01]  /*3a40*/  FFMA R166, R173, R166, R168 ;  /* 0x000000a6ada67223 */ /* 0x000fe200000000a8 */
[----:B------:R-:W-:Y:S01]  /*3a50*/  FSEL R177, R20, -0.37612664699554443359, P3 ;  /* 0xbec093ac14b17808 */ /* 0x000fe20001800000 */
[----:B------:R-:W-:Y:S01]  /*3a60*/  FFMA R183, R178, R183, R181 ;  /* 0x000000b7b2b77223 */ /* 0x000fe200000000b5 */
[----:B------:R-:W-:Y:S01]  /*3a70*/  FSEL R185, R19, 0.11284004896879196167, P5 ;  /* 0x3de718af13b97808 */ /* 0x000fe20002800000 */
[----:B------:R-:W-:Y:S01]  /*3a80*/  FFMA R173, R166, R175, R175 ;  /* 0x000000afa6ad7223 */ /* 0x000fe200000000af */
[C---:B------:R-:W-:Y:S01]  /*3a90*/  FSEL R181, R21.reuse, 0.12837915122509002686, P3 ;  /* 0x3e0375d315b57808 */ /* 0x040fe20001800000 */
[----:B------:R-:W-:Y:S01]  /*3aa0*/  FFMA R177, R176, R179, R177 ;  /* 0x000000b3b0b17223 */ /* 0x000fe200000000b1 */
[----:B------:R-:W-:Y:S01]  /*3ab0*/  FSEL R175, R20, -0.37612664699554443359, P5 ;  /* 0xbec093ac14af7808 */ /* 0x000fe20002800000 */
[----:B------:R-:W-:Y:S01]  /*3ac0*/  FFMA R183, R178, R183, R185 ;  /* 0x000000b7b2b77223 */ /* 0x000fe200000000b9 */
[----:B------:R-:W-:Y:S01]  /*3ad0*/  FSEL R174, -|R170|, R170, P3 ;  /* 0x000000aaaaae7208 */ /* 0x000fe20001800300 */
[----:B------:R-:W-:Y:S01]  /*3ae0*/  FFMA R177, R176, R177, R181 ;  /* 0x000000b1b0b17223 */ /* 0x000fe200000000b5 */
[----:B------:R-:W-:Y:S01]  /*3af0*/  FSEL R168, R21, 0.12837915122509002686, P5 ;  /* 0x3e0375d315a87808 */ /* 0x000fe20002800000 */
[----:B------:R-:W1:Y:S01]  /*3b00*/  @P2 MUFU.EX2 R166, R173 ;  /* 0x000000ad00a62308 */ /* 0x000e620000000800 */
[C---:B------:R-:W-:Y:S01]  /*3b10*/  FFMA R175, R178.reuse, R183, R175 ;  /* 0x000000b7b2af7223 */ /* 0x040fe200000000af */
[----:B------:R-:W-:Y:S01]  /*3b20*/  FSEL R180, -|R89|, R89, P5 ;  /* 0x0000005959b47208 */ /* 0x000fe20002800300 */
[----:B------:R-:W-:Y:S01]  /*3b30*/  FFMA R174, R177, R174, R174 ;  /* 0x000000aeb1ae7223 */ /* 0x000fe200000000ae */
[C---:B------:R-:W-:Y:S01]  /*3b40*/  SHF.L.U32 R177, R9.reuse, 0x10, RZ ;  /* 0x0000001009b17819 */ /* 0x040fe200000006ff */
[----:B------:R-:W-:Y:S01]  /*3b50*/  FFMA R175, R178, R175, R168 ;  /* 0x000000afb2af7223 */ /* 0x000fe200000000a8 */
[----:B------:R-:W-:Y:S01]  /*3b60*/  LOP3.LUT R9, R9, 0xffff0000, RZ, 0xc0, !PT ;  /* 0xffff000009097812 */ /* 0x000fe200078ec0ff */
[----:B------:R-:W-:Y:S01]  /*3b70*/  IMAD.U32 R179, R10, 0x10000, RZ ;  /* 0x000100000ab37824 */ /* 0x000fe200078e00ff */
[----:B------:R-:W2:Y:S01]  /*3b80*/  @P3 MUFU.EX2 R176, R174 ;  /* 0x000000ae00b03308 */ /* 0x000ea20000000800 */
[----:B------:R-:W-:-:S02]  /*3b90*/  FFMA R175, R175, R180, R180 ;  /* 0x000000b4afaf7223 */ /* 0x000fc400000000b4 */
[----:B------:R-:W-:-:S05]  /*3ba0*/  FMUL R168, R154, R179 ;  /* 0x000000b39aa87220 */ /* 0x000fca0000400000 */
[----:B------:R-:W3:Y:S01]  /*3bb0*/  @P5 MUFU.EX2 R178, R175 ;  /* 0x000000af00b25308 */ /* 0x000ee20000000800 */
[----:B-1----:R-:W-:Y:S01]  /*3bc0*/  @P2 FADD R181, -R166, 1 ;  /* 0x3f800000a6b52421 */ /* 0x002fe20000000100 */
[----:B------:R-:W-:Y:S01]  /*3bd0*/  FMUL R166, R154, R9 ;  /* 0x000000099aa67220 */ /* 0x000fe20000400000 */
[----:B------:R-:W-:-:S03]  /*3be0*/  FFMA R9, R153, R100, R168 ;  /* 0x0000006499097223 */ /* 0x000fc600000000a8 */
[----:B------:R-:W-:Y:S01]  /*3bf0*/  @P2 LOP3.LUT R173, R181, 0x80000000, R96, 0xb8, !PT ;  /* 0x80000000b5ad2812 */ /* 0x000fe200078eb860 */
[----:B------:R-:W-:Y:S01]  /*3c00*/  FMUL R96, R154, R177 ;  /* 0x000000b19a607220 */ /* 0x000fe20000400000 */
[C---:B------:R-:W-:Y:S01]  /*3c10*/  FFMA R99, R153.reuse, R99, R166 ;  /* 0x0000006399637223 */ /* 0x040fe200000000a6 */
[----:B--2---:R-:W-:Y:S02]  /*3c20*/  @P3 FADD R177, -R176, 1 ;  /* 0x3f800000b0b13421 */ /* 0x004fe40000000100 */
[----:B------:R-:W-:Y:S01]  /*3c30*/  FFMA R176, R153, R98, R96 ;  /* 0x0000006299b07223 */ /* 0x000fe20000000060 */
[----:B------:R-:W-:Y:S02]  /*3c40*/  FADD R173, R173, 1 ;  /* 0x3f800000adad7421 */ /* 0x000fe40000000000 */
[----:B------:R-:W-:Y:S01]  /*3c50*/  @P3 LOP3.LUT R174, R177, 0x80000000, R170, 0xb8, !PT ;  /* 0x80000000b1ae3812 */ /* 0x000fe200078eb8aa */
[----:B------:R-:W-:Y:S01]  /*3c60*/  FMUL R170, R176, 0.70710676908493041992 ;  /* 0x3f3504f3b0aa7820 */ /* 0x000fe20000400000 */
[----:B------:R-:W-:Y:S01]  /*3c70*/  FMUL R177, R99, 0.70710676908493041992 ;  /* 0x3f3504f363b17820 */ /* 0x000fe20000400000 */
[----:B---3--:R-:W-:Y:S01]  /*3c80*/  @P5 FADD R98, -R178, 1 ;  /* 0x3f800000b2625421 */ /* 0x008fe20000000100 */
[----:B------:R-:W-:Y:S01]  /*3c90*/  FMUL R178, R9, 0.70710676908493041992 ;  /* 0x3f3504f309b27820 */ /* 0x000fe20000400000 */
[----:B------:R-:W-:Y:S01]  /*3ca0*/  FADD R174, R174, 1 ;  /* 0x3f800000aeae7421 */ /* 0x000fe20000000000 */
[----:B------:R-:W-:Y:S01]  /*3cb0*/  FSETP.GE.AND P2, PT, |R170|, 1.0029599666595458984, PT ;  /* 0x3f8060feaa00780b */ /* 0x000fe20003f46200 */
[C---:B------:R-:W-:Y:S01]  /*3cc0*/  FMUL R180, R177.reuse, R177 ;  /* 0x000000b1b1b47220 */ /* 0x040fe20000400000 */
[----:B------:R-:W-:Y:S01]  /*3cd0*/  @P5 LOP3.LUT R175, R98, 0x80000000, R89, 0xb8, !PT ;  /* 0x8000000062af5812 */ /* 0x000fe200078eb859 */
[----:B------:R-:W-:Y:S01]  /*3ce0*/  FMUL R89, R170, R170 ;  /* 0x000000aaaa597220 */ /* 0x000fe20000400000 */
[----:B------:R-:W-:Y:S01]  /*3cf0*/  FSETP.GE.AND P3, PT, |R177|, 1.0029599666595458984, PT ;  /* 0x3f8060feb100780b */ /* 0x000fe20003f66200 */
[----:B------:R-:W-:Y:S01]  /*3d00*/  FMUL R179, R178, R178 ;  /* 0x000000b2b2b37220 */ /* 0x000fe20000400000 */
[----:B------:R-:W-:Y:S01]  /*3d10*/  FSEL R98, R3, 8.4834944573231041431e-05, P2 ;  /* 0x38b1e96a03627808 */ /* 0x000fe20001000000 */
[----:B------:R-:W-:Y:S01]  /*3d20*/  FADD R175, R175, 1 ;  /* 0x3f800000afaf7421 */ /* 0x000fe20000000000 */
[----:B------:R-:W-:Y:S01]  /*3d30*/  FSEL R89, |R170|, R89, P2 ;  /* 0x00000059aa597208 */ /* 0x000fe20001000200 */
[----:B------:R-:W-:Y:S01]  /*3d40*/  FMUL R176, R176, 0.5 ;  /* 0x3f000000b0b07820 */ /* 0x000fe20000400000 */
[----:B------:R-:W-:Y:S01]  /*3d50*/  FSEL R100, -R13, -0.00082130916416645050049, P2 ;  /* 0xba574d200d647808 */ /* 0x000fe20001000100 */
[----:B------:R-:W-:Y:S01]  /*3d60*/  FMUL R99, R99, 0.5 ;  /* 0x3f00000063637820 */ /* 0x000fe20000400000 */
[----:B------:R-:W-:Y:S01]  /*3d70*/  FSEL R181, |R177|, R180, P3 ;  /* 0x000000b4b1b57208 */ /* 0x000fe20001800200 */
[----:B------:R-:W-:Y:S01]  /*3d80*/  FMUL R8, R173, R8 ;  /* 0x00000008ad087220 */ /* 0x000fe20000400000 */
[----:B------:R-:W-:Y:S01]  /*3d90*/  FSEL R180, R3, 8.4834944573231041431e-05, P3 ;  /* 0x38b1e96a03b47808 */ /* 0x000fe20001800000 */
[----:B------:R-:W-:Y:S01]  /*3da0*/  FFMA R98, R89, R98, R100 ;  /* 0x0000006259627223 */ /* 0x000fe20000000064 */
[----:B------:R-:W-:-:S02]  /*3db0*/  FSEL R182, -R13, -0.00082130916416645050049, P3 ;  /* 0xba574d200db67808 */ /* 0x000fc40001800100 */
[----:B------:R-:W-:Y:S02]  /*3dc0*/  FSETP.GE.AND P5, PT, |R178|, 1.0029599666595458984, PT ;  /* 0x3f8060feb200780b */ /* 0x000fe40003fa6200 */
[----:B------:R-:W-:Y:S01]  /*3dd0*/  FSEL R100, R14, 0.0052134888246655464172, P2 ;  /* 0x3baad5ea0e647808 */ /* 0x000fe20001000000 */
[----:B------:R-:W-:Y:S01]  /*3de0*/  FFMA R182, R181, R180, R182 ;  /* 0x000000b4b5b67223 */ /* 0x000fe200000000b6 */
[----:B------:R-:W-:Y:S02]  /*3df0*/  FSEL R183, |R178|, R179, P5 ;  /* 0x000000b3b2b77208 */ /* 0x000fe40002800200 */
[----:B------:R-:W-:Y:S01]  /*3e00*/  FSEL R186, R3, 8.4834944573231041431e-05, P5 ;  /* 0x38b1e96a03ba7808 */ /* 0x000fe20002800000 */
[----:B------:R-:W-:Y:S01]  /*3e10*/  FFMA R98, R89, R98, R100 ;  /* 0x0000006259627223 */ /* 0x000fe20000000064 */
[----:B------:R-:W-:Y:S02]  /*3e20*/  FSEL R188, -R13, -0.00082130916416645050049, P5 ;  /* 0xba574d200dbc7808 */ /* 0x000fe40002800100 */
[----:B------:R-:W-:-:S02]  /*3e30*/  FSEL R184, R14, 0.0052134888246655464172, P3 ;  /* 0x3baad5ea0eb87808 */ /* 0x000fc40001800000 */
        /* <DEDUP_REMOVED lines=8> */
[C---:B------:R-:W-:Y:S01]  /*3ec0*/  FSEL R180, R20.reuse, -0.37612664699554443359, P2 ;  /* 0xbec093ac14b47808 */ /* 0x040fe20001000000 */
[----:B------:R-:W-:Y:S01]  /*3ed0*/  FFMA R98, R89, R98, R100 ;  /* 0x0000006259627223 */ /* 0x000fe20000000064 */
[----:B------:R-:W-:Y:S01]  /*3ee0*/  FSEL R186, R19, 0.11284004896879196167, P3 ;  /* 0x3de718af13ba7808 */ /* 0x000fe20001800000 */
[----:B------:R-:W-:Y:S01]  /*3ef0*/  FFMA R182, R181, R182, R184 ;  /* 0x000000b6b5b67223 */ /* 0x000fe200000000b8 */
[----:B------:R-:W-:Y:S01]  /*3f00*/  FSEL R188, -R15, -0.026868773624300956726, P5 ;  /* 0xbcdc1be70fbc7808 */ /* 0x000fe20002800100 */
[----:B------:R-:W-:Y:S01]  /*3f10*/  FFMA R98, R89, R98, R180 ;  /* 0x0000006259627223 */ /* 0x000fe200000000b4 */
[----:B------:R-:W-:Y:S01]  /*3f20*/  FSEL R100, R21, 0.12837915122509002686, P2 ;  /* 0x3e0375d315647808 */ /* 0x000fe20001000000 */
[----:B------:R-:W-:Y:S01]  /*3f30*/  FFMA R182, R181, R182, R186 ;  /* 0x000000b6b5b67223 */ /* 0x000fe200000000ba */
[C---:B------:R-:W-:Y:S01]  /*3f40*/  FSEL R180, R20.reuse, -0.37612664699554443359, P3 ;  /* 0xbec093ac14b47808 */ /* 0x040fe20001800000 */
[----:B------:R-:W-:Y:S01]  /*3f50*/  FFMA R188, R183, R190, R188 ;  /* 0x000000beb7bc7223 */ /* 0x000fe200000000bc */
[----:B------:R-:W-:Y:S01]  /*3f60*/  FSEL R184, R19, 0.11284004896879196167, P5 ;  /* 0x3de718af13b87808 */ /* 0x000fe20002800000 */
[----:B------:R-:W-:Y:S01]  /*3f70*/  FFMA R98, R89, R98, R100 ;  /* 0x0000006259627223 */ /* 0x000fe20000000064 */
[----:B------:R-:W-:Y:S01]  /*3f80*/  FSEL R100, R21, 0.12837915122509002686, P3 ;  /* 0x3e0375d315647808 */ /* 0x000fe20001800000 */
[----:B------:R-:W-:Y:S01]  /*3f90*/  FFMA R180, R181, R182, R180 ;  /* 0x000000b6b5b47223 */ /* 0x000fe200000000b4 */
[----:B------:R-:W-:Y:S01]  /*3fa0*/  FSEL R182, R20, -0.37612664699554443359, P5 ;  /* 0xbec093ac14b67808 */ /* 0x000fe20002800000 */
[----:B------:R-:W-:Y:S01]  /*3fb0*/  FFMA R184, R183, R188, R184 ;  /* 0x000000bcb7b87223 */ /* 0x000fe200000000b8 */
[----:B------:R-:W-:Y:S01]  /*3fc0*/  FSEL R179, -|R170|, R170, P2 ;  /* 0x000000aaaab37208 */ /* 0x000fe20001000300 */
[----:B------:R-:W-:Y:S01]  /*3fd0*/  FFMA R180, R181, R180, R100 ;  /* 0x000000b4b5b47223 */ /* 0x000fe20000000064 */
[----:B------:R-:W-:Y:S01]  /*3fe0*/  FSEL R181, R21, 0.12837915122509002686, P5 ;  /* 0x3e0375d315b57808 */ /* 0x000fe20002800000 */
[----:B------:R-:W-:Y:S01]  /*3ff0*/  FFMA R182, R183, R184, R182 ;  /* 0x000000b8b7b67223 */ /* 0x000fe200000000b6 */
[----:B------:R-:W-:Y:S01]  /*4000*/  FSEL R100, -|R178|, R178, P5 ;  /* 0x000000b2b2647208 */ /* 0x000fe20002800300 */
[----:B------:R-:W-:Y:S01]  /*4010*/  FFMA R179, R98, R179, R179 ;  /* 0x000000b362b37223 */ /* 0x000fe200000000b3 */
[----:B------:R-:W-:Y:S01]  /*4020*/  FSEL R89, -|R177|, R177, P3 ;  /* 0x000000b1b1597208 */ /* 0x000fe20001800300 */
[----:B------:R-:W-:Y:S01]  /*4030*/  FFMA R181, R183, R182, R181 ;  /* 0x000000b6b7b57223 */ /* 0x000fe200000000b5 */
[C---:B------:R-:W-:Y:S01]  /*4040*/  SHF.L.U32 R183, R11.reuse, 0x10, RZ ;  /* 0x000000100bb77819 */ /* 0x040fe200000006ff */
[----:B------:R-:W1:Y:S01]  /*4050*/  @P2 MUFU.EX2 R98, R179 ;  /* 0x000000b300622308 */ /* 0x000e620000000800 */
[----:B------:R-:W-:Y:S01]  /*4060*/  LOP3.LUT R11, R11, 0xffff0000, RZ, 0xc0, !PT ;  /* 0xffff00000b0b7812 */ /* 0x000fe200078ec0ff */
[----:B------:R-:W-:Y:S01]  /*4070*/  FFMA R181, R181, R100, R100 ;  /* 0x00000064b5b57223 */ /* 0x000fe20000000064 */
[----:B------:R-:W-:Y:S01]  /*4080*/  FFMA R180, R180, R89, R89 ;  /* 0x00000059b4b47223 */ /* 0x000fe20000000059 */
[----:B------:R-:W-:Y:S01]  /*4090*/  LOP3.LUT R89, R10, 0xffff0000, RZ, 0xc0, !PT ;  /* 0xffff00000a597812 */ /* 0x000fe200078ec0ff */
[----:B------:R-:W-:Y:S01]  /*40a0*/  FMUL R100, R154, R183 ;  /* 0x000000b79a647220 */ /* 0x000fe20000400000 */
[----:B------:R-:W-:-:S02]  /*40b0*/  SHF.R.U32.HI R190, RZ, 0x1, R18 ;  /* 0x00000001ffbe7819 */ /* 0x000fc40000011612 */
[----:B------:R-:W2:Y:S01]  /*40c0*/  @P5 MUFU.EX2 R184, R181 ;  /* 0x000000b500b85308 */ /* 0x000ea20000000800 */
[----:B------:R-:W-:-:S04]  /*40d0*/  FFMA R102, R153, R102, R100 ;  /* 0x0000006699667223 */ /* 0x000fc80000000064 */
[----:B------:R-:W-:-:S03]  /*40e0*/  FMUL R10, R102, 0.70710676908493041992 ;  /* 0x3f3504f3660a7820 */ /* 0x000fc60000400000 */
[----:B------:R-:W3:Y:S01]  /*40f0*/  @P3 MUFU.EX2 R182, R180 ;  /* 0x000000b400b63308 */ /* 0x000ee20000000800 */
[----:B-1----:R-:W-:Y:S01]  /*4100*/  @P2 FADD R185, -R98, 1 ;  /* 0x3f80000062b92421 */ /* 0x002fe20000000100 */
[----:B------:R-:W-:-:S04]  /*4110*/  FMUL R98, R154, R89 ;  /* 0x000000599a627220 */ /* 0x000fc80000400000 */
[----:B------:R-:W-:Y:S01]  /*4120*/  FFMA R101, R153, R101, R98 ;  /* 0x0000006599657223 */ /* 0x000fe20000000062 */
[----:B------:R-:W-:Y:S01]  /*4130*/  @P2 LOP3.LUT R179, R185, 0x80000000, R170, 0xb8, !PT ;  /* 0x80000000b9b32812 */ /* 0x000fe200078eb8aa */
[----:B------:R-:W-:Y:S01]  /*4140*/  FMUL R170, R154, R11 ;  /* 0x0000000b9aaa7220 */ /* 0x000fe20000400000 */
[----:B--2---:R-:W-:Y:S01]  /*4150*/  @P5 FADD R89, -R184, 1 ;  /* 0x3f800000b8595421 */ /* 0x004fe20000000100 */
[C---:B------:R-:W-:Y:S01]  /*4160*/  FMUL R11, R101.reuse, 0.70710676908493041992 ;  /* 0x3f3504f3650b7820 */ /* 0x040fe20000400000 */
[----:B------:R-:W-:Y:S01]  /*4170*/  FMUL R101, R101, 0.5 ;  /* 0x3f00000065657820 */ /* 0x000fe20000400000 */
[----:B------:R-:W-:Y:S01]  /*4180*/  FFMA R103, R153, R103, R170 ;  /* 0x0000006799677223 */ /* 0x000fe200000000aa */
[----:B------:R-:W-:Y:S01]  /*4190*/  FADD R179, R179, 1 ;  /* 0x3f800000b3b37421 */ /* 0x000fe20000000000 */
[----:B------:R-:W-:Y:S01]  /*41a0*/  @P5 LOP3.LUT R181, R89, 0x80000000, R178, 0xb8, !PT ;  /* 0x8000000059b55812 */ /* 0x000fe200078eb8b2 */
[----:B------:R-:W-:Y:S01]  /*41b0*/  FMUL R89, R10, R10 ;  /* 0x0000000a0a597220 */ /* 0x000fe20000400000 */
[C---:B------:R-:W-:Y:S01]  /*41c0*/  FMUL R178, R11.reuse, R11 ;  /* 0x0000000b0bb27220 */ /* 0x040fe20000400000 */
[----:B---3--:R-:W-:Y:S01]  /*41d0*/  @P3 FADD R182, -R182, 1 ;  /* 0x3f800000b6b63421 */ /* 0x008fe20000000100 */
[----:B------:R-:W-:Y:S01]  /*41e0*/  FSETP.GE.AND P2, PT, |R11|, 1.0029599666595458984, PT ;  /* 0x3f8060fe0b00780b */ /* 0x000fe20003f46200 */
[----:B------:R-:W-:Y:S01]  /*41f0*/  FADD R181, R181, 1 ;  /* 0x3f800000b5b57421 */ /* 0x000fe20000000000 */
[----:B------:R-:W-:-:S02]  /*4200*/  FMUL R176, R179, R176 ;  /* 0x000000b0b3b07220 */ /* 0x000fc40000400000 */
[----:B------:R-:W-:Y:S01]  /*4210*/  @P3 LOP3.LUT R180, R182, 0x80000000, R177, 0xb8, !PT ;  /* 0x80000000b6b43812 */ /* 0x000fe200078eb8b1 */
[----:B------:R-:W-:Y:S01]  /*4220*/  FMUL R177, R103, 0.70710676908493041992 ;  /* 0x3f3504f367b17820 */ /* 0x000fe20000400000 */
[C---:B------:R-:W-:Y:S02]  /*4230*/  FSETP.GE.AND P3, PT, |R10|.reuse, 1.0029599666595458984, PT ;  /* 0x3f8060fe0a00780b */ /* 0x040fe40003f66200 */
[----:B------:R-:W-:Y:S01]  /*4240*/  FSEL R178, |R11|, R178, P2 ;  /* 0x000000b20bb27208 */ /* 0x000fe20001000200 */
[----:B------:R-:W-:Y:S01]  /*4250*/  FMUL R184, R177, R177 ;  /* 0x000000b1b1b87220 */ /* 0x000fe20000400000 */
[----:B------:R-:W-:Y:S01]  /*4260*/  FSEL R182, |R10|, R89, P3 ;  /* 0x000000590ab67208 */ /* 0x000fe20001800200 */
[----:B------:R-:W-:Y:S01]  /*4270*/  FADD R180, R180, 1 ;  /* 0x3f800000b4b47421 */ /* 0x000fe20000000000 */
[----:B------:R-:W-:Y:S02]  /*4280*/  FSEL R89, R3, 8.4834944573231041431e-05, P2 ;  /* 0x38b1e96a03597808 */ /* 0x000fe40001000000 */
[----:B------:R-:W-:Y:S01]  /*4290*/  FSEL R183, -R13, -0.00082130916416645050049, P2 ;  /* 0xba574d200db77808 */ /* 0x000fe20001000100 */
[----:B------:R-:W-:Y:S01]  /*42a0*/  FMUL R99, R180, R99 ;  /* 0x00000063b4637220 */ /* 0x000fe20000400000 */
[----:B------:R-:W-:-:S02]  /*42b0*/  FSEL R185, R14, 0.0052134888246655464172, P2 ;  /* 0x3baad5ea0eb97808 */ /* 0x000fc40001000000 */
[----:B------:R-:W-:Y:S01]  /*42c0*/  FSETP.GE.AND P5, PT, |R177|, 1.0029599666595458984, PT ;  /* 0x3f8060feb100780b */ /* 0x000fe20003fa6200 */
[C---:B------:R-:W-:Y:S01]  /*42d0*/  FFMA R89, R178.reuse, R89, R183 ;  /* 0x00000059b2597223 */ /* 0x040fe200000000b7 */
[----:B------:R-:W-:Y:S02]  /*42e0*/  FSEL R183, -R15, -0.026868773624300956726, P2 ;  /* 0xbcdc1be70fb77808 */ /* 0x000fe40001000100 */
[----:B------:R-:W-:Y:S01]  /*42f0*/  FSEL R186, |R177|, R184, P5 ;  /* 0x000000b8b1ba7208 */ /* 0x000fe20002800200 */
[C---:B------:R-:W-:Y:S01]  /*4300*/  FFMA R89, R178.reuse, R89, R185 ;  /* 0x00000059b2597223 */ /* 0x040fe200000000b9 */
[----:B------:R-:W-:Y:S02]  /*4310*/  FSEL R187, R3, 8.4834944573231041431e-05, P3 ;  /* 0x38b1e96a03bb7808 */ /* 0x000fe40001800000 */
[----:B------:R-:W-:Y:S01]  /*4320*/  FSEL R189, -R13, -0.00082130916416645050049, P3 ;  /* 0xba574d200dbd7808 */ /* 0x000fe20001800100 */
[----:B------:R-:W-:Y:S01]  /*4330*/  FFMA R89, R178, R89, R183 ;  /* 0x00000059b2597223 */ /* 0x000fe200000000b7 */
[----:B------:R-:W-:-:S02]  /*4340*/  FSEL R191, R3, 8.4834944573231041431e-05, P5 ;  /* 0x38b1e96a03bf7808 */ /* 0x000fc40002800000 */
[----:B------:R-:W-:Y:S01]  /*4350*/  FSEL R193, -R13, -0.00082130916416645050049, P5 ;  /* 0xba574d200dc17808 */ /* 0x000fe20002800100 */
[----:B------:R-:W-:Y:S01]  /*4360*/  FFMA R187, R182, R187, R189 ;  /* 0x000000bbb6bb7223 */ /* 0x000fe200000000bd */
[----:B------:R-:W-:Y:S02]  /*4370*/  FSEL R185, R19, 0.11284004896879196167, P2 ;  /* 0x3de718af13b97808 */ /* 0x000fe40001000000 */
[----:B------:R-:W-:Y:S01]  /*4380*/  FSEL R195, R14, 0.0052134888246655464172, P5 ;  /* 0x3baad5ea0ec37808 */ /* 0x000fe20002800000 */
[----:B------:R-:W-:Y:S01]  /*4390*/  FFMA R193, R186, R191, R193 ;  /* 0x000000bfbac17223 */ /* 0x000fe200000000c1 */
[----:B------:R-:W-:Y:S01]  /*43a0*/  FSEL R183, R20, -0.37612664699554443359, P2 ;  /* 0xbec093ac14b77808 */ /* 0x000fe20001000000 */
[----:B------:R-:W-:Y:S01]  /*43b0*/  FFMA R89, R178, R89, R185 ;  /* 0x00000059b2597223 */ /* 0x000fe200000000b9 */
[----:B------:R-:W-:Y:S01]  /*43c0*/  FSEL R189, R14, 0.0052134888246655464172, P3 ;  /* 0x3baad5ea0ebd7808 */ /* 0x000fe20001800000 */
[----:B------:R-:W-:Y:S01]  /*43d0*/  FFMA R193, R186, R193, R195 ;  /* 0x000000c1bac17223 */ /* 0x000fe200000000c3 */
[C---:B------:R-:W-:Y:S01]  /*43e0*/  FSEL R185, -R15.reuse, -0.026868773624300956726, P5 ;  /* 0xbcdc1be70fb97808 */ /* 0x040fe20002800100 */
[----:B------:R-:W-:Y:S01]  /*43f0*/  FFMA R89, R178, R89, R183 ;  /* 0x00000059b2597223 */ /* 0x000fe200000000b7 */
[----:B------:R-:W-:Y:S01]  /*4400*/  FSEL R191, -R15, -0.026868773624300956726, P3 ;  /* 0xbcdc1be70fbf7808 */ /* 0x000fe20001800100 */
[----:B------:R-:W-:Y:S01]  /*4410*/  FFMA R187, R182, R187, R189 ;  /* 0x000000bbb6bb7223 */ /* 0x000fe200000000bd */
[----:B------:R-:W-:Y:S01]  /*4420*/  FSEL R183, R21, 0.12837915122509002686, P2 ;  /* 0x3e0375d315b77808 */ /* 0x000fe20001000000 */
[----:B------:R-:W-:Y:S01]  /*4430*/  FFMA R193, R186, R193, R185 ;  /* 0x000000c1bac17223 */ /* 0x000fe200000000b9 */
[----:B------:R-:W-:Y:S01]  /*4440*/  FSEL R189, R19, 0.11284004896879196167, P3 ;  /* 0x3de718af13bd7808 */ /* 0x000fe20001800000 */
[----:B------:R-:W-:Y:S01]  /*4450*/  FFMA R187, R182, R187, R191 ;  /* 0x000000bbb6bb7223 */ /* 0x000fe200000000bf */
[----:B------:R-:W-:Y:S01]  /*4460*/  FSEL R185, -|R11|, R11, P2 ;  /* 0x0000000b0bb97208 */ /* 0x000fe20001000300 */
[----:B------:R-:W-:Y:S01]  /*4470*/  FFMA R178, R178, R89, R183 ;  /* 0x00000059b2b27223 */ /* 0x000fe200000000b7 */
[----:B------:R-:W-:Y:S01]  /*4480*/  FSEL R191, R19, 0.11284004896879196167, P5 ;  /* 0x3de718af13bf7808 */ /* 0x000fe20002800000 */
[----:B------:R-:W-:Y:S01]  /*4490*/  FFMA R187, R182, R187, R189 ;  /* 0x000000bbb6bb7223 */ /* 0x000fe200000000bd */
[----:B------:R-:W-:Y:S01]  /*44a0*/  FSEL R184, R20, -0.37612664699554443359, P3 ;  /* 0xbec093ac14b87808 */ /* 0x000fe20001800000 */
[----:B------:R-:W-:Y:S01]  /*44b0*/  FFMA R178, R178, R185, R185 ;  /* 0x000000b9b2b27223 */ /* 0x000fe200000000b9 */
[----:B------:R-:W-:Y:S01]  /*44c0*/  FSEL R185, R20, -0.37612664699554443359, P5 ;  /* 0xbec093ac14b97808 */ /* 0x000fe20002800000 */
[----:B------:R-:W-:Y:S01]  /*44d0*/  FFMA R191, R186, R193, R191 ;  /* 0x000000c1babf7223 */ /* 0x000fe200000000bf */
[C---:B------:R-:W-:Y:S01]  /*44e0*/  FSEL R189, R21.reuse, 0.12837915122509002686, P3 ;  /* 0x3e0375d315bd7808 */ /* 0x040fe20001800000 */
[----:B------:R-:W-:Y:S01]  /*44f0*/  FFMA R187, R182, R187, R184 ;  /* 0x000000bbb6bb7223 */ /* 0x000fe200000000b8 */
[----:B------:R-:W-:Y:S01]  /*4500*/  FSEL R188, R21, 0.12837915122509002686, P5 ;  /* 0x3e0375d315bc7808 */ /* 0x000fe20002800000 */
[----:B------:R-:W-:Y:S01]  /*4510*/  FFMA R185, R186, R191, R185 ;  /* 0x000000bfbab97223 */ /* 0x000fe200000000b9 */
[----:B------:R-:W-:Y:S01]  /*4520*/  FSEL R183, -|R10|, R10, P3 ;  /* 0x0000000a0ab77208 */ /* 0x000fe20001800300 */
[----:B------:R-:W-:Y:S01]  /*4530*/  FFMA R182, R182, R187, R189 ;  /* 0x000000bbb6b67223 */ /* 0x000fe200000000bd */
[----:B------:R-:W-:-:S02]  /*4540*/  IMAD.U32 R184, RZ, RZ, UR48 ;  /* 0x00000030ffb87e24 */ /* 0x000fc4000f8e00ff */
[----:B------:R-:W-:Y:S01]  /*4550*/  FFMA R188, R186, R185, R188 ;  /* 0x000000b9babc7223 */ /* 0x000fe200000000bc */
[----:B------:R-:W-:Y:S02]  /*4560*/  IMAD.SHL.U32 R186, R18, 0x10, RZ ;  /* 0x0000001012ba7824 */ /* 0x000fe400078e00ff */
[----:B------:R-:W-:Y:S01]  /*4570*/  FFMA R182, R182, R183, R183 ;  /* 0x000000b7b6b67223 */ /* 0x000fe200000000b7 */
[----:B------:R-:W-:Y:S02]  /*4580*/  FSEL R183, -|R177|, R177, P5 ;  /* 0x000000b1b1b77208 */ /* 0x000fe40002800300 */
[----:B------:R-:W-:Y:S01]  /*4590*/  IADD3 R89, R184, UR50, RZ ;  /* 0x00000032b8597c10 */ /* 0x000fe2000fffe0ff */
[----:B------:R-:W1:Y:S01]  /*45a0*/  @P3 MUFU.EX2 R185, R182 ;  /* 0x000000b600b93308 */ /* 0x000e620000000800 */
[----:B------:R-:W-:Y:S01]  /*45b0*/  LOP3.LUT R186, R186, 0xe00, RZ, 0xc0, !PT ;  /* 0x00000e00baba7812 */ /* 0x000fe200078ec0ff */
[----:B------:R-:W-:Y:S01]  /*45c0*/  FFMA R183, R188, R183, R183 ;  /* 0x000000b7bcb77223 */ /* 0x000fe200000000b7 */
[----:B------:R-:W-:-:S02]  /*45d0*/  SHF.L.U32 R187, R18, 0x5, RZ ;  /* 0x0000000512bb7819 */ /* 0x000fc400000006ff */
[----:B------:R-:W-:Y:S02]  /*45e0*/  R2UR UR5, R89 ;  /* 0x00000000590572ca */ /* 0x000fe400000e0000 */
[--C-:B------:R-:W-:Y:S01]  /*45f0*/  LOP3.LUT R188, R186, 0x20, R187.reuse, 0xf8, !PT ;  /* 0x00000020babc7812 */ /* 0x100fe200078ef8bb */
[----:B------:R-:W2:Y:S01]  /*4600*/  @P2 MUFU.EX2 R184, R178 ;  /* 0x000000b200b82308 */ /* 0x000ea20000000800 */
[----:B------:R-:W-:Y:S02]  /*4610*/  LOP3.LUT R189, R187, 0xc0, RZ, 0xc0, !PT ;  /* 0x000000c0bbbd7812 */ /* 0x000fe400078ec0ff */
[----:B------:R-:W-:Y:S02]  /*4620*/  LOP3.LUT R188, R188, 0x100, R187, 0xf8, !PT ;  /* 0x00000100bcbc7812 */ /* 0x000fe400078ef8bb */
[----:B------:R-:W-:Y:S01]  /*4630*/  LOP3.LUT R189, R189, 0x8, R190, 0xf8, !PT ;  /* 0x00000008bdbd7812 */ /* 0x000fe200078ef8be */
[C---:B------:R-:W-:Y:S01]  /*4640*/  IMAD.SHL.U32 R190, R18.reuse, 0x4, RZ ;  /* 0x0000000412be7824 */ /* 0x040fe200078e00ff */
[----:B------:R-:W-:Y:S01]  /*4650*/  LOP3.LUT R187, R18, 0xff, RZ, 0xc0, !PT ;  /* 0x000000ff12bb7812 */ /* 0x000fe200078ec0ff */
[----:B------:R-:W3:Y:S01]  /*4660*/  @P5 MUFU.EX2 R186, R183 ;  /* 0x000000b700ba5308 */ /* 0x000ee20000000800 */
[----:B-1----:R-:W-:Y:S01]  /*4670*/  @P3 FADD R185, -R185, 1 ;  /* 0x3f800000b9b93421 */ /* 0x002fe20000000100 */
[----:B------:R-:W-:Y:S01]  /*4680*/  USHF.R.U32.HI UR4, URZ, 0x2, UR5 ;  /* 0x000000023f047899 */ /* 0x000fe20008011605 */
[----:B------:R-:W-:Y:S01]  /*4690*/  LOP3.LUT R189, R189, 0x18, R190, 0x78, !PT ;  /* 0x00000018bdbd7812 */ /* 0x000fe200078e78be */
[----:B------:R-:W-:Y:S01]  /*46a0*/  UISETP.GT.U32.AND UP0, UPT, UR5, 0x3, UPT ;  /* 0x000000030500788c */ /* 0x000fe2000bf04070 */
[----:B------:R-:W-:Y:S01]  /*46b0*/  IADD3 R187, R187, 0x1f, RZ ;  /* 0x0000001fbbbb7810 */ /* 0x000fe20007ffe0ff */
[----:B------:R-:W-:Y:S01]  /*46c0*/  ULOP3.LUT UR4, UR4, 0x1, URZ, 0xc0, !UPT ;  /* 0x0000000104047892 */ /* 0x000fe2000f8ec03f */
[----:B------:R-:W-:Y:S01]  /*46d0*/  @P3 LOP3.LUT R182, R185, 0x80000000, R10, 0xb8, !PT ;  /* 0x80000000b9b63812 */ /* 0x000fe200078eb80a */
[----:B------:R-:W-:Y:S01]  /*46e0*/  FMUL R10, R155, 0.5 ;  /* 0x3f0000009b0a7820 */ /* 0x000fe20000400000 */
[----:B--2---:R-:W-:Y:S01]  /*46f0*/  @P2 FADD R184, -R184, 1 ;  /* 0x3f800000b8b82421 */ /* 0x004fe20000000100 */
[----:B------:R-:W-:-:S02]  /*4700*/  UISETP.LT.U32.AND UP0, UPT, UR50, 0x4, UP0 ;  /* 0x000000043200788c */ /* 0x000fc40008701070 */
[----:B------:R-:W-:Y:S01]  /*4710*/  UISETP.NE.U32.AND UP1, UPT, UR4, 0x1, UPT ;  /* 0x000000010400788c */ /* 0x000fe2000bf25070 */
[----:B------:R-:W-:Y:S01]  /*4720*/  FMUL R157, R157, R10 ;  /* 0x0000000a9d9d7220 */ /* 0x000fe20000400000 */
[----:B------:R-:W-:Y:S01]  /*4730*/  @P2 LOP3.LUT R178, R184, 0x80000000, R11, 0xb8, !PT ;  /* 0x80000000b8b22812 */ /* 0x000fe200078eb80b */
[----:B------:R-:W-:Y:S01]  /*4740*/  FMUL R184, R91, 0.5 ;  /* 0x3f0000005bb87820 */ /* 0x000fe20000400000 */
[----:B------:R-:W-:Y:S01]  /*4750*/  FMUL R91, R6, R5 ;  /* 0x00000005065b7220 */ /* 0x000fe20000400000 */
[----:B---3--:R-:W-:Y:S01]  /*4760*/  @P5 FADD R186, -R186, 1 ;  /* 0x3f800000baba5421 */ /* 0x008fe20000000100 */
[----:B------:R-:W-:Y:S01]  /*4770*/  FMUL R5, R4, 0.5 ;  /* 0x3f00000004057820 */ /* 0x000fe20000400000 */
[----:B------:R-:W-:Y:S01]  /*4780*/  FMUL R6, R7, 0.5 ;  /* 0x3f00000007067820 */ /* 0x000fe20000400000 */
[----:B------:R-:W-:Y:S01]  /*4790*/  FMUL R4, R97, 0.5 ;  /* 0x3f00000061047820 */ /* 0x000fe20000400000 */
[----:B------:R-:W-:Y:S01]  /*47a0*/  FMUL R10, R95, 0.5 ;  /* 0x3f0000005f0a7820 */ /* 0x000fe20000400000 */
[----:B------:R-:W-:Y:S01]  /*47b0*/  @P5 LOP3.LUT R183, R186, 0x80000000, R177, 0xb8, !PT ;  /* 0x80000000bab75812 */ /* 0x000fe200078eb8b1 */
[----:B------:R-:W-:Y:S01]  /*47c0*/  FMUL R186, R93, 0.5 ;  /* 0x3f0000005dba7820 */ /* 0x000fe20000400000 */
[----:B------:R-:W-:Y:S01]  /*47d0*/  FMUL R7, R169, R6 ;  /* 0x00000006a9077220 */ /* 0x000fe20000400000 */
[----:B------:R-:W-:Y:S01]  /*47e0*/  FMUL R174, R174, R5 ;  /* 0x00000005aeae7220 */ /* 0x000fe20000400000 */
[----:B------:R-:W-:Y:S01]  /*47f0*/  FMUL R175, R175, R4 ;  /* 0x00000004afaf7220 */ /* 0x000fe20000400000 */
[----:B------:R-:W-:Y:S01]  /*4800*/  USEL UR5, URZ, 0x1, !UP0 ;  /* 0x000000013f057887 */ /* 0x000fe2000c000000 */
[----:B------:R-:W-:Y:S01]  /*4810*/  FMUL R4, R9, 0.5 ;  /* 0x3f00000009047820 */ /* 0x000fe20000400000 */
[----:B------:R-:W-:Y:S01]  /*4820*/  FMUL R5, R102, 0.5 ;  /* 0x3f00000066057820 */ /* 0x000fe20000400000 */
[----:B------:R-:W-:Y:S01]  /*4830*/  FMUL R6, R103, 0.5 ;  /* 0x3f00000067067820 */ /* 0x000fe20000400000 */
[----:B------:R-:W-:Y:S01]  /*4840*/  FADD R178, R178, 1 ;  /* 0x3f800000b2b27421 */ /* 0x000fe20000000000 */
[----:B------:R-:W-:Y:S01]  /*4850*/  FADD R182, R182, 1 ;  /* 0x3f800000b6b67421 */ /* 0x000fe20000000000 */
[----:B------:R-:W-:Y:S01]  /*4860*/  FADD R183, R183, 1 ;  /* 0x3f800000b7b77421 */ /* 0x000fe20000000000 */
[----:B------:R-:W-:Y:S01]  /*4870*/  UISETP.GT.U32.AND UP0, UPT, UR50, 0x3, !UP1 ;  /* 0x000000033200788c */ /* 0x000fe2000cf04070 */
[----:B------:R-:W-:Y:S01]  /*4880*/  LOP3.LUT R11, R188, R189, RZ, 0xfc, !PT ;  /* 0x000000bdbc0b7212 */ /* 0x000fe200078efcff */
[----:B------:R-:W-:Y:S01]  /*4890*/  FMUL R184, R161, R184 ;  /* 0x000000b8a1b87220 */ /* 0x000fe20000400000 */
[----:B------:R-:W-:Y:S01]  /*48a0*/  FMUL R186, R159, R186 ;  /* 0x000000ba9fba7220 */ /* 0x000fe20000400000 */
[----:B------:R-:W-:Y:S01]  /*48b0*/  FMUL R10, R171, R10 ;  /* 0x0000000aab0a7220 */ /* 0x000fe20000400000 */
[----:B------:R-:W-:Y:S01]  /*48c0*/  FMUL R181, R181, R4 ;  /* 0x00000004b5b57220 */ /* 0x000fe20000400000 */
[----:B------:R-:W-:Y:S01]  /*48d0*/  FMUL R178, R178, R101 ;  /* 0x00000065b2b27220 */ /* 0x000fe20000400000 */
[----:B------:R-:W-:Y:S01]  /*48e0*/  FMUL R182, R182, R5 ;  /* 0x00000005b6b67220 */ /* 0x000fe20000400000 */
[----:B------:R-:W-:Y:S01]  /*48f0*/  FMUL R183, R183, R6 ;  /* 0x00000006b7b77220 */ /* 0x000fe20000400000 */
[----:B------:R-:W-:Y:S01]  /*4900*/  USEL UR4, URZ, 0x1, !UP0 ;  /* 0x000000013f047887 */ /* 0x000fe2000c000000 */
[----:B------:R-:W-:Y:S01]  /*4910*/  LEA R102, R11, UR51, 0x1 ;  /* 0x000000330b667c11 */ /* 0x000fe2000f8e08ff */
[----:B------:R-:W-:Y:S01]  /*4920*/  IMAD.U32 R191, RZ, RZ, UR5 ;  /* 0x00000005ffbf7e24 */ /* 0x000fe2000f8e00ff */
[----:B------:R-:W-:-:S02]  /*4930*/  F2FP.BF16.F32.PACK_AB R5, R184, R157 ;  /* 0x0000009db805723e */ /* 0x000fc400000010ff */
[----:B------:R-:W-:Y:S02]  /*4940*/  F2FP.BF16.F32.PACK_AB R6, R186, R91 ;  /* 0x0000005bba06723e */ /* 0x000fe400000010ff */
[----:B------:R-:W-:Y:S02]  /*4950*/  F2FP.BF16.F32.PACK_AB R7, R10, R7 ;  /* 0x000000070a07723e */ /* 0x000fe400000010ff */
[----:B------:R-:W-:Y:S02]  /*4960*/  F2FP.BF16.F32.PACK_AB R4, R8, R167 ;  /* 0x000000a70804723e */ /* 0x000fe400000010ff */
[----:B------:R-:W-:Y:S02]  /*4970*/  F2FP.BF16.F32.PACK_AB R8, R175, R174 ;  /* 0x000000aeaf08723e */ /* 0x000fe400000010ff */
[----:B------:R-:W-:Y:S02]  /*4980*/  F2FP.BF16.F32.PACK_AB R9, R99, R176 ;  /* 0x000000b06309723e */ /* 0x000fe400000010ff */
[----:B------:R-:W-:-:S02]  /*4990*/  F2FP.BF16.F32.PACK_AB R10, R178, R181 ;  /* 0x000000b5b20a723e */ /* 0x000fc400000010ff */
[----:B------:R-:W-:Y:S02]  /*49a0*/  F2FP.BF16.F32.PACK_AB R11, R183, R182 ;  /* 0x000000b6b70b723e */ /* 0x000fe400000010ff */
[----:B------:R-:W-:Y:S02]  /*49b0*/  LEA R91, R23, R102, 0x1 ;  /* 0x00000066175b7211 */ /* 0x000fe400078e08ff */
[----:B------:R-:W-:Y:S01]  /*49c0*/  LOP3.LUT R152, R152, UR4, R191, 0x96, !PT ;  /* 0x0000000498987c12 */ /* 0x000fe2000f8e96bf */
[----:B------:R-:W-:Y:S05]  /*49d0*/  WARPSYNC.ALL ;  /* 0x0000000000007948 */ /* 0x000fea0003800000 */
[----:B------:R1:W-:Y:S01]  /*49e0*/  STSM.16.M88.4 [R102+0x200], R4 ;  /* 0x0002000466007844 */ /* 0x0003e20000000200 */
[----:B------:R-:W-:Y:S01]  /*49f0*/  ISETP.GT.U32.AND P2, PT, R187, 0x3e, PT ;  /* 0x0000003ebb00780c */ /* 0x000fe20003f44070 */
[----:B------:R-:W-:Y:S02]  /*4a00*/  BSSY B0, `(.L_x_50) ;  /* 0x0000010000007945 */ /* 0x000fe40003800000 */
[----:B------:R1:W-:Y:S01]  /*4a10*/  STSM.16.M88.4 [R91+0x200], R8 ;  /* 0x000200085b007844 */ /* 0x0003e20000000200 */
[----:B------:R-:W-:Y:S01]  /*4a20*/  @!PT LDS RZ, [RZ] ;  /* 0x00000000fffff984 */ /* 0x000fe20000000800 */
[----:B------:R-:W-:Y:S01]  /*4a30*/  @!PT LDS RZ, [RZ] ;  /* 0x00000000fffff984 */ /* 0x000fe20000000800 */
[----:B------:R-:W-:Y:S01]  /*4a40*/  @!PT LDS RZ, [RZ] ;  /* 0x00000000fffff984 */ /* 0x000fe20000000800 */
[----:B------:R-:W-:Y:S01]  /*4a50*/  @!PT LDS RZ, [RZ] ;  /* 0x00000000fffff984 */ /* 0x000fe20000000800 */
[----:B------:R2:W-:Y:S06]  /*4a60*/  MEMBAR.ALL.CTA ;  /* 0x0000000000007992 */ /* 0x0005ec0000008000 */
[----:B--2---:R-:W2:Y:S02]  /*4a70*/  FENCE.VIEW.ASYNC.S ;  /* 0x00000000000073c6 */ /* 0x004ea40000000000 */
[----:B--2---:R-:W-:Y:S06]  /*4a80*/  BAR.SYNC.DEFER_BLOCKING 0x1, 0x100 ;  /* 0x0044000000007b1d */ /* 0x004fec0000010000 */
[----:B------:R-:W-:Y:S05]  /*4a90*/  @P2 BRA `(.L_x_51) ;  /* 0x0000000000182947 */ /* 0x000fea0003800000 */
[----:B------:R-:W-:Y:S02]  /*4aa0*/  UIADD3 UR4, UP0, UR40, 0x4f0, URZ ;  /* 0x000004f028047890 */ /* 0x000fe4000ff1e03f */
[----:B------:R-:W-:Y:S02]  /*4ab0*/  UIADD3 UR44, UR51, 0x200, URZ ;  /* 0x00000200332c7890 */ /* 0x000fe4000fffe03f */
[----:B------:R-:W-:-:S09]  /*4ac0*/  UIADD3.X UR5, URZ, UR41, URZ, UP0, !UPT ;  /* 0x000000293f057290 */ /* 0x000fd200087fe43f */
[----:B------:R2:W-:Y:S01]  /*4ad0*/  UTMASTG.3D [UR44], [UR4] ;  /* 0x0000002c040073b5 */ /* 0x0005e20008010000 */
[----:B------:R0:W-:Y:S01]  /*4ae0*/  UTMACMDFLUSH ;  /* 0x00000000000079b7 */ /* 0x0001e20000000000 */
[----:B--2---:R-:W-:-:S04]  /*4af0*/  DEPBAR.LE SB0, 0x1 ;  /* 0x000080400000791a */ /* 0x004fc80000000000 */
.L_x_51:
[----:B------:R-:W-:Y:S05]  /*4b00*/  BSYNC B0 ;  /* 0x0000000000007941 */ /* 0x000fea0003800000 */
.L_x_50:
[----:B------:R-:W-:Y:S01]  /*4b10*/  BAR.SYNC.DEFER_BLOCKING 0x1, 0x100 ;  /* 0x0044000000007b1d */ /* 0x000fe20000010000 */
[----:B------:R-:W-:Y:S01]  /*4b20*/  ISETP.NE.AND P3, PT, RZ, UR39, PT ;  /* 0x00000027ff007c0c */ /* 0x000fe2000bf65270 */
[----:B------:R-:W-:-:S05]  /*4b30*/  VIADD R95, R102, 0x200 ;  /* 0x00000200665f7836 */ /* 0x000fca0000000000 */
[----:B------:R-:W-:-:S07]  /*4b40*/  LEA R93, R23, R95, 0x1 ;  /* 0x0000005f175d7211 */ /* 0x000fce00078e08ff */
[----:B------:R-:W-:Y:S05]  /*4b50*/  @!P3 BRA `(.L_x_52) ;  /* 0x000000000038b947 */ /* 0x000fea0003800000 */
[----:B------:R-:W-:Y:S04]  /*4b60*/  BSSY B0, `(.L_x_53) ;  /* 0x000000a000007945 */ /* 0x000fe80003800000 */
[----:B------:R-:W-:Y:S05]  /*4b70*/  @P0 BRA `(.L_x_54) ;  /* 0x0000000000200947 */ /* 0x000fea0003800000 */
[----:B------:R-:W-:-:S06]  /*4b80*/  UISETP.NE.AND UP0, UPT, UR49, 0x3, UPT ;  /* 0x000000033100788c */ /* 0x000fcc000bf05270 */
[----:B------:R-:W-:-:S13]  /*4b90*/  PLOP3.LUT P3, PT, PT, PT, UP0, 0x80, 0x0 ;  /* 0x000000000000781c */ /* 0x000fda0003f6f008 */
[----:B------:R-:W-:Y:S05]  /*4ba0*/  @!P3 BRA `(.L_x_55) ;  /* 0x000000000004b947 */ /* 0x000fea0003800000 */
[----:B------:R-:W-:Y:S01]  /*4bb0*/  BPT.TRAP 0x1 ;  /* 0x000000040000795c */ /* 0x000fe20000300000 */
.L_x_55:
[----:B------:R-:W-:-:S04]  /*4bc0*/  ULEA UR4, UR36, UR51, 0x3 ;  /* 0x0000003324047291 */ /* 0x000fc8000f8e183f */
[----:B------:R-:W-:-:S04]  /*4bd0*/  UIADD3 UR4, UR4, 0x60, URZ ;  /* 0x0000006004047890 */ /* 0x000fc8000fffe03f */
[----:B------:R-:W-:-:S09]  /*4be0*/  UPRMT UR4, UR53, 0x654, UR4 ;  /* 0x0000065435047896 */ /* 0x000fd20008000004 */
[----:B------:R-:W-:Y:S03]  /*4bf0*/  SYNCS.ARRIVE.TRANS64.RED.A1T0 RZ, [UR4], RZ ;  /* 0x000000ffffff79a7 */ /* 0x000fe60008100404 */
.L_x_54:
[----:B------:R-:W-:Y:S05]  /*4c00*/  BSYNC B0 ;  /* 0x0000000000007941 */ /* 0x000fea0003800000 */
.L_x_53:
[----:B------:R-:W-:-:S04]  /*4c10*/  UIADD3 UR36, UR36, 0x1, URZ ;  /* 0x0000000124247890 */ /* 0x000fc8000fffe03f */
[----:B------:R-:W-:-:S04]  /*4c20*/  UISETP.NE.AND UP0, UPT, UR36, 0x4, UPT ;  /* 0x000000042400788c */ /* 0x000fc8000bf05270 */
[----:B------:R-:W-:-:S12]  /*4c30*/  USEL UR36, UR36, URZ, UP0 ;  /* 0x0000003f24247287 */ /* 0x000fd80008000000 */
.L_x_52:
[----:B------:R-:W-:Y:S04]  /*4c40*/  BSSY B0, `(.L_x_56) ;  /* 0x0000033000007945 */ /* 0x000fe80003800000 */
[----:B------:R-:W-:Y:S05]  /*4c50*/  @P0 BRA `(.L_x_57) ;  /* 0x0000000000c40947 */ /* 0x000fea0003800000 */
[----:B------:R-:W-:-:S06]  /*4c60*/  UISETP.NE.AND UP0, UPT, UR49, 0x3, UPT ;  /* 0x000000033100788c */ /* 0x000fcc000bf05270 */
[----:B------:R-:W-:-:S13]  /*4c70*/  PLOP3.LUT P3, PT, PT, PT, UP0, 0x80, 0x0 ;  /* 0x000000000000781c */ /* 0x000fda0003f6f008 */
[----:B------:R-:W-:Y:S05]  /*4c80*/  @!P3 BRA `(.L_x_58) ;  /* 0x000000000004b947 */ /* 0x000fea0003800000 */
[----:B------:R-:W-:Y:S01]  /*4c90*/  BPT.TRAP 0x1 ;  /* 0x000000040000795c */ /* 0x000fe20000300000 */
.L_x_58:
[----:B-1----:R-:W-:Y:S01]  /*4ca0*/  LEA R4, R0, UR51, 0x3 ;  /* 0x0000003300047c11 */ /* 0x002fe2000f8e18ff */
[----:B------:R-:W-:Y:S01]  /*4cb0*/  BSSY B1, `(.L_x_59) ;  /* 0x0000004000017945 */ /* 0x000fe20003800000 */
[----:B------:R-:W-:-:S04]  /*4cc0*/  SHF.L.U32 R5, RZ, 0x1f, RZ ;  /* 0x0000001fff057819 */ /* 0x000fc800000006ff */
[----:B------:R-:W1:Y:S02]  /*4cd0*/  SYNCS.PHASECHK.TRANS64.TRYWAIT P3, [R4+URZ+0x40], R5 ;  /* 0x00004005040075a7 */ /* 0x000e64000806017f */
[----:B-1----:R-:W-:Y:S05]  /*4ce0*/  @!P3 BRA `(.L_x_60) ;  /* 0x000001180094b947 */ /* 0x002fea0003800000 */
.L_x_234:
[----:B------:R-:W-:Y:S05]  /*4cf0*/  BSYNC B1 ;  /* 0x0000000000017941 */ /* 0x000fea0003800000 */
.L_x_59:
[----:B------:R-:W-:Y:S05]  /*4d00*/  @P4 BRA `(.L_x_61) ;  /* 0x0000000000944947 */ /* 0x000fea0003800000 */
[----:B------:R-:W-:Y:S01]  /*4d10*/  IMAD R12, R0, 0x2000, R95 ;  /* 0x00002000000c7824 */ /* 0x000fe200078e025f */
[----:B------:R-:W-:Y:S05]  /*4d20*/  WARPSYNC.ALL ;  /* 0x0000000000007948 */ /* 0x000fea0003800000 */
[----:B------:R-:W-:Y:S01]  /*4d30*/  LEA R8, R23, R12, 0x1 ;  /* 0x0000000c17087211 */ /* 0x000fe200078e08ff */
[----:B-1----:R-:W1:Y:S05]  /*4d40*/  LDSM.16.M88.4 R4, [R12] ;  /* 0x000000000c04783b */ /* 0x002e6a0000000200 */
[----:B------:R-:W2:Y:S01]  /*4d50*/  LDSM.16.M88.4 R8, [R8] ;  /* 0x000000000808783b */ /* 0x000ea20000000200 */
[----:B-1----:R-:W-:Y:S01]  /*4d60*/  SHF.L.U32 R101, R5, 0x10, RZ ;  /* 0x0000001005657819 */ /* 0x002fe200000006ff */
[----:B------:R-:W-:Y:S01]  /*4d70*/  IMAD.U32 R97, R4, 0x10000, RZ ;  /* 0x0001000004617824 */ /* 0x000fe200078e00ff */
[----:B------:R-:W-:Y:S01]  /*4d80*/  SHF.L.U32 R157, R7, 0x10, RZ ;  /* 0x00000010079d7819 */ /* 0x000fe200000006ff */
[----:B------:R-:W-:Y:S01]  /*4d90*/  IMAD.U32 R103, R6, 0x10000, RZ ;  /* 0x0001000006677824 */ /* 0x000fe200078e00ff */
[----:B------:R-:W-:Y:S01]  /*4da0*/  LOP3.LUT R99, R4, 0xffff0000, RZ, 0xc0, !PT ;  /* 0xffff000004637812 */ /* 0x000fe200078ec0ff */
[----:B--2---:R-:W-:Y:S01]  /*4db0*/  IMAD.U32 R159, R8, 0x10000, RZ ;  /* 0x00010000089f7824 */ /* 0x004fe200078e00ff */
[----:B------:R-:W-:Y:S01]  /*4dc0*/  SHF.L.U32 R167, R9, 0x10, RZ ;  /* 0x0000001009a77819 */ /* 0x000fe200000006ff */
[----:B------:R-:W-:Y:S01]  /*4dd0*/  IMAD.U32 R169, R10, 0x10000, RZ ;  /* 0x000100000aa97824 */ /* 0x000fe200078e00ff */
[----:B------:R-:W-:Y:S01]  /*4de0*/  SHF.L.U32 R173, R11, 0x10, RZ ;  /* 0x000000100bad7819 */ /* 0x000fe200000006ff */
[C---:B------:R-:W-:Y:S01]  /*4df0*/  FMUL R162, R154.reuse, R97 ;  /* 0x000000619aa27220 */ /* 0x040fe20000400000 */
[----:B------:R-:W-:Y:S01]  /*4e00*/  LOP3.LUT R5, R5, 0xffff0000, RZ, 0xc0, !PT ;  /* 0xffff000005057812 */ /* 0x000fe200078ec0ff */
[----:B------:R-:W-:Y:S01]  /*4e10*/  FMUL R88, R154, R99 ;  /* 0x000000639a587220 */ /* 0x000fe20000400000 */
[----:B------:R-:W-:Y:S01]  /*4e20*/  LOP3.LUT R155, R6, 0xffff0000, RZ, 0xc0, !PT ;  /* 0xffff0000069b7812 */ /* 0x000fe200078ec0ff */
        /* <DEDUP_REMOVED lines=10> */
[C---:B------:R-:W-:Y:S01]  /*4ed0*/  FMUL R160, R154.reuse, R7 ;  /* 0x000000079aa07220 */ /* 0x040fe20000400000 */
[C---:B------:R-:W-:Y:S01]  /*4ee0*/  FMUL R94, R154.reuse, R159 ;  /* 0x0000009f9a5e7220 */ /* 0x040fe20000400000 */
[C---:B------:R-:W-:Y:S01]  /*4ef0*/  FMUL R164, R154.reuse, R161 ;  /* 0x000000a19aa47220 */ /* 0x040fe20000400000 */
[C---:B------:R-:W-:Y:S01]  /*4f00*/  FMUL R96, R154.reuse, R167 ;  /* 0x000000a79a607220 */ /* 0x040fe20000400000 */
[C---:B------:R-:W-:Y:S01]  /*4f10*/  FMUL R166, R154.reuse, R9 ;  /* 0x000000099aa67220 */ /* 0x040fe20000400000 */
[C---:B------:R-:W-:Y:S01]  /*4f20*/  FMUL R168, R154.reuse, R169 ;  /* 0x000000a99aa87220 */ /* 0x040fe20000400000 */
[C---:B------:R-:W-:Y:S01]  /*4f30*/  FMUL R98, R154.reuse, R171 ;  /* 0x000000ab9a627220 */ /* 0x040fe20000400000 */
[C---:B------:R-:W-:Y:S01]  /*4f40*/  FMUL R100, R154.reuse, R173 ;  /* 0x000000ad9a647220 */ /* 0x040fe20000400000 */
[----:B------:R-:W-:-:S07]  /*4f50*/  FMUL R170, R154, R11 ;  /* 0x0000000b9aaa7220 */ /* 0x000fce0000400000 */
.L_x_61:
[----:B------:R-:W-:-:S07]  /*4f60*/  VIADD R0, R0, 0x1 ;  /* 0x0000000100007836 */ /* 0x000fce0000000000 */
.L_x_57:
[----:B------:R-:W-:Y:S05]  /*4f70*/  BSYNC B0 ;  /* 0x0000000000007941 */ /* 0x000fea0003800000 */
.L_x_56:
[C---:B------:R-:W-:Y:S01]  /*4f80*/  FFMA R26, R153.reuse, R26, R12 ;  /* 0x0000001a991a7223 */ /* 0x040fe2000000000c */
[C---:B------:R-:W-:Y:S01]  /*4f90*/  FFMA R27, R153.reuse, R27, R90 ;  /* 0x0000001b991b7223 */ /* 0x040fe2000000005a */
[C---:B------:R-:W-:Y:S01]  /*4fa0*/  FFMA R28, R153.reuse, R28, R156 ;  /* 0x0000001c991c7223 */ /* 0x040fe2000000009c */
[----:B------:R-:W-:Y:S01]  /*4fb0*/  FFMA R29, R153, R29, R158 ;  /* 0x0000001d991d7223 */ /* 0x000fe2000000009e */
[----:B------:R-:W-:Y:S01]  /*4fc0*/  FMUL R101, R26, 0.70710676908493041992 ;  /* 0x3f3504f31a657820 */ /* 0x000fe20000400000 */
[----:B-1----:R-:W-:Y:S01]  /*4fd0*/  FMUL R10, R27, 0.70710676908493041992 ;  /* 0x3f3504f31b0a7820 */ /* 0x002fe20000400000 */
[----:B------:R-:W-:Y:S01]  /*4fe0*/  FMUL R103, R28, 0.70710676908493041992 ;  /* 0x3f3504f31c677820 */ /* 0x000fe20000400000 */
[----:B------:R-:W-:Y:S01]  /*4ff0*/  FMUL R155, R29, 0.70710676908493041992 ;  /* 0x3f3504f31d9b7820 */ /* 0x000fe20000400000 */
[C---:B------:R-:W-:Y:S01]  /*5000*/  FMUL R4, R101.reuse, R101 ;  /* 0x0000006565047220 */ /* 0x040fe20000400000 */
[----:B------:R-:W-:Y:S01]  /*5010*/  FSETP.GE.AND P3, PT, |R101|, 1.0029599666595458984, PT ;  /* 0x3f8060fe6500780b */ /* 0x000fe20003f66200 */
[C---:B------:R-:W-:Y:S01]  /*5020*/  FMUL R6, R10.reuse, R10 ;  /* 0x0000000a0a067220 */ /* 0x040fe20000400000 */
[----:B------:R-:W-:Y:S01]  /*5030*/  FSETP.GE.AND P5, PT, |R10|, 1.0029599666595458984, PT ;  /* 0x3f8060fe0a00780b */ /* 0x000fe20003fa6200 */
[----:B------:R-:W-:Y:S01]  /*5040*/  FFMA R30, R153, R30, R92 ;  /* 0x0000001e991e7223 */ /* 0x000fe2000000005c */
[----:B------:R-:W-:Y:S01]  /*5050*/  FSEL R4, |R101|, R4, P3 ;  /* 0x0000000465047208 */ /* 0x000fe20001800200 */
[----:B------:R-:W-:Y:S01]  /*5060*/  FFMA R31, R153, R31, R160 ;  /* 0x0000001f991f7223 */ /* 0x000fe200000000a0 */
[----:B------:R-:W-:Y:S01]  /*5070*/  FSEL R5, R3, 8.4834944573231041431e-05, P3 ;  /* 0x38b1e96a03057808 */ /* 0x000fe20001800000 */
[----:B------:R-:W-:Y:S01]  /*5080*/  FMUL R157, R30, 0.70710676908493041992 ;  /* 0x3f3504f31e9d7820 */ /* 0x000fe20000400000 */
[----:B------:R-:W-:Y:S01]  /*5090*/  FSEL R7, -R13, -0.00082130916416645050049, P3 ;  /* 0xba574d200d077808 */ /* 0x000fe20001800100 */
[C---:B------:R-:W-:Y:S01]  /*50a0*/  FFMA R32, R153.reuse, R32, R94 ;  /* 0x0000002099207223 */ /* 0x040fe2000000005e */
[----:B------:R-:W-:Y:S01]  /*50b0*/  FSEL R9, R14, 0.0052134888246655464172, P3 ;  /* 0x3baad5ea0e097808 */ /* 0x000fe20001800000 */
[----:B------:R-:W-:Y:S01]  /*50c0*/  FFMA R33, R153, R33, R164 ;  /* 0x0000002199217223 */ /* 0x000fe200000000a4 */
[----:B------:R-:W-:Y:S01]  /*50d0*/  FSEL R6, |R10|, R6, P5 ;  /* 0x000000060a067208 */ /* 0x000fe20002800200 */
[C---:B------:R-:W-:Y:S01]  /*50e0*/  FFMA R5, R4.reuse, R5, R7 ;  /* 0x0000000504057223 */ /* 0x040fe20000000007 */
[----:B------:R-:W-:Y:S01]  /*50f0*/  FSEL R11, R3, 8.4834944573231041431e-05, P5 ;  /* 0x38b1e96a030b7808 */ /* 0x000fe20002800000 */
[----:B------:R-:W-:Y:S01]  /*5100*/  FMUL R178, R33, 0.70710676908493041992 ;  /* 0x3f3504f321b27820 */ /* 0x000fe20000400000 */
[----:B------:R-:W-:Y:S01]  /*5110*/  FSEL R97, -R13, -0.00082130916416645050049, P5 ;  /* 0xba574d200d617808 */ /* 0x000fe20002800100 */
[----:B------:R-:W-:Y:S01]  /*5120*/  FFMA R5, R4, R5, R9 ;  /* 0x0000000504057223 */ /* 0x000fe20000000009 */
        /* <DEDUP_REMOVED lines=22> */
[----:B------:R-:W-:Y:S01]  /*5290*/  FMUL R184, R34, 0.70710676908493041992 ;  /* 0x3f3504f322b87820 */ /* 0x000fe20000400000 */
[----:B------:R-:W-:Y:S01]  /*52a0*/  FFMA R8, R6, R11, R8 ;  /* 0x0000000b06087223 */ /* 0x000fe20000000008 */
[C---:B------:R-:W-:Y:S01]  /*52b0*/  FFMA R35, R153.reuse, R35, R166 ;  /* 0x0000002399237223 */ /* 0x040fe200000000a6 */
[----:B------:R-:W1:Y:S01]  /*52c0*/  @P3 MUFU.EX2 R6, R4 ;  /* 0x0000000400063308 */ /* 0x000e620000000800 */
[----:B------:R-:W-:Y:S01]  /*52d0*/  FFMA R36, R153, R36, R168 ;  /* 0x0000002499247223 */ /* 0x000fe200000000a8 */
[----:B------:R-:W-:Y:S01]  /*52e0*/  FFMA R5, R8, R5, R5 ;  /* 0x0000000508057223 */ /* 0x000fe20000000005 */
[----:B------:R-:W-:Y:S01]  /*52f0*/  FMUL R8, R155, R155 ;  /* 0x0000009b9b087220 */ /* 0x000fe20000400000 */
[----:B------:R-:W-:Y:S01]  /*5300*/  FMUL R186, R35, 0.70710676908493041992 ;  /* 0x3f3504f323ba7820 */ /* 0x000fe20000400000 */
[----:B------:R-:W-:Y:S01]  /*5310*/  FMUL R188, R36, 0.70710676908493041992 ;  /* 0x3f3504f324bc7820 */ /* 0x000fe20000400000 */
[C---:B------:R-:W-:Y:S01]  /*5320*/  FFMA R37, R153.reuse, R37, R98 ;  /* 0x0000002599257223 */ /* 0x040fe20000000062 */
[C---:B------:R-:W-:Y:S01]  /*5330*/  FFMA R38, R153.reuse, R38, R100 ;  /* 0x0000002699267223 */ /* 0x040fe20000000064 */
[----:B------:R-:W2:Y:S01]  /*5340*/  @P5 MUFU.EX2 R7, R5 ;  /* 0x0000000500075308 */ /* 0x000ea20000000800 */
[C---:B------:R-:W-:Y:S01]  /*5350*/  FFMA R25, R153.reuse, R25, R88 ;  /* 0x0000001999197223 */ /* 0x040fe20000000058 */
[----:B------:R-:W-:Y:S01]  /*5360*/  FFMA R24, R153, R24, R162 ;  /* 0x0000001899187223 */ /* 0x000fe200000000a2 */
[----:B------:R-:W-:Y:S01]  /*5370*/  FMUL R190, R38, 0.70710676908493041992 ;  /* 0x3f3504f326be7820 */ /* 0x000fe20000400000 */
[----:B------:R-:W-:Y:S01]  /*5380*/  FMUL R34, R34, 0.5 ;  /* 0x3f00000022227820 */ /* 0x000fe20000400000 */
[----:B------:R-:W-:Y:S01]  /*5390*/  FMUL R36, R36, 0.5 ;  /* 0x3f00000024247820 */ /* 0x000fe20000400000 */
[----:B------:R-:W-:Y:S01]  /*53a0*/  FMUL R38, R38, 0.5 ;  /* 0x3f00000026267820 */ /* 0x000fe20000400000 */
[----:B------:R-:W-:Y:S05]  /*53b0*/  WARPSYNC.ALL ;  /* 0x0000000000007948 */ /* 0x000fea0003800000 */
[----:B-1----:R-:W-:Y:S01]  /*53c0*/  @P3 FADD R6, -R6, 1 ;  /* 0x3f80000006063421 */ /* 0x002fe20000000100 */
[----:B------:R-:W-:Y:S01]  /*53d0*/  BSSY B0, `(.L_x_62) ;  /* 0x0000178000007945 */ /* 0x000fe20003800000 */
[----:B--2---:R-:W-:-:S03]  /*53e0*/  @P5 FADD R7, -R7, 1 ;  /* 0x3f80000007075421 */ /* 0x004fc60000000100 */
[----:B------:R-:W-:Y:S01]  /*53f0*/  @P3 LOP3.LUT R4, R6, 0x80000000, R101, 0xb8, !PT ;  /* 0x8000000006043812 */ /* 0x000fe200078eb865 */
[C---:B------:R-:W-:Y:S01]  /*5400*/  FMUL R6, R103.reuse, R103 ;  /* 0x0000006767067220 */ /* 0x040fe20000400000 */
[----:B------:R-:W-:Y:S02]  /*5410*/  FSETP.GE.AND P3, PT, |R103|, 1.0029599666595458984, PT ;  /* 0x3f8060fe6700780b */ /* 0x000fe40003f66200 */
[----:B------:R-:W-:Y:S01]  /*5420*/  @P5 LOP3.LUT R5, R7, 0x80000000, R10, 0xb8, !PT ;  /* 0x8000000007055812 */ /* 0x000fe200078eb80a */
[----:B------:R-:W-:Y:S01]  /*5430*/  FADD R4, R4, 1 ;  /* 0x3f80000004047421 */ /* 0x000fe20000000000 */
[----:B------:R-:W-:Y:S02]  /*5440*/  FSEL R6, |R103|, R6, P3 ;  /* 0x0000000667067208 */ /* 0x000fe40001800200 */
[----:B------:R-:W-:Y:S01]  /*5450*/  FSEL R7, R3, 8.4834944573231041431e-05, P3 ;  /* 0x38b1e96a03077808 */ /* 0x000fe20001800000 */
[----:B------:R-:W-:Y:S01]  /*5460*/  FADD R5, R5, 1 ;  /* 0x3f80000005057421 */ /* 0x000fe20000000000 */
[----:B------:R-:W-:-:S02]  /*5470*/  FSEL R9, -R13, -0.00082130916416645050049, P3 ;  /* 0xba574d200d097808 */ /* 0x000fc40001800100 */
[----:B------:R-:W-:Y:S02]  /*5480*/  FSETP.GE.AND P5, PT, |R155|, 1.0029599666595458984, PT ;  /* 0x3f8060fe9b00780b */ /* 0x000fe40003fa6200 */
[----:B------:R-:W-:Y:S01]  /*5490*/  FSEL R11, -R15, -0.026868773624300956726, P3 ;  /* 0xbcdc1be70f0b7808 */ /* 0x000fe20001800100 */
[----:B------:R-:W-:Y:S01]  /*54a0*/  FFMA R7, R6, R7, R9 ;  /* 0x0000000706077223 */ /* 0x000fe20000000009 */
[----:B------:R-:W-:Y:S02]  /*54b0*/  FSEL R8, |R155|, R8, P5 ;  /* 0x000000089b087208 */ /* 0x000fe40002800200 */
[----:B------:R-:W-:Y:S02]  /*54c0*/  FSEL R97, R3, 8.4834944573231041431e-05, P5 ;  /* 0x38b1e96a03617808 */ /* 0x000fe40002800000 */
[----:B------:R-:W-:Y:S02]  /*54d0*/  FSEL R99, -R13, -0.00082130916416645050049, P5 ;  /* 0xba574d200d637808 */ /* 0x000fe40002800100 */
[----:B------:R-:W-:-:S02]  /*54e0*/  FSEL R9, R14, 0.0052134888246655464172, P3 ;  /* 0x3baad5ea0e097808 */ /* 0x000fc40001800000 */
[----:B------:R-:W-:Y:S01]  /*54f0*/  FSEL R101, R14, 0.0052134888246655464172, P5 ;  /* 0x3baad5ea0e657808 */ /* 0x000fe20002800000 */
[----:B------:R-:W-:Y:S01]  /*5500*/  FFMA R97, R8, R97, R99 ;  /* 0x0000006108617223 */ /* 0x000fe20000000063 */
[----:B------:R-:W-:Y:S01]  /*5510*/  FSEL R99, -R15, -0.026868773624300956726, P5 ;  /* 0xbcdc1be70f637808 */ /* 0x000fe20002800100 */
[----:B------:R-:W-:Y:S01]  /*5520*/  FFMA R7, R6, R7, R9 ;  /* 0x0000000706077223 */ /* 0x000fe20000000009 */
[C---:B------:R-:W-:Y:S01]  /*5530*/  FSEL R9, R19.reuse, 0.11284004896879196167, P3 ;  /* 0x3de718af13097808 */ /* 0x040fe20001800000 */
        /* <DEDUP_REMOVED lines=12> */
[----:B------:R-:W-:-:S02]  /*5600*/  FFMA R97, R8, R97, R99 ;  /* 0x0000006108617223 */ /* 0x000fc40000000063 */
[----:B------:R-:W-:Y:S01]  /*5610*/  FFMA R6, R6, R7, R9 ;  /* 0x0000000706067223 */ /* 0x000fe20000000009 */
[----:B------:R-:W-:Y:S01]  /*5620*/  FSEL R7, -|R155|, R155, P5 ;  /* 0x0000009b9b077208 */ /* 0x000fe20002800300 */
[----:B------:R-:W-:Y:S02]  /*5630*/  FFMA R10, R8, R97, R10 ;  /* 0x00000061080a7223 */ /* 0x000fe4000000000a */
[----:B------:R-:W-:Y:S02]  /*5640*/  FFMA R6, R6, R11, R11 ;  /* 0x0000000b06067223 */ /* 0x000fe4000000000b */
[----:B------:R-:W-:Y:S02]  /*5650*/  FFMA R7, R10, R7, R7 ;  /* 0x000000070a077223 */ /* 0x000fe40000000007 */
[----:B------:R-:W1:Y:S08]  /*5660*/  @P3 MUFU.EX2 R8, R6 ;  /* 0x0000000600083308 */ /* 0x000e700000000800 */
[----:B------:R-:W2:Y:S01]  /*5670*/  @P5 MUFU.EX2 R9, R7 ;  /* 0x0000000700095308 */ /* 0x000ea20000000800 */
[----:B-1----:R-:W-:-:S05]  /*5680*/  @P3 FADD R8, -R8, 1 ;  /* 0x3f80000008083421 */ /* 0x002fca0000000100 */
[----:B------:R-:W-:Y:S01]  /*5690*/  @P3 LOP3.LUT R6, R8, 0x80000000, R103, 0xb8, !PT ;  /* 0x8000000008063812 */ /* 0x000fe200078eb867 */
[C---:B------:R-:W-:Y:S01]  /*56a0*/  FMUL R8, R157.reuse, R157 ;  /* 0x0000009d9d087220 */ /* 0x040fe20000400000 */
[----:B------:R-:W-:Y:S01]  /*56b0*/  FSETP.GE.AND P3, PT, |R157|, 1.0029599666595458984, PT ;  /* 0x3f8060fe9d00780b */ /* 0x000fe20003f66200 */
[----:B--2---:R-:W-:Y:S02]  /*56c0*/  @P5 FADD R9, -R9, 1 ;  /* 0x3f80000009095421 */ /* 0x004fe40000000100 */
[----:B------:R-:W-:Y:S01]  /*56d0*/  FADD R6, R6, 1 ;  /* 0x3f80000006067421 */ /* 0x000fe20000000000 */
[----:B------:R-:W-:Y:S02]  /*56e0*/  FSEL R8, |R157|, R8, P3 ;  /* 0x000000089d087208 */ /* 0x000fe40001800200 */
[----:B------:R-:W-:Y:S01]  /*56f0*/  @P5 LOP3.LUT R7, R9, 0x80000000, R155, 0xb8, !PT ;  /* 0x8000000009075812 */ /* 0x000fe200078eb89b */
[----:B------:R-:W-:Y:S01]  /*5700*/  FMUL R155, R31, 0.70710676908493041992 ;  /* 0x3f3504f31f9b7820 */ /* 0x000fe20000400000 */
[----:B------:R-:W-:-:S02]  /*5710*/  FSEL R9, R3, 8.4834944573231041431e-05, P3 ;  /* 0x38b1e96a03097808 */ /* 0x000fc40001800000 */
[----:B------:R-:W-:Y:S01]  /*5720*/  FSEL R11, -R13, -0.00082130916416645050049, P3 ;  /* 0xba574d200d0b7808 */ /* 0x000fe20001800100 */
[C---:B------:R-:W-:Y:S01]  /*5730*/  FMUL R10, R155.reuse, R155 ;  /* 0x0000009b9b0a7220 */ /* 0x040fe20000400000 */
[----:B------:R-:W-:Y:S01]  /*5740*/  FSETP.GE.AND P5, PT, |R155|, 1.0029599666595458984, PT ;  /* 0x3f8060fe9b00780b */ /* 0x000fe20003fa6200 */
[----:B------:R-:W-:Y:S01]  /*5750*/  FADD R7, R7, 1 ;  /* 0x3f80000007077421 */ /* 0x000fe20000000000 */
[----:B------:R-:W-:Y:S01]  /*5760*/  FSEL R97, -R15, -0.026868773624300956726, P3 ;  /* 0xbcdc1be70f617808 */ /* 0x000fe20001800100 */
[----:B------:R-:W-:Y:S01]  /*5770*/  FFMA R9, R8, R9, R11 ;  /* 0x0000000908097223 */ /* 0x000fe2000000000b */
[----:B------:R-:W-:Y:S02]  /*5780*/  FSEL R11, R14, 0.0052134888246655464172, P3 ;  /* 0x3baad5ea0e0b7808 */ /* 0x000fe40001800000 */
[----:B------:R-:W-:Y:S02]  /*5790*/  FSEL R10, |R155|, R10, P5 ;  /* 0x0000000a9b0a7208 */ /* 0x000fe40002800200 */
[----:B------:R-:W-:Y:S01]  /*57a0*/  FSEL R99, R3, 8.4834944573231041431e-05, P5 ;  /* 0x38b1e96a03637808 */ /* 0x000fe20002800000 */
[----:B------:R-:W-:Y:S01]  /*57b0*/  FFMA R9, R8, R9, R11 ;  /* 0x0000000908097223 */ /* 0x000fe2000000000b */
[----:B------:R-:W-:-:S02]  /*57c0*/  FSEL R101, -R13, -0.00082130916416645050049, P5 ;  /* 0xba574d200d657808 */ /* 0x000fc40002800100 */
[----:B------:R-:W-:Y:S01]  /*57d0*/  FSEL R103, R14, 0.0052134888246655464172, P5 ;  /* 0x3baad5ea0e677808 */ /* 0x000fe20002800000 */
[----:B------:R-:W-:Y:S01]  /*57e0*/  FFMA R9, R8, R9, R97 ;  /* 0x0000000908097223 */ /* 0x000fe20000000061 */
[----:B------:R-:W-:Y:S01]  /*57f0*/  FSEL R11, R19, 0.11284004896879196167, P3 ;  /* 0x3de718af130b7808 */ /* 0x000fe20001800000 */
[----:B------:R-:W-:Y:S01]  /*5800*/  FFMA R99, R10, R99, R101 ;  /* 0x000000630a637223 */ /* 0x000fe20000000065 */
[----:B------:R-:W-:Y:S02]  /*5810*/  FSEL R101, -R15, -0.026868773624300956726, P5 ;  /* 0xbcdc1be70f657808 */ /* 0x000fe40002800100 */
[----:B------:R-:W-:Y:S01]  /*5820*/  FSEL R97, R20, -0.37612664699554443359, P3 ;  /* 0xbec093ac14617808 */ /* 0x000fe20001800000 */
[----:B------:R-:W-:Y:S01]  /*5830*/  FFMA R99, R10, R99, R103 ;  /* 0x000000630a637223 */ /* 0x000fe20000000067 */
[----:B------:R-:W-:Y:S01]  /*5840*/  FFMA R9, R8, R9, R11 ;  /* 0x0000000908097223 */ /* 0x000fe2000000000b */
[----:B------:R-:W-:Y:S02]  /*5850*/  FSEL R103, R19, 0.11284004896879196167, P5 ;  /* 0x3de718af13677808 */ /* 0x000fe40002800000 */
        /* <DEDUP_REMOVED lines=12> */
[----:B------:R-:W-:-:S02]  /*5920*/  FFMA R99, R10, R99, R172 ;  /* 0x000000630a637223 */ /* 0x000fc400000000ac */
[----:B------:R-:W1:Y:S02]  /*5930*/  @P3 MUFU.EX2 R10, R8 ;  /* 0x00000008000a3308 */ /* 0x000e640000000800 */
[----:B------:R-:W-:Y:S01]  /*5940*/  FFMA R9, R99, R174, R174 ;  /* 0x000000ae63097223 */ /* 0x000fe200000000ae */
[----:B------:R-:W-:-:S05]  /*5950*/  FMUL R99, R178, R178 ;  /* 0x000000b2b2637220 */ /* 0x000fca0000400000 */
        /* <DEDUP_REMOVED lines=8> */
[----:B------:R-:W-:Y:S02]  /*59e0*/  @P5 LOP3.LUT R9, R11, 0x80000000, R155, 0xb8, !PT ;  /* 0x800000000b095812 */ /* 0x000fe400078eb89b */
[----:B------:R-:W-:-:S02]  /*59f0*/  FSEL R11, R3, 8.4834944573231041431e-05, P3 ;  /* 0x38b1e96a030b7808 */ /* 0x000fc40001800000 */
[----:B------:R-:W-:Y:S01]  /*5a00*/  FSEL R97, -R13, -0.00082130916416645050049, P3 ;  /* 0xba574d200d617808 */ /* 0x000fe20001800100 */
[----:B------:R-:W-:Y:S01]  /*5a10*/  FADD R9, R9, 1 ;  /* 0x3f80000009097421 */ /* 0x000fe20000000000 */
[----:B------:R-:W-:-:S03]  /*5a20*/  FSETP.GE.AND P5, PT, |R178|, 1.0029599666595458984, PT ;  /* 0x3f8060feb200780b */ /* 0x000fc60003fa6200 */
[----:B------:R-:W-:Y:S01]  /*5a30*/  FFMA R11, R10, R11, R97 ;  /* 0x0000000b0a0b7223 */ /* 0x000fe20000000061 */
[----:B------:R-:W-:Y:S02]  /*5a40*/  FSEL R97, R14, 0.0052134888246655464172, P3 ;  /* 0x3baad5ea0e617808 */ /* 0x000fe40001800000 */
[----:B------:R-:W-:Y:S02]  /*5a50*/  FSEL R101, |R178|, R99, P5 ;  /* 0x00000063b2657208 */ /* 0x000fe40002800200 */
[----:B------:R-:W-:Y:S01]  /*5a60*/  FSEL R99, -R15, -0.026868773624300956726, P3 ;  /* 0xbcdc1be70f637808 */ /* 0x000fe20001800100 */
[C---:B------:R-:W-:Y:S01]  /*5a70*/  FFMA R11, R10.reuse, R11, R97 ;  /* 0x0000000b0a0b7223 */ /* 0x040fe20000000061 */
[----:B------:R-:W-:Y:S02]  /*5a80*/  FSEL R172, R3, 8.4834944573231041431e-05, P5 ;  /* 0x38b1e96a03ac7808 */ /* 0x000fe40002800000 */
[----:B------:R-:W-:Y:S01]  /*5a90*/  FSEL R174, -R13, -0.00082130916416645050049, P5 ;  /* 0xba574d200dae7808 */ /* 0x000fe20002800100 */
[----:B------:R-:W-:Y:S01]  /*5aa0*/  FFMA R11, R10, R11, R99 ;  /* 0x0000000b0a0b7223 */ /* 0x000fe20000000063 */
[----:B------:R-:W-:-:S02]  /*5ab0*/  FSEL R97, R19, 0.11284004896879196167, P3 ;  /* 0x3de718af13617808 */ /* 0x000fc40001800000 */
[----:B------:R-:W-:Y:S01]  /*5ac0*/  FSEL R176, R14, 0.0052134888246655464172, P5 ;  /* 0x3baad5ea0eb07808 */ /* 0x000fe20002800000 */
[----:B------:R-:W-:Y:S01]  /*5ad0*/  FFMA R172, R101, R172, R174 ;  /* 0x000000ac65ac7223 */ /* 0x000fe200000000ae */
[----:B------:R-:W-:Y:S01]  /*5ae0*/  FSEL R99, R20, -0.37612664699554443359, P3 ;  /* 0xbec093ac14637808 */ /* 0x000fe20001800000 */
[C---:B------:R-:W-:Y:S01]  /*5af0*/  FFMA R11, R10.reuse, R11, R97 ;  /* 0x0000000b0a0b7223 */ /* 0x040fe20000000061 */
[----:B------:R-:W-:Y:S01]  /*5b00*/  FSEL R174, -R15, -0.026868773624300956726, P5 ;  /* 0xbcdc1be70fae7808 */ /* 0x000fe20002800100 */
[----:B------:R-:W-:Y:S01]  /*5b10*/  FFMA R172, R101, R172, R176 ;  /* 0x000000ac65ac7223 */ /* 0x000fe200000000b0 */
[----:B------:R-:W-:Y:S01]  /*5b20*/  FSEL R97, R21, 0.12837915122509002686, P3 ;  /* 0x3e0375d315617808 */ /* 0x000fe20001800000 */
[C---:B------:R-:W-:Y:S01]  /*5b30*/  FFMA R11, R10.reuse, R11, R99 ;  /* 0x0000000b0a0b7223 */ /* 0x040fe20000000063 */
[----:B------:R-:W-:Y:S01]  /*5b40*/  FSEL R176, R19, 0.11284004896879196167, P5 ;  /* 0x3de718af13b07808 */ /* 0x000fe20002800000 */
[----:B------:R-:W-:Y:S01]  /*5b50*/  FFMA R172, R101, R172, R174 ;  /* 0x000000ac65ac7223 */ /* 0x000fe200000000ae */
[----:B------:R-:W-:Y:S01]  /*5b60*/  FSEL R99, -|R103|, R103, P3 ;  /* 0x0000006767637208 */ /* 0x000fe20001800300 */
[----:B------:R-:W-:Y:S01]  /*5b70*/  FFMA R10, R10, R11, R97 ;  /* 0x0000000b0a0a7223 */ /* 0x000fe20000000061 */
[----:B------:R-:W-:Y:S01]  /*5b80*/  FSEL R174, R20, -0.37612664699554443359, P5 ;  /* 0xbec093ac14ae7808 */ /* 0x000fe20002800000 */
[----:B------:R-:W-:Y:S01]  /*5b90*/  FFMA R172, R101, R172, R176 ;  /* 0x000000ac65ac7223 */ /* 0x000fe200000000b0 */
[----:B------:R-:W-:Y:S01]  /*5ba0*/  FSEL R11, R21, 0.12837915122509002686, P5 ;  /* 0x3e0375d3150b7808 */ /* 0x000fe20002800000 */
[----:B------:R-:W-:-:S02]  /*5bb0*/  FFMA R10, R10, R99, R99 ;  /* 0x000000630a0a7223 */ /* 0x000fc40000000063 */
[C---:B------:R-:W-:Y:S01]  /*5bc0*/  FFMA R172, R101.reuse, R172, R174 ;  /* 0x000000ac65ac7223 */ /* 0x040fe200000000ae */
[----:B------:R-:W-:Y:S01]  /*5bd0*/  FSEL R174, -|R178|, R178, P5 ;  /* 0x000000b2b2ae7208 */ /* 0x000fe20002800300 */
[----:B------:R-:W1:Y:S02]  /*5be0*/  @P3 MUFU.EX2 R97, R10 ;  /* 0x0000000a00613308 */ /* 0x000e640000000800 */
[----:B------:R-:W-:-:S04]  /*5bf0*/  FFMA R11, R101, R172, R11 ;  /* 0x000000ac650b7223 */ /* 0x000fc8000000000b */
[----:B------:R-:W-:-:S04]  /*5c00*/  FFMA R11, R11, R174, R174 ;  /* 0x000000ae0b0b7223 */ /* 0x000fc800000000ae */
[----:B------:R-:W2:Y:S01]  /*5c10*/  @P5 MUFU.EX2 R99, R11 ;  /* 0x0000000b00635308 */ /* 0x000ea20000000800 */
[----:B-1----:R-:W-:-:S05]  /*5c20*/  @P3 FADD R97, -R97, 1 ;  /* 0x3f80000061613421 */ /* 0x002fca0000000100 */
[----:B------:R-:W-:Y:S01]  /*5c30*/  @P3 LOP3.LUT R10, R97, 0x80000000, R103, 0xb8, !PT ;  /* 0x80000000610a3812 */ /* 0x000fe200078eb867 */
[C---:B------:R-:W-:Y:S01]  /*5c40*/  FMUL R97, R184.reuse, R184 ;  /* 0x000000b8b8617220 */ /* 0x040fe20000400000 */
[----:B------:R-:W-:Y:S01]  /*5c50*/  FSETP.GE.AND P3, PT, |R184|, 1.0029599666595458984, PT ;  /* 0x3f8060feb800780b */ /* 0x000fe20003f66200 */
[----:B--2---:R-:W-:-:S03]  /*5c60*/  @P5 FADD R99, -R99, 1 ;  /* 0x3f80000063635421 */ /* 0x004fc60000000100 */
[----:B------:R-:W-:Y:S01]  /*5c70*/  FSEL R97, |R184|, R97, P3 ;  /* 0x00000061b8617208 */ /* 0x000fe20001800200 */
[----:B------:R-:W-:Y:S01]  /*5c80*/  FADD R10, R10, 1 ;  /* 0x3f8000000a0a7421 */ /* 0x000fe20000000000 */
[----:B------:R-:W-:Y:S02]  /*5c90*/  FSEL R172, R3, 8.4834944573231041431e-05, P3 ;  /* 0x38b1e96a03ac7808 */ /* 0x000fe40001800000 */
[----:B------:R-:W-:Y:S02]  /*5ca0*/  FSEL R174, -R13, -0.00082130916416645050049, P3 ;  /* 0xba574d200dae7808 */ /* 0x000fe40001800100 */
[----:B------:R-:W-:Y:S01]  /*5cb0*/  @P5 LOP3.LUT R11, R99, 0x80000000, R178, 0xb8, !PT ;  /* 0x80000000630b5812 */ /* 0x000fe200078eb8b2 */
[C---:B------:R-:W-:Y:S01]  /*5cc0*/  FMUL R99, R186.reuse, R186 ;  /* 0x000000baba637220 */ /* 0x040fe20000400000 */
[----:B------:R-:W-:Y:S01]  /*5cd0*/  FSETP.GE.AND P5, PT, |R186|, 1.0029599666595458984, PT ;  /* 0x3f8060feba00780b */ /* 0x000fe20003fa6200 */
[----:B------:R-:W-:Y:S01]  /*5ce0*/  FFMA R172, R97, R172, R174 ;  /* 0x000000ac61ac7223 */ /* 0x000fe200000000ae */
[----:B------:R-:W-:Y:S01]  /*5cf0*/  FSEL R174, R14, 0.0052134888246655464172, P3 ;  /* 0x3baad5ea0eae7808 */ /* 0x000fe20001800000 */
[----:B------:R-:W-:Y:S01]  /*5d00*/  FADD R11, R11, 1 ;  /* 0x3f8000000b0b7421 */ /* 0x000fe20000000000 */
[----:B------:R-:W-:-:S02]  /*5d10*/  FSEL R101, |R186|, R99, P5 ;  /* 0x00000063ba657208 */ /* 0x000fc40002800200 */
[----:B------:R-:W-:Y:S01]  /*5d20*/  FSEL R178, R3, 8.4834944573231041431e-05, P5 ;  /* 0x38b1e96a03b27808 */ /* 0x000fe20002800000 */
[----:B------:R-:W-:Y:S01]  /*5d30*/  FFMA R172, R97, R172, R174 ;  /* 0x000000ac61ac7223 */ /* 0x000fe200000000ae */
[----:B------:R-:W-:Y:S02]  /*5d40*/  FSEL R180, -R13, -0.00082130916416645050049, P5 ;  /* 0xba574d200db47808 */ /* 0x000fe40002800100 */
[----:B------:R-:W-:Y:S02]  /*5d50*/  FSEL R176, -R15, -0.026868773624300956726, P3 ;  /* 0xbcdc1be70fb07808 */ /* 0x000fe40001800100 */
        /* <DEDUP_REMOVED lines=17> */
[----:B------:R-:W-:-:S02]  /*5e70*/  FFMA R176, R101, R178, R176 ;  /* 0x000000b265b07223 */ /* 0x000fc400000000b0 */
[----:B------:R-:W-:Y:S01]  /*5e80*/  FFMA R99, R172, R99, R99 ;  /* 0x00000063ac637223 */ /* 0x000fe20000000063 */
[----:B------:R-:W-:Y:S01]  /*5e90*/  FSEL R172, -|R186|, R186, P5 ;  /* 0x000000babaac7208 */ /* 0x000fe20002800300 */
[----:B------:R-:W-:Y:S02]  /*5ea0*/  FFMA R97, R101, R176, R97 ;  /* 0x000000b065617223 */ /* 0x000fe40000000061 */
[----:B------:R-:W1:Y:S02]  /*5eb0*/  @P3 MUFU.EX2 R101, R99 ;  /* 0x0000006300653308 */ /* 0x000e640000000800 */
[----:B------:R-:W-:-:S06]  /*5ec0*/  FFMA R97, R97, R172, R172 ;  /* 0x000000ac61617223 */ /* 0x000fcc00000000ac */
[----:B------:R-:W2:Y:S01]  /*5ed0*/  @P5 MUFU.EX2 R103, R97 ;  /* 0x0000006100675308 */ /* 0x000ea20000000800 */
[----:B-1----:R-:W-:-:S05]  /*5ee0*/  @P3 FADD R101, -R101, 1 ;  /* 0x3f80000065653421 */ /* 0x002fca0000000100 */
[----:B------:R-:W-:Y:S01]  /*5ef0*/  @P3 LOP3.LUT R99, R101, 0x80000000, R184, 0xb8, !PT ;  /* 0x8000000065633812 */ /* 0x000fe200078eb8b8 */
[C---:B------:R-:W-:Y:S01]  /*5f00*/  FMUL R101, R188.reuse, R188 ;  /* 0x000000bcbc657220 */ /* 0x040fe20000400000 */
[C---:B------:R-:W-:Y:S01]  /*5f10*/  FSETP.GE.AND P3, PT, |R188|.reuse, 1.0029599666595458984, PT ;  /* 0x3f8060febc00780b */ /* 0x040fe20003f66200 */
[----:B--2---:R-:W-:Y:S01]  /*5f20*/  @P5 FADD R103, -R103, 1 ;  /* 0x3f80000067675421 */ /* 0x004fe20000000100 */
[----:B------:R-:W-:Y:S01]  /*5f30*/  FMUL R184, R37, 0.70710676908493041992 ;  /* 0x3f3504f325b87820 */ /* 0x000fe20000400000 */
[----:B------:R-:W-:Y:S01]  /*5f40*/  FADD R99, R99, 1 ;  /* 0x3f80000063637421 */ /* 0x000fe20000000000 */
[----:B------:R-:W-:Y:S02]  /*5f50*/  FSEL R101, |R188|, R101, P3 ;  /* 0x00000065bc657208 */ /* 0x000fe40001800200 */
[----:B------:R-:W-:Y:S01]  /*5f60*/  FSEL R172, R3, 8.4834944573231041431e-05, P3 ;  /* 0x38b1e96a03ac7808 */ /* 0x000fe20001800000 */
[----:B------:R-:W-:Y:S01]  /*5f70*/  FMUL R34, R99, R34 ;  /* 0x0000002263227220 */ /* 0x000fe20000400000 */
[----:B------:R-:W-:-:S02]  /*5f80*/  FSEL R174, -R13, -0.00082130916416645050049, P3 ;  /* 0xba574d200dae7808 */ /* 0x000fc40001800100 */
[----:B------:R-:W-:Y:S01]  /*5f90*/  @P5 LOP3.LUT R97, R103, 0x80000000, R186, 0xb8, !PT ;  /* 0x8000000067615812 */ /* 0x000fe200078eb8ba */
[C---:B------:R-:W-:Y:S01]  /*5fa0*/  FMUL R103, R184.reuse, R184 ;  /* 0x000000b8b8677220 */ /* 0x040fe20000400000 */
[----:B------:R-:W-:Y:S01]  /*5fb0*/  FSETP.GE.AND P5, PT, |R184|, 1.0029599666595458984, PT ;  /* 0x3f8060feb800780b */ /* 0x000fe20003fa6200 */
[----:B------:R-:W-:Y:S01]  /*5fc0*/  FFMA R172, R101, R172, R174 ;  /* 0x000000ac65ac7223 */ /* 0x000fe200000000ae */
[----:B------:R-:W-:Y:S01]  /*5fd0*/  FSEL R174, R14, 0.0052134888246655464172, P3 ;  /* 0x3baad5ea0eae7808 */ /* 0x000fe20001800000 */
[----:B------:R-:W-:Y:S01]  /*5fe0*/  FMUL R186, R25, 0.70710676908493041992 ;  /* 0x3f3504f319ba7820 */ /* 0x000fe20000400000 */
[----:B------:R-:W-:Y:S01]  /*5ff0*/  FSEL R155, |R184|, R103, P5 ;  /* 0x00000067b89b7208 */ /* 0x000fe20002800200 */
[----:B------:R-:W-:Y:S01]  /*6000*/  FADD R97, R97, 1 ;  /* 0x3f80000061617421 */ /* 0x000fe20000000000 */
[----:B------:R-:W-:Y:S01]  /*6010*/  FSEL R178, R3, 8.4834944573231041431e-05, P5 ;  /* 0x38b1e96a03b27808 */ /* 0x000fe20002800000 */
[----:B------:R-:W-:Y:S01]  /*6020*/  FFMA R172, R101, R172, R174 ;  /* 0x000000ac65ac7223 */ /* 0x000fe200000000ae */
[----:B------:R-:W-:-:S02]  /*6030*/  FSEL R180, -R13, -0.00082130916416645050049, P5 ;  /* 0xba574d200db47808 */ /* 0x000fc40002800100 */
        /* <DEDUP_REMOVED lines=26> */
[----:B------:R-:W-:Y:S02]  /*61e0*/  @P3 LOP3.LUT R103, R155, 0x80000000, R188, 0xb8, !PT ;  /* 0x800000009b673812 */ /* 0x000fe400078eb8bc */
[C---:B------:R-:W-:Y:S01]  /*61f0*/  FSETP.GE.AND P3, PT, |R190|.reuse, 1.0029599666595458984, PT ;  /* 0x3f8060febe00780b */ /* 0x040fe20003f66200 */
[----:B--2---:R-:W-:Y:S01]  /*6200*/  @P5 FADD R155, -R157, 1 ;  /* 0x3f8000009d9b5421 */ /* 0x004fe20000000100 */
[----:B------:R-:W-:Y:S01]  /*6210*/  FFMA R157, R153, R39, R170 ;  /* 0x00000027999d7223 */ /* 0x000fe200000000aa */
[C---:B------:R-:W-:Y:S01]  /*6220*/  FMUL R39, R190.reuse, R190 ;  /* 0x000000bebe277220 */ /* 0x040fe20000400000 */
[----:B------:R-:W-:Y:S01]  /*6230*/  FSEL R172, R3, 8.4834944573231041431e-05, P3 ;  /* 0x38b1e96a03ac7808 */ /* 0x000fe20001800000 */
[----:B------:R-:W-:Y:S01]  /*6240*/  FADD R103, R103, 1 ;  /* 0x3f80000067677421 */ /* 0x000fe20000000000 */
[----:B------:R-:W-:Y:S01]  /*6250*/  @P5 LOP3.LUT R101, R155, 0x80000000, R184, 0xb8, !PT ;  /* 0x800000009b655812 */ /* 0x000fe200078eb8b8 */
[----:B------:R-:W-:Y:S01]  /*6260*/  FMUL R184, R157, 0.70710676908493041992 ;  /* 0x3f3504f39db87820 */ /* 0x000fe20000400000 */
[----:B------:R-:W-:Y:S01]  /*6270*/  FSEL R39, |R190|, R39, P3 ;  /* 0x00000027be277208 */ /* 0x000fe20001800200 */
[----:B------:R-:W-:Y:S01]  /*6280*/  FMUL R36, R103, R36 ;  /* 0x0000002467247220 */ /* 0x000fe20000400000 */
[----:B------:R-:W-:Y:S01]  /*6290*/  FSEL R174, -R13, -0.00082130916416645050049, P3 ;  /* 0xba574d200dae7808 */ /* 0x000fe20001800100 */
[C---:B------:R-:W-:Y:S01]  /*62a0*/  FMUL R155, R184.reuse, R184 ;  /* 0x000000b8b89b7220 */ /* 0x040fe20000400000 */
[C---:B------:R-:W-:Y:S01]  /*62b0*/  FSETP.GE.AND P5, PT, |R184|.reuse, 1.0029599666595458984, PT ;  /* 0x3f8060feb800780b */ /* 0x040fe20003fa6200 */
[----:B------:R-:W-:Y:S01]  /*62c0*/  FADD R101, R101, 1 ;  /* 0x3f80000065657421 */ /* 0x000fe20000000000 */
[----:B------:R-:W-:Y:S01]  /*62d0*/  FSEL R176, -R15, -0.026868773624300956726, P3 ;  /* 0xbcdc1be70fb07808 */ /* 0x000fe20001800100 */
[----:B------:R-:W-:Y:S01]  /*62e0*/  FFMA R172, R39, R172, R174 ;  /* 0x000000ac27ac7223 */ /* 0x000fe200000000ae */
[----:B------:R-:W-:-:S02]  /*62f0*/  FSEL R155, |R184|, R155, P5 ;  /* 0x0000009bb89b7208 */ /* 0x000fc40002800200 */
[----:B------:R-:W-:Y:S02]  /*6300*/  FSEL R178, R3, 8.4834944573231041431e-05, P5 ;  /* 0x38b1e96a03b27808 */ /* 0x000fe40002800000 */
[----:B------:R-:W-:Y:S02]  /*6310*/  FSEL R180, -R13, -0.00082130916416645050049, P5 ;  /* 0xba574d200db47808 */ /* 0x000fe40002800100 */
[C---:B------:R-:W-:Y:S02]  /*6320*/  FSEL R174, R14.reuse, 0.0052134888246655464172, P3 ;  /* 0x3baad5ea0eae7808 */ /* 0x040fe40001800000 */
[----:B------:R-:W-:Y:S01]  /*6330*/  FSEL R182, R14, 0.0052134888246655464172, P5 ;  /* 0x3baad5ea0eb67808 */ /* 0x000fe20002800000 */
[----:B------:R-:W-:Y:S01]  /*6340*/  FFMA R178, R155, R178, R180 ;  /* 0x000000b29bb27223 */ /* 0x000fe200000000b4 */
[----:B------:R-:W-:Y:S01]  /*6350*/  FSEL R180, -R15, -0.026868773624300956726, P5 ;  /* 0xbcdc1be70fb47808 */ /* 0x000fe20002800100 */
[----:B------:R-:W-:Y:S01]  /*6360*/  FFMA R172, R39, R172, R174 ;  /* 0x000000ac27ac7223 */ /* 0x000fe200000000ae */
[----:B------:R-:W-:Y:S01]  /*6370*/  FSEL R174, R19, 0.11284004896879196167, P3 ;  /* 0x3de718af13ae7808 */ /* 0x000fe20001800000 */
[----:B------:R-:W-:Y:S01]  /*6380*/  FFMA R178, R155, R178, R182 ;  /* 0x000000b29bb27223 */ /* 0x000fe200000000b6 */
[----:B------:R-:W-:Y:S01]  /*6390*/  FSEL R182, R19, 0.11284004896879196167, P5 ;  /* 0x3de718af13b67808 */ /* 0x000fe20002800000 */
[----:B------:R-:W-:Y:S01]  /*63a0*/  FFMA R172, R39, R172, R176 ;  /* 0x000000ac27ac7223 */ /* 0x000fe200000000b0 */
[C---:B------:R-:W-:Y:S01]  /*63b0*/  FSEL R176, R20.reuse, -0.37612664699554443359, P3 ;  /* 0xbec093ac14b07808 */ /* 0x040fe20001800000 */
[----:B------:R-:W-:Y:S01]  /*63c0*/  FFMA R178, R155, R178, R180 ;  /* 0x000000b29bb27223 */ /* 0x000fe200000000b4 */
[----:B------:R-:W-:Y:S01]  /*63d0*/  FSEL R180, R20, -0.37612664699554443359, P5 ;  /* 0xbec093ac14b47808 */ /* 0x000fe20002800000 */
[----:B------:R-:W-:Y:S01]  /*63e0*/  FFMA R172, R39, R172, R174 ;  /* 0x000000ac27ac7223 */ /* 0x000fe200000000ae */
[----:B------:R-:W-:Y:S01]  /*63f0*/  FSEL R174, R21, 0.12837915122509002686, P3 ;  /* 0x3e0375d315ae7808 */ /* 0x000fe20001800000 */
        /* <DEDUP_REMOVED lines=18> */
[----:B------:R-:W-:Y:S02]  /*6520*/  FSEL R172, R3, 8.4834944573231041431e-05, P3 ;  /* 0x38b1e96a03ac7808 */ /* 0x000fe40001800000 */
[----:B------:R-:W-:Y:S01]  /*6530*/  @P5 LOP3.LUT R155, R161, 0x80000000, R184, 0xb8, !PT ;  /* 0x80000000a19b5812 */ /* 0x000fe200078eb8b8 */
[----:B------:R-:W-:Y:S01]  /*6540*/  FMUL R184, R24, 0.70710676908493041992 ;  /* 0x3f3504f318b87820 */ /* 0x000fe20000400000 */
[----:B------:R-:W-:Y:S01]  /*6550*/  FSEL R161, |R186|, R159, P3 ;  /* 0x0000009fbaa17208 */ /* 0x000fe20001800200 */
[----:B------:R-:W-:Y:S01]  /*6560*/  FMUL R24, R24, 0.5 ;  /* 0x3f00000018187820 */ /* 0x000fe20000400000 */
[----:B------:R-:W-:Y:S01]  /*6570*/  FSEL R174, -R13, -0.00082130916416645050049, P3 ;  /* 0xba574d200dae7808 */ /* 0x000fe20001800100 */
[C---:B------:R-:W-:Y:S01]  /*6580*/  FMUL R159, R184.reuse, R184 ;  /* 0x000000b8b89f7220 */ /* 0x040fe20000400000 */
[----:B------:R-:W-:Y:S01]  /*6590*/  FSETP.GE.AND P5, PT, |R184|, 1.0029599666595458984, PT ;  /* 0x3f8060feb800780b */ /* 0x000fe20003fa6200 */
[----:B------:R-:W-:Y:S01]  /*65a0*/  FADD R155, R155, 1 ;  /* 0x3f8000009b9b7421 */ /* 0x000fe20000000000 */
[----:B------:R-:W-:Y:S01]  /*65b0*/  FSEL R178, R14, 0.0052134888246655464172, P3 ;  /* 0x3baad5ea0eb27808 */ /* 0x000fe20001800000 */
[----:B------:R-:W-:Y:S01]  /*65c0*/  FFMA R176, R161, R172, R174 ;  /* 0x000000aca1b07223 */ /* 0x000fe200000000ae */
[----:B------:R-:W-:Y:S01]  /*65d0*/  FSEL R159, |R184|, R159, P5 ;  /* 0x0000009fb89f7208 */ /* 0x000fe20002800200 */
[----:B------:R-:W-:Y:S01]  /*65e0*/  FMUL R38, R39, R38 ;  /* 0x0000002627267220 */ /* 0x000fe20000400000 */
        /* <DEDUP_REMOVED lines=23> */
[----:B------:R-:W-:-:S02]  /*6760*/  FFMA R167, R178, R167, R167 ;  /* 0x000000a7b2a77223 */ /* 0x000fc400000000a7 */
[----:B------:R-:W-:Y:S02]  /*6770*/  FFMA R161, R159, R172, R161 ;  /* 0x000000ac9fa17223 */ /* 0x000fe400000000a1 */
[----:B------:R-:W1:Y:S02]  /*6780*/  @P3 MUFU.EX2 R169, R167 ;  /* 0x000000a700a93308 */ /* 0x000e640000000800 */
[----:B------:R-:W-:-:S06]  /*6790*/  FFMA R161, R161, R174, R174 ;  /* 0x000000aea1a17223 */ /* 0x000fcc00000000ae */
[----:B------:R-:W2:Y:S01]  /*67a0*/  @P5 MUFU.EX2 R159, R161 ;  /* 0x000000a1009f5308 */ /* 0x000ea20000000800 */
[----:B-1----:R-:W-:-:S05]  /*67b0*/  @P3 FADD R169, -R169, 1 ;  /* 0x3f800000a9a93421 */ /* 0x002fca0000000100 */
[----:B------:R-:W-:Y:S01]  /*67c0*/  @P3 LOP3.LUT R167, R169, 0x80000000, R186, 0xb8, !PT ;  /* 0x80000000a9a73812 */ /* 0x000fe200078eb8ba */
[----:B--2---:R-:W-:-:S04]  /*67d0*/  @P5 FADD R159, -R159, 1 ;  /* 0x3f8000009f9f5421 */ /* 0x004fc80000000100 */
[----:B------:R-:W-:Y:S01]  /*67e0*/  FADD R167, R167, 1 ;  /* 0x3f800000a7a77421 */ /* 0x000fe20000000000 */
[----:B------:R-:W-:Y:S01]  /*67f0*/  @P5 LOP3.LUT R161, R159, 0x80000000, R184, 0xb8, !PT ;  /* 0x800000009fa15812 */ /* 0x000fe200078eb8b8 */
[----:B------:R-:W-:Y:S01]  /*6800*/  FMUL R159, R26, 0.5 ;  /* 0x3f0000001a9f7820 */ /* 0x000fe20000400000 */
[----:B------:R-:W-:Y:S01]  /*6810*/  FMUL R26, R27, 0.5 ;  /* 0x3f0000001b1a7820 */ /* 0x000fe20000400000 */
[----:B------:R-:W-:Y:S01]  /*6820*/  FMUL R27, R28, 0.5 ;  /* 0x3f0000001c1b7820 */ /* 0x000fe20000400000 */
[----:B------:R-:W-:Y:S01]  /*6830*/  FMUL R28, R29, 0.5 ;  /* 0x3f0000001d1c7820 */ /* 0x000fe20000400000 */
[----:B------:R-:W-:Y:S01]  /*6840*/  FMUL R159, R4, R159 ;  /* 0x0000009f049f7220 */ /* 0x000fe20000400000 */
[----:B------:R-:W-:Y:S01]  /*6850*/  FMUL R4, R31, 0.5 ;  /* 0x3f0000001f047820 */ /* 0x000fe20000400000 */
[----:B------:R-:W-:Y:S01]  /*6860*/  FMUL R27, R6, R27 ;  /* 0x0000001b061b7220 */ /* 0x000fe20000400000 */
[----:B------:R-:W-:Y:S01]  /*6870*/  FMUL R6, R33, 0.5 ;  /* 0x3f00000021067820 */ /* 0x000fe20000400000 */
[----:B------:R-:W-:Y:S01]  /*6880*/  FMUL R26, R5, R26 ;  /* 0x0000001a051a7220 */ /* 0x000fe20000400000 */
[----:B------:R-:W-:Y:S01]  /*6890*/  FMUL R28, R7, R28 ;  /* 0x0000001c071c7220 */ /* 0x000fe20000400000 */
[----:B------:R-:W-:Y:S01]  /*68a0*/  FMUL R5, R30, 0.5 ;  /* 0x3f0000001e057820 */ /* 0x000fe20000400000 */
[----:B------:R-:W-:Y:S01]  /*68b0*/  FMUL R7, R32, 0.5 ;  /* 0x3f00000020077820 */ /* 0x000fe20000400000 */
[----:B------:R-:W-:Y:S01]  /*68c0*/  FMUL R30, R9, R4 ;  /* 0x00000004091e7220 */ /* 0x000fe20000400000 */
[----:B------:R-:W-:Y:S01]  /*68d0*/  FMUL R32, R11, R6 ;  /* 0x000000060b207220 */ /* 0x000fe20000400000 */
[----:B------:R-:W-:Y:S01]  /*68e0*/  FMUL R4, R35, 0.5 ;  /* 0x3f00000023047820 */ /* 0x000fe20000400000 */
[----:B------:R-:W-:Y:S01]  /*68f0*/  FMUL R6, R37, 0.5 ;  /* 0x3f00000025067820 */ /* 0x000fe20000400000 */
[----:B------:R-:W-:Y:S01]  /*6900*/  FADD R161, R161, 1 ;  /* 0x3f800000a1a17421 */ /* 0x000fe20000000000 */
[----:B------:R-:W-:Y:S01]  /*6910*/  FMUL R5, R8, R5 ;  /* 0x0000000508057220 */ /* 0x000fe20000400000 */
[----:B------:R-:W-:Y:S01]  /*6920*/  FMUL R97, R97, R4 ;  /* 0x0000000461617220 */ /* 0x000fe20000400000 */
[----:B------:R-:W-:Y:S01]  /*6930*/  FMUL R101, R101, R6 ;  /* 0x0000000665657220 */ /* 0x000fe20000400000 */
[----:B------:R-:W-:Y:S01]  /*6940*/  FMUL R4, R25, 0.5 ;  /* 0x3f00000019047820 */ /* 0x000fe20000400000 */
[----:B------:R-:W-:Y:S01]  /*6950*/  FMUL R6, R157, 0.5 ;  /* 0x3f0000009d067820 */ /* 0x000fe20000400000 */
[----:B------:R-:W-:Y:S01]  /*6960*/  FMUL R29, R10, R7 ;  /* 0x000000070a1d7220 */ /* 0x000fe20000400000 */
[----:B------:R-:W-:Y:S01]  /*6970*/  FMUL R8, R161, R24 ;  /* 0x00000018a1087220 */ /* 0x000fe20000400000 */
[----:B------:R-:W-:Y:S01]  /*6980*/  FMUL R167, R167, R4 ;  /* 0x00000004a7a77220 */ /* 0x000fe20000400000 */
[----:B------:R-:W-:Y:S01]  /*6990*/  FMUL R7, R155, R6 ;  /* 0x000000069b077220 */ /* 0x000fe20000400000 */
[----:B------:R-:W-:-:S02]  /*69a0*/  F2FP.BF16.F32.PACK_AB R9, R26, R159 ;  /* 0x0000009f1a09723e */ /* 0x000fc400000010ff */
[----:B------:R-:W-:Y:S02]  /*69b0*/  F2FP.BF16.F32.PACK_AB R10, R28, R27 ;  /* 0x0000001b1c0a723e */ /* 0x000fe400000010ff */
[----:B------:R-:W-:Y:S02]  /*69c0*/  F2FP.BF16.F32.PACK_AB R11, R30, R5 ;  /* 0x000000051e0b723e */ /* 0x000fe400000010ff */
[----:B------:R-:W-:Y:S02]  /*69d0*/  F2FP.BF16.F32.PACK_AB R8, R167, R8 ;  /* 0x00000008a708723e */ /* 0x000fe400000010ff */
[----:B------:R-:W-:Y:S02]  /*69e0*/  F2FP.BF16.F32.PACK_AB R4, R32, R29 ;  /* 0x0000001d2004723e */ /* 0x000fe400000010ff */
[----:B------:R-:W-:Y:S01]  /*69f0*/  F2FP.BF16.F32.PACK_AB R5, R97, R34 ;  /* 0x000000226105723e */ /* 0x000fe200000010ff */
[----:B------:R1:W-:Y:S01]  /*6a00*/  STSM.16.M88.4 [R102+0x2200], R8 ;  /* 0x0022000866007844 */ /* 0x0003e20000000200 */
[----:B------:R-:W-:-:S02]  /*6a10*/  F2FP.BF16.F32.PACK_AB R6, R101, R36 ;  /* 0x000000246506723e */ /* 0x000fc400000010ff */
[----:B------:R-:W-:-:S05]  /*6a20*/  F2FP.BF16.F32.PACK_AB R7, R7, R38 ;  /* 0x000000260707723e */ /* 0x000fca00000010ff */
        /* <DEDUP_REMOVED lines=11> */
[----:B------:R-:W-:Y:S02]  /*6ae0*/  UIADD3 UR4, UR51, 0x2200, URZ ;  /* 0x0000220033047890 */ /* 0x000fe4000fffe03f */
[----:B------:R-:W-:Y:S01]  /*6af0*/  UIADD3.X UR9, URZ, UR41, URZ, UP0, !UPT ;  /* 0x000000293f097290 */ /* 0x000fe200087fe43f */
[----:B------:R-:W-:Y:S01]  /*6b00*/  UMOV UR5, UR45 ;  /* 0x0000002d00057c82 */ /* 0x000fe20008000000 */
[----:B------:R-:W-:-:S07]  /*6b10*/  UMOV UR7, UR47 ;  /* 0x0000002f00077c82 */ /* 0x000fce0008000000 */
[----:B------:R2:W-:Y:S01]  /*6b20*/  UTMASTG.3D [UR4], [UR8] ;  /* 0x00000004080073b5 */ /* 0x0005e20008010000 */
[----:B------:R0:W-:Y:S01]  /*6b30*/  UTMACMDFLUSH ;  /* 0x00000000000079b7 */ /* 0x0001e20000000000 */
[----:B--2---:R-:W-:-:S04]  /*6b40*/  DEPBAR.LE SB0, 0x1 ;  /* 0x000080400000791a */ /* 0x004fc80000000000 */
.L_x_63:
[----:B------:R-:W-:Y:S05]  /*6b50*/  BSYNC B0 ;  /* 0x0000000000007941 */ /* 0x000fea0003800000 */
.L_x_62:
[----:B------:R-:W-:Y:S01]  /*6b60*/  IADD3 R24, R102, 0x2200, RZ ;  /* 0x0000220066187810 */ /* 0x000fe20007ffe0ff */
[----:B------:R-:W-:Y:S04]  /*6b70*/  BAR.SYNC.DEFER_BLOCKING 0x1, 0x100 ;  /* 0x0044000000007b1d */ /* 0x000fe80000010000 */
[----:B------:R-:W-:Y:S02]  /*6b80*/  IMAD R24, R23, 0x2, R24 ;  /* 0x0000000217187824 */ /* 0x000fe400078e0218 */
[----:B------:R-:W-:Y:S04]  /*6b90*/  BSSY B0, `(.L_x_64) ;  /* 0x000000a000007945 */ /* 0x000fe80003800000 */
[----:B------:R-:W-:Y:S05]  /*6ba0*/  @P0 BRA `(.L_x_65) ;  /* 0x0000000000200947 */ /* 0x000fea0003800000 */
[----:B------:R-:W-:-:S06]  /*6bb0*/  UISETP.NE.AND UP0, UPT, UR49, 0x3, UPT ;  /* 0x000000033100788c */ /* 0x000fcc000bf05270 */
[----:B------:R-:W-:-:S13]  /*6bc0*/  PLOP3.LUT P3, PT, PT, PT, UP0, 0x80, 0x0 ;  /* 0x000000000000781c */ /* 0x000fda0003f6f008 */
[----:B------:R-:W-:Y:S05]  /*6bd0*/  @!P3 BRA `(.L_x_66) ;  /* 0x000000000004b947 */ /* 0x000fea0003800000 */
[----:B------:R-:W-:Y:S01]  /*6be0*/  BPT.TRAP 0x1 ;  /* 0x000000040000795c */ /* 0x000fe20000300000 */
.L_x_66:
[----:B------:R-:W-:-:S04]  /*6bf0*/  ULEA UR4, UR36, UR51, 0x3 ;  /* 0x0000003324047291 */ /* 0x000fc8000f8e183f */
[----:B------:R-:W-:-:S04]  /*6c00*/  UIADD3 UR4, UR4, 0x60, URZ ;  /* 0x0000006004047890 */ /* 0x000fc8000fffe03f */
[----:B------:R-:W-:-:S09]  /*6c10*/  UPRMT UR4, UR53, 0x654, UR4 ;  /* 0x0000065435047896 */ /* 0x000fd20008000004 */
[----:B------:R-:W-:Y:S03]  /*6c20*/  SYNCS.ARRIVE.TRANS64.RED.A1T0 RZ, [UR4], RZ ;  /* 0x000000ffffff79a7 */ /* 0x000fe60008100404 */
.L_x_65:
[----:B------:R-:W-:Y:S05]  /*6c30*/  BSYNC B0 ;  /* 0x0000000000007941 */ /* 0x000fea0003800000 */
.L_x_64:
[----:B------:R-:W-:Y:S01]  /*6c40*/  UIADD3 UR36, UR36, 0x1, URZ ;  /* 0x0000000124247890 */ /* 0x000fe2000fffe03f */
[----:B------:R-:W-:Y:S01]  /*6c50*/  BSSY B0, `(.L_x_67) ;  /* 0x0000039000007945 */ /* 0x000fe20003800000 */
[----:B------:R-:W-:Y:S02]  /*6c60*/  MOV R25, RZ ;  /* 0x000000ff00197202 */ /* 0x000fe40000000f00 */
[----:B------:R-:W-:-:S04]  /*6c70*/  UISETP.NE.AND UP0, UPT, UR36, 0x4, UPT ;  /* 0x000000042400788c */ /* 0x000fc8000bf05270 */
[----:B------:R-:W-:Y:S01]  /*6c80*/  USEL UR36, UR36, URZ, UP0 ;  /* 0x0000003f24247287 */ /* 0x000fe20008000000 */
[----:B------:R-:W-:Y:S11]  /*6c90*/  @P0 BRA `(.L_x_68) ;  /* 0x0000000000d00947 */ /* 0x000ff60003800000 */
[----:B------:R-:W-:-:S06]  /*6ca0*/  UISETP.NE.AND UP0, UPT, UR49, 0x3, UPT ;  /* 0x000000033100788c */ /* 0x000fcc000bf05270 */
[----:B------:R-:W-:-:S13]  /*6cb0*/  PLOP3.LUT P3, PT, PT, PT, UP0, 0x80, 0x0 ;  /* 0x000000000000781c */ /* 0x000fda0003f6f008 */
[----:B------:R-:W-:Y:S05]  /*6cc0*/  @!P3 BRA `(.L_x_69) ;  /* 0x000000000004b947 */ /* 0x000fea0003800000 */
[----:B------:R-:W-:Y:S01]  /*6cd0*/  BPT.TRAP 0x1 ;  /* 0x000000040000795c */ /* 0x000fe20000300000 */
.L_x_69:
[C---:B-1----:R-:W-:Y:S01]  /*6ce0*/  LEA R4, R0.reuse, UR51, 0x3 ;  /* 0x0000003300047c11 */ /* 0x042fe2000f8e18ff */
[----:B------:R-:W-:Y:S01]  /*6cf0*/  VIADD R26, R0, 0x1 ;  /* 0x00000001001a7836 */ /* 0x000fe20000000000 */
[----:B------:R-:W-:Y:S01]  /*6d00*/  SHF.L.U32 R5, RZ, 0x1f, RZ ;  /* 0x0000001fff057819 */ /* 0x000fe200000006ff */
[----:B------:R-:W-:Y:S03]  /*6d10*/  BSSY B1, `(.L_x_70) ;  /* 0x0000004000017945 */ /* 0x000fe60003800000 */
[----:B------:R-:W1:Y:S01]  /*6d20*/  SYNCS.PHASECHK.TRANS64.TRYWAIT P5, [R4+URZ+0x40], R5 ;  /* 0x00004005040075a7 */ /* 0x000e6200080a017f */
[----:B------:R-:W-:Y:S01]  /*6d30*/  ISETP.NE.AND P3, PT, R26, 0x4, PT ;  /* 0x000000041a00780c */ /* 0x000fe20003f65270 */
[----:B-1----:R-:W-:-:S12]  /*6d40*/  @!P5 BRA `(.L_x_71) ;  /* 0x000000f80090d947 */ /* 0x002fd80003800000 */
.L_x_235:
[----:B------:R-:W-:Y:S05]  /*6d50*/  BSYNC B1 ;  /* 0x0000000000017941 */ /* 0x000fea0003800000 */
.L_x_70:
[----:B------:R-:W-:Y:S05]  /*6d60*/  @P4 BRA `(.L_x_72) ;  /* 0x0000000000944947 */ /* 0x000fea0003800000 */
[----:B------:R-:W-:Y:S01]  /*6d70*/  LEA R0, R0, R95, 0xd ;  /* 0x0000005f00007211 */ /* 0x000fe200078e68ff */
[----:B------:R-:W-:Y:S05]  /*6d80*/  WARPSYNC.ALL ;  /* 0x0000000000007948 */ /* 0x000fea0003800000 */
[----:B-1----:R-:W-:Y:S01]  /*6d90*/  IMAD R4, R23, 0x2, R0 ;  /* 0x0000000217047824 */ /* 0x002fe200078e0200 */
[----:B------:R-:W1:Y:S05]  /*6da0*/  LDSM.16.M88.4 R8, [R0] ;  /* 0x000000000008783b */ /* 0x000e6a0000000200 */
[----:B------:R-:W2:Y:S01]  /*6db0*/  LDSM.16.M88.4 R4, [R4] ;  /* 0x000000000404783b */ /* 0x000ea20000000200 */
[----:B-1----:R-:W-:Y:S01]  /*6dc0*/  IMAD.U32 R29, R9, 0x10000, RZ ;  /* 0x00010000091d7824 */ /* 0x002fe200078e00ff */
[C---:B------:R-:W-:Y:S01]  /*6dd0*/  SHF.L.U32 R25, R8.reuse, 0x10, RZ ;  /* 0x0000001008197819 */ /* 0x040fe200000006ff */
[----:B------:R-:W-:Y:S01]  /*6de0*/  IMAD.U32 R35, R11, 0x10000, RZ ;  /* 0x000100000b237824 */ /* 0x000fe200078e00ff */
[----:B------:R-:W-:Y:S01]  /*6df0*/  LOP3.LUT R27, R8, 0xffff0000, RZ, 0xc0, !PT ;  /* 0xffff0000081b7812 */ /* 0x000fe200078ec0ff */
[----:B------:R-:W-:Y:S01]  /*6e00*/  FMUL R12, R154, R29 ;  /* 0x0000001d9a0c7220 */ /* 0x000fe20000400000 */
[----:B--2---:R-:W-:Y:S01]  /*6e10*/  IMAD.U32 R97, R5, 0x10000, RZ ;  /* 0x0001000005617824 */ /* 0x004fe200078e00ff */
[----:B------:R-:W-:Y:S01]  /*6e20*/  LOP3.LUT R9, R9, 0xffff0000, RZ, 0xc0, !PT ;  /* 0xffff000009097812 */ /* 0x000fe200078ec0ff */
[----:B------:R-:W-:Y:S01]  /*6e30*/  IMAD.U32 R103, R7, 0x10000, RZ ;  /* 0x0001000007677824 */ /* 0x000fe200078e00ff */
[----:B------:R-:W-:Y:S01]  /*6e40*/  SHF.L.U32 R31, R10, 0x10, RZ ;  /* 0x000000100a1f7819 */ /* 0x000fe200000006ff */
[----:B------:R-:W-:Y:S01]  /*6e50*/  FMUL R162, R154, R25 ;  /* 0x000000199aa27220 */ /* 0x000fe20000400000 */
[----:B------:R-:W-:Y:S01]  /*6e60*/  LOP3.LUT R33, R10, 0xffff0000, RZ, 0xc0, !PT ;  /* 0xffff00000a217812 */ /* 0x000fe200078ec0ff */
[C---:B------:R-:W-:Y:S01]  /*6e70*/  FMUL R88, R154.reuse, R27 ;  /* 0x0000001b9a587220 */ /* 0x040fe20000400000 */
[----:B------:R-:W-:Y:S01]  /*6e80*/  LOP3.LUT R11, R11, 0xffff0000, RZ, 0xc0, !PT ;  /* 0xffff00000b0b7812 */ /* 0x000fe200078ec0ff */
[----:B------:R-:W-:Y:S01]  /*6e90*/  FMUL R90, R154, R9 ;  /* 0x000000099a5a7220 */ /* 0x000fe20000400000 */
        /* <DEDUP_REMOVED lines=17> */
[----:B------:R-:W-:-:S07]  /*6fb0*/  FMUL R170, R154, R7 ;  /* 0x000000079aaa7220 */ /* 0x000fce0000400000 */
.L_x_72:
[----:B------:R-:W-:Y:S02]  /*6fc0*/  SEL R25, RZ, 0x1, P3 ;  /* 0x00000001ff197807 */ /* 0x000fe40001800000 */
[----:B------:R-:W-:-:S07]  /*6fd0*/  SEL R0, R26, RZ, P3 ;  /* 0x000000ff1a007207 */ /* 0x000fce0001800000 */
.L_x_68:
[----:B------:R-:W-:Y:S05]  /*6fe0*/  BSYNC B0 ;  /* 0x0000000000007941 */ /* 0x000fea0003800000 */
.L_x_67:
        /* <DEDUP_REMOVED lines=18> */
[----:B------:R-:W-:Y:S01]  /*7110*/  FMUL R28, R111, 0.70710676908493041992 ;  /* 0x3f3504f36f1c7820 */ /* 0x000fe20000400000 */
[----:B------:R-:W-:Y:S01]  /*7120*/  FSEL R9, R14, 0.0052134888246655464172, P3 ;  /* 0x3baad5ea0e097808 */ /* 0x000fe20001800000 */
[----:B------:R-:W-:Y:S01]  /*7130*/  FFMA R112, R153, R112, R94 ;  /* 0x0000007099707223 */ /* 0x000fe2000000005e */
[----:B------:R-:W-:Y:S01]  /*7140*/  FSEL R6, |R10|, R6, P5 ;  /* 0x000000060a067208 */ /* 0x000fe20002800200 */
[----:B------:R-:W-:Y:S01]  /*7150*/  FFMA R5, R4, R5, R7 ;  /* 0x0000000504057223 */ /* 0x000fe20000000007 */
        /* <DEDUP_REMOVED lines=38> */
[----:B------:R-:W-:Y:S01]  /*73c0*/  FFMA R118, R153, R118, R100 ;  /* 0x0000007699767223 */ /* 0x000fe20000000064 */
[----:B------:R-:W-:Y:S01]  /*73d0*/  FMUL R97, R116, 0.70710676908493041992 ;  /* 0x3f3504f374617820 */ /* 0x000fe20000400000 */
[----:B------:R-:W-:Y:S01]  /*73e0*/  FMUL R34, R117, 0.70710676908493041992 ;  /* 0x3f3504f375227820 */ /* 0x000fe20000400000 */
[C---:B------:R-:W-:Y:S01]  /*73f0*/  FFMA R119, R153.reuse, R119, R170 ;  /* 0x0000007799777223 */ /* 0x040fe200000000aa */
[----:B------:R-:W-:Y:S01]  /*7400*/  FMUL R99, R118, 0.70710676908493041992 ;  /* 0x3f3504f376637820 */ /* 0x000fe20000400000 */
[C---:B------:R-:W-:Y:S01]  /*7410*/  FFMA R105, R153.reuse, R105, R88 ;  /* 0x0000006999697223 */ /* 0x040fe20000000058 */
[----:B------:R-:W-:Y:S01]  /*7420*/  FFMA R104, R153, R104, R162 ;  /* 0x0000006899687223 */ /* 0x000fe200000000a2 */
[----:B------:R-:W-:Y:S01]  /*7430*/  FMUL R36, R119, 0.70710676908493041992 ;  /* 0x3f3504f377247820 */ /* 0x000fe20000400000 */
[----:B-1----:R-:W-:Y:S01]  /*7440*/  @P3 FADD R6, -R6, 1 ;  /* 0x3f80000006063421 */ /* 0x002fe20000000100 */
[----:B------:R-:W-:Y:S01]  /*7450*/  FMUL R103, R105, 0.70710676908493041992 ;  /* 0x3f3504f369677820 */ /* 0x000fe20000400000 */
[C---:B------:R-:W-:Y:S01]  /*7460*/  FMUL R101, R104.reuse, 0.70710676908493041992 ;  /* 0x3f3504f368657820 */ /* 0x040fe20000400000 */
[----:B------:R-:W-:Y:S01]  /*7470*/  FMUL R104, R104, 0.5 ;  /* 0x3f00000068687820 */ /* 0x000fe20000400000 */
[----:B------:R-:W-:Y:S05]  /*7480*/  WARPSYNC.ALL ;  /* 0x0000000000007948 */ /* 0x000fea0003800000 */
[----:B--2---:R-:W-:Y:S01]  /*7490*/  @P5 FADD R7, -R7, 1 ;  /* 0x3f80000007075421 */ /* 0x004fe20000000100 */
[----:B------:R-:W-:Y:S01]  /*74a0*/  @P3 LOP3.LUT R4, R6, 0x80000000, R31, 0xb8, !PT ;  /* 0x8000000006043812 */ /* 0x000fe200078eb81f */
[C---:B------:R-:W-:Y:S01]  /*74b0*/  FMUL R6, R33.reuse, R33 ;  /* 0x0000002121067220 */ /* 0x040fe20000400000 */
[----:B------:R-:W-:Y:S01]  /*74c0*/  FSETP.GE.AND P3, PT, |R33|, 1.0029599666595458984, PT ;  /* 0x3f8060fe2100780b */ /* 0x000fe20003f66200 */
[----:B------:R-:W-:Y:S01]  /*74d0*/  BSSY B0, `(.L_x_73) ;  /* 0x000016f000007945 */ /* 0x000fe20003800000 */
[----:B------:R-:W-:Y:S01]  /*74e0*/  @P5 LOP3.LUT R5, R7, 0x80000000, R10, 0xb8, !PT ;  /* 0x8000000007055812 */ /* 0x000fe200078eb80a */
[----:B------:R-:W-:Y:S01]  /*74f0*/  FADD R4, R4, 1 ;  /* 0x3f80000004047421 */ /* 0x000fe20000000000 */
[----:B------:R-:W-:-:S02]  /*7500*/  FSEL R6, |R33|, R6, P3 ;  /* 0x0000000621067208 */ /* 0x000fc40001800200 */
[----:B------:R-:W-:Y:S01]  /*7510*/  FSEL R7, R3, 8.4834944573231041431e-05, P3 ;  /* 0x38b1e96a03077808 */ /* 0x000fe20001800000 */
[----:B------:R-:W-:Y:S01]  /*7520*/  FADD R5, R5, 1 ;  /* 0x3f80000005057421 */ /* 0x000fe20000000000 */
[----:B------:R-:W-:Y:S02]  /*7530*/  FSEL R9, -R13, -0.00082130916416645050049, P3 ;  /* 0xba574d200d097808 */ /* 0x000fe40001800100 */
[----:B------:R-:W-:Y:S02]  /*7540*/  FSETP.GE.AND P5, PT, |R26|, 1.0029599666595458984, PT ;  /* 0x3f8060fe1a00780b */ /* 0x000fe40003fa6200 */
[----:B------:R-:W-:Y:S01]  /*7550*/  FSEL R11, -R15, -0.026868773624300956726, P3 ;  /* 0xbcdc1be70f0b7808 */ /* 0x000fe20001800100 */
[----:B------:R-:W-:Y:S01]  /*7560*/  FFMA R7, R6, R7, R9 ;  /* 0x0000000706077223 */ /* 0x000fe20000000009 */
[----:B------:R-:W-:Y:S02]  /*7570*/  FSEL R9, R14, 0.0052134888246655464172, P3 ;  /* 0x3baad5ea0e097808 */ /* 0x000fe40001800000 */
[----:B------:R-:W-:-:S02]  /*7580*/  FSEL R8, |R26|, R8, P5 ;  /* 0x000000081a087208 */ /* 0x000fc40002800200 */
[----:B------:R-:W-:Y:S01]  /*7590*/  FSEL R27, R3, 8.4834944573231041431e-05, P5 ;  /* 0x38b1e96a031b7808 */ /* 0x000fe20002800000 */
[----:B------:R-:W-:Y:S01]  /*75a0*/  FFMA R7, R6, R7, R9 ;  /* 0x0000000706077223 */ /* 0x000fe20000000009 */
[----:B------:R-:W-:Y:S02]  /*75b0*/  FSEL R29, -R13, -0.00082130916416645050049, P5 ;  /* 0xba574d200d1d7808 */ /* 0x000fe40002800100 */
        /* <DEDUP_REMOVED lines=8> */
[----:B------:R-:W-:-:S02]  /*7640*/  FSEL R31, R19, 0.11284004896879196167, P5 ;  /* 0x3de718af131f7808 */ /* 0x000fc40002800000 */
        /* <DEDUP_REMOVED lines=27> */
[----:B------:R-:W-:Y:S02]  /*7800*/  FSETP.GE.AND P5, PT, |R28|, 1.0029599666595458984, PT ;  /* 0x3f8060fe1c00780b */ /* 0x000fe40003fa6200 */
        /* <DEDUP_REMOVED lines=209> */
[C---:B------:R-:W-:Y:S01]  /*8520*/  FMUL R32, R103.reuse, R103 ;  /* 0x0000006767207220 */ /* 0x040fe20000400000 */
[----:B------:R-:W-:Y:S01]  /*8530*/  FSETP.GE.AND P3, PT, |R103|, 1.0029599666595458984, PT ;  /* 0x3f8060fe6700780b */ /* 0x000fe20003f66200 */
[----:B--2---:R-:W-:Y:S02]  /*8540*/  @P5 FADD R33, -R33, 1 ;  /* 0x3f80000021215421 */ /* 0x004fe40000000100 */
[----:B------:R-:W-:Y:S01]  /*8550*/  FADD R30, R30, 1 ;  /* 0x3f8000001e1e7421 */ /* 0x000fe20000000000 */
[----:B------:R-:W-:Y:S01]  /*8560*/  FSEL R34, |R103|, R32, P3 ;  /* 0x0000002067227208 */ /* 0x000fe20001800200 */
[----:B------:R-:W-:Y:S01]  /*8570*/  FMUL R32, R101, R101 ;  /* 0x0000006565207220 */ /* 0x000fe20000400000 */
[----:B------:R-:W-:Y:S02]  /*8580*/  @P5 LOP3.LUT R31, R33, 0x80000000, R36, 0xb8, !PT ;  /* 0x80000000211f5812 */ /* 0x000fe400078eb824 */
[----:B------:R-:W-:-:S02]  /*8590*/  FSEL R33, R3, 8.4834944573231041431e-05, P3 ;  /* 0x38b1e96a03217808 */ /* 0x000fc40001800000 */
[----:B------:R-:W-:Y:S01]  /*85a0*/  FSEL R35, -R13, -0.00082130916416645050049, P3 ;  /* 0xba574d200d237808 */ /* 0x000fe20001800100 */
[----:B------:R-:W-:Y:S01]  /*85b0*/  FADD R31, R31, 1 ;  /* 0x3f8000001f1f7421 */ /* 0x000fe20000000000 */
[C---:B------:R-:W-:Y:S02]  /*85c0*/  FSETP.GE.AND P5, PT, |R101|.reuse, 1.0029599666595458984, PT ;  /* 0x3f8060fe6500780b */ /* 0x040fe40003fa6200 */
[----:B------:R-:W-:Y:S01]  /*85d0*/  FSEL R39, R14, 0.0052134888246655464172, P3 ;  /* 0x3baad5ea0e277808 */ /* 0x000fe20001800000 */
[C---:B------:R-:W-:Y:S01]  /*85e0*/  FFMA R37, R34.reuse, R33, R35 ;  /* 0x0000002122257223 */ /* 0x040fe20000000023 */
[----:B------:R-:W-:Y:S02]  /*85f0*/  FSEL R32, |R101|, R32, P5 ;  /* 0x0000002065207208 */ /* 0x000fe40002800200 */
        /* <DEDUP_REMOVED lines=22> */
[----:B------:R-:W-:Y:S01]  /*8760*/  FMUL R35, R106, 0.5 ;  /* 0x3f0000006a237820 */ /* 0x000fe20000400000 */
[----:B------:R-:W-:Y:S01]  /*8770*/  FFMA R39, R39, R36, R36 ;  /* 0x0000002427277223 */ /* 0x000fe20000000024 */
[----:B------:R-:W-:Y:S01]  /*8780*/  FSEL R36, -|R101|, R101, P5 ;  /* 0x0000006565247208 */ /* 0x000fe20002800300 */
[----:B------:R-:W-:Y:S01]  /*8790*/  FFMA R33, R32, R33, R34 ;  /* 0x0000002120217223 */ /* 0x000fe20000000022 */
[----:B------:R-:W-:Y:S01]  /*87a0*/  FMUL R37, R108, 0.5 ;  /* 0x3f0000006c257820 */ /* 0x000fe20000400000 */
[----:B------:R-:W1:Y:S01]  /*87b0*/  @P3 MUFU.EX2 R34, R39 ;  /* 0x0000002700223308 */ /* 0x000e620000000800 */
[----:B------:R-:W-:Y:S01]  /*87c0*/  FMUL R35, R4, R35 ;  /* 0x0000002304237220 */ /* 0x000fe20000400000 */
[----:B------:R-:W-:Y:S01]  /*87d0*/  FFMA R33, R33, R36, R36 ;  /* 0x0000002421217223 */ /* 0x000fe20000000024 */
[----:B------:R-:W-:Y:S01]  /*87e0*/  FMUL R37, R6, R37 ;  /* 0x0000002506257220 */ /* 0x000fe20000400000 */
[----:B------:R-:W-:Y:S01]  /*87f0*/  FMUL R4, R111, 0.5 ;  /* 0x3f0000006f047820 */ /* 0x000fe20000400000 */
[----:B------:R-:W-:-:S03]  /*8800*/  FMUL R6, R113, 0.5 ;  /* 0x3f00000071067820 */ /* 0x000fc60000400000 */
[----:B------:R-:W2:Y:S01]  /*8810*/  @P5 MUFU.EX2 R32, R33 ;  /* 0x0000002100205308 */ /* 0x000ea20000000800 */
[----:B------:R-:W-:Y:S01]  /*8820*/  FMUL R97, R9, R4 ;  /* 0x0000000409617220 */ /* 0x000fe20000400000 */
[----:B------:R-:W-:Y:S01]  /*8830*/  FMUL R99, R11, R6 ;  /* 0x000000060b637220 */ /* 0x000fe20000400000 */
[----:B------:R-:W-:Y:S01]  /*8840*/  FMUL R4, R115, 0.5 ;  /* 0x3f00000073047820 */ /* 0x000fe20000400000 */
[----:B------:R-:W-:-:S03]  /*8850*/  FMUL R6, R117, 0.5 ;  /* 0x3f00000075067820 */ /* 0x000fc60000400000 */
[----:B------:R-:W-:Y:S01]  /*8860*/  FMUL R27, R27, R4 ;  /* 0x000000041b1b7220 */ /* 0x000fe20000400000 */
[----:B------:R-:W-:Y:S01]  /*8870*/  FMUL R29, R29, R6 ;  /* 0x000000061d1d7220 */ /* 0x000fe20000400000 */
[----:B-1----:R-:W-:Y:S01]  /*8880*/  @P3 FADD R34, -R34, 1 ;  /* 0x3f80000022223421 */ /* 0x002fe20000000100 */
[----:B------:R-:W-:Y:S01]  /*8890*/  FMUL R4, R105, 0.5 ;  /* 0x3f00000069047820 */ /* 0x000fe20000400000 */
[----:B------:R-:W-:-:S03]  /*88a0*/  FMUL R6, R119, 0.5 ;  /* 0x3f00000077067820 */ /* 0x000fc60000400000 */
[----:B------:R-:W-:Y:S01]  /*88b0*/  @P3 LOP3.LUT R39, R34, 0x80000000, R103, 0xb8, !PT ;  /* 0x8000000022273812 */ /* 0x000fe200078eb867 */
[----:B------:R-:W-:Y:S01]  /*88c0*/  FMUL R34, R109, 0.5 ;  /* 0x3f0000006d227820 */ /* 0x000fe20000400000 */
[----:B--2---:R-:W-:-:S03]  /*88d0*/  @P5 FADD R32, -R32, 1 ;  /* 0x3f80000020205421 */ /* 0x004fc60000000100 */
[----:B------:R-:W-:Y:S01]  /*88e0*/  FMUL R34, R7, R34 ;  /* 0x0000002207227220 */ /* 0x000fe20000400000 */
[----:B------:R-:W-:Y:S01]  /*88f0*/  FMUL R7, R112, 0.5 ;  /* 0x3f00000070077820 */ /* 0x000fe20000400000 */
[----:B------:R-:W-:Y:S01]  /*8900*/  FADD R39, R39, 1 ;  /* 0x3f80000027277421 */ /* 0x000fe20000000000 */
[----:B------:R-:W-:Y:S01]  /*8910*/  @P5 LOP3.LUT R33, R32, 0x80000000, R101, 0xb8, !PT ;  /* 0x8000000020215812 */ /* 0x000fe200078eb865 */
[----:B------:R-:W-:Y:S01]  /*8920*/  FMUL R32, R107, 0.5 ;  /* 0x3f0000006b207820 */ /* 0x000fe20000400000 */
[----:B------:R-:W-:Y:S01]  /*8930*/  FMUL R38, R10, R7 ;  /* 0x000000070a267220 */ /* 0x000fe20000400000 */
[----:B------:R-:W-:Y:S01]  /*8940*/  FMUL R7, R116, 0.5 ;  /* 0x3f00000074077820 */ /* 0x000fe20000400000 */
[----:B------:R-:W-:Y:S01]  /*8950*/  FMUL R39, R39, R4 ;  /* 0x0000000427277220 */ /* 0x000fe20000400000 */
[----:B------:R-:W-:Y:S01]  /*8960*/  FMUL R32, R5, R32 ;  /* 0x0000002005207220 */ /* 0x000fe20000400000 */
[----:B------:R-:W-:Y:S01]  /*8970*/  FMUL R5, R110, 0.5 ;  /* 0x3f0000006e057820 */ /* 0x000fe20000400000 */
[----:B------:R-:W-:Y:S01]  /*8980*/  FADD R33, R33, 1 ;  /* 0x3f80000021217421 */ /* 0x000fe20000000000 */
[----:B------:R-:W-:Y:S01]  /*8990*/  FMUL R28, R28, R7 ;  /* 0x000000071c1c7220 */ /* 0x000fe20000400000 */
[----:B------:R-:W-:Y:S01]  /*89a0*/  FMUL R7, R31, R6 ;  /* 0x000000061f077220 */ /* 0x000fe20000400000 */
[----:B------:R-:W-:Y:S01]  /*89b0*/  FMUL R36, R8, R5 ;  /* 0x0000000508247220 */ /* 0x000fe20000400000 */
[----:B------:R-:W-:Y:S01]  /*89c0*/  FMUL R5, R114, 0.5 ;  /* 0x3f00000072057820 */ /* 0x000fe20000400000 */
[----:B------:R-:W-:Y:S01]  /*89d0*/  FMUL R8, R33, R104 ;  /* 0x0000006821087220 */ /* 0x000fe20000400000 */
[----:B------:R-:W-:-:S02]  /*89e0*/  F2FP.BF16.F32.PACK_AB R9, R32, R35 ;  /* 0x000000232009723e */ /* 0x000fc400000010ff */
[----:B------:R-:W-:Y:S01]  /*89f0*/  FMUL R26, R26, R5 ;  /* 0x000000051a1a7220 */ /* 0x000fe20000400000 */
[----:B------:R-:W-:Y:S01]  /*8a00*/  FMUL R5, R118, 0.5 ;  /* 0x3f00000076057820 */ /* 0x000fe20000400000 */
[----:B------:R-:W-:Y:S02]  /*8a10*/  F2FP.BF16.F32.PACK_AB R10, R34, R37 ;  /* 0x00000025220a723e */ /* 0x000fe400000010ff */
[----:B------:R-:W-:Y:S01]  /*8a20*/  F2FP.BF16.F32.PACK_AB R11, R97, R36 ;  /* 0x00000024610b723e */ /* 0x000fe200000010ff */
[----:B------:R-:W-:Y:S01]  /*8a30*/  FMUL R30, R30, R5 ;  /* 0x000000051e1e7220 */ /* 0x000fe20000400000 */
        /* <DEDUP_REMOVED lines=24> */
.L_x_74:
[----:B------:R-:W-:Y:S05]  /*8bc0*/  BSYNC B0 ;  /* 0x0000000000007941 */ /* 0x000fea0003800000 */
.L_x_73:
        /* <DEDUP_REMOVED lines=9> */
.L_x_77:
[----:B------:R-:W-:-:S04]  /*8c60*/  ULEA UR4, UR36, UR51, 0x3 ;  /* 0x0000003324047291 */ /* 0x000fc8000f8e183f */
[----:B------:R-:W-:-:S04]  /*8c70*/  UIADD3 UR4, UR4, 0x60, URZ ;  /* 0x0000006004047890 */ /* 0x000fc8000fffe03f */
[----:B------:R-:W-:-:S09]  /*8c80*/  UPRMT UR4, UR53, 0x654, UR4 ;  /* 0x0000065435047896 */ /* 0x000fd20008000004 */
[----:B------:R-:W-:Y:S03]  /*8c90*/  SYNCS.ARRIVE.TRANS64.RED.A1T0 RZ, [UR4], RZ ;  /* 0x000000ffffff79a7 */ /* 0x000fe60008100404 */
.L_x_76:
[----:B------:R-:W-:Y:S05]  /*8ca0*/  BSYNC B0 ;  /* 0x0000000000007941 */ /* 0x000fea0003800000 */
.L_x_75:
[----:B------:R-:W-:Y:S01]  /*8cb0*/  UIADD3 UR4, UR36, 0x1, URZ ;  /* 0x0000000124047890 */ /* 0x000fe2000fffe03f */
[----:B------:R-:W-:Y:S03]  /*8cc0*/  BSSY B0, `(.L_x_78) ;  /* 0x0000039000007945 */ /* 0x000fe60003800000 */
[----:B------:R-:W-:-:S04]  /*8cd0*/  UISETP.NE.AND UP0, UPT, UR4, 0x4, UPT ;  /* 0x000000040400788c */ /* 0x000fc8000bf05270 */
[----:B------:R-:W-:Y:S01]  /*8ce0*/  USEL UR8, UR4, URZ, UP0 ;  /* 0x0000003f04087287 */ /* 0x000fe20008000000 */
[----:B------:R-:W-:Y:S11]  /*8cf0*/  @P0 BRA `(.L_x_79) ;  /* 0x0000000000d40947 */ /* 0x000ff60003800000 */
[----:B------:R-:W-:-:S06]  /*8d00*/  UISETP.NE.AND UP0, UPT, UR49, 0x3, UPT ;  /* 0x000000033100788c */ /* 0x000fcc000bf05270 */
[----:B------:R-:W-:-:S13]  /*8d10*/  PLOP3.LUT P3, PT, PT, PT, UP0, 0x80, 0x0 ;  /* 0x000000000000781c */ /* 0x000fda0003f6f008 */
[----:B------:R-:W-:Y:S05]  /*8d20*/  @!P3 BRA `(.L_x_80) ;  /* 0x000000000004b947 */ /* 0x000fea0003800000 */
[----:B------:R-:W-:Y:S01]  /*8d30*/  BPT.TRAP 0x1 ;  /* 0x000000040000795c */ /* 0x000fe20000300000 */
.L_x_80:
[C---:B-1----:R-:W-:Y:S01]  /*8d40*/  LEA R5, R0.reuse, UR51, 0x3 ;  /* 0x0000003300057c11 */ /* 0x042fe2000f8e18ff */
[----:B------:R-:W-:Y:S01]  /*8d50*/  BSSY B1, `(.L_x_81) ;  /* 0x0000007000017945 */ /* 0x000fe20003800000 */
[----:B------:R-:W-:Y:S02]  /*8d60*/  SHF.L.U32 R4, R25, 0x1f, RZ ;  /* 0x0000001f19047819 */ /* 0x000fe400000006ff */
[----:B------:R-:W-:Y:S02]  /*8d70*/  IADD3 R28, R0, 0x1, RZ ;  /* 0x00000001001c7810 */ /* 0x000fe40007ffe0ff */
[----:B------:R-:W1:Y:S02]  /*8d80*/  SYNCS.PHASECHK.TRANS64.TRYWAIT P5, [R5+URZ+0x40], R4 ;  /* 0x00004004050075a7 */ /* 0x000e6400080a017f */
[----:B------:R-:W-:-:S04]  /*8d90*/  ISETP.NE.AND P3, PT, R28, 0x4, PT ;  /* 0x000000041c00780c */ /* 0x000fc80003f65270 */
[----:B------:R-:W-:Y:S01]  /*8da0*/  SEL R30, RZ, 0x1, P3 ;  /* 0x00000001ff1e7807 */ /* 0x000fe20001800000 */
[----:B-1----:R-:W-:Y:S08]  /*8db0*/  @!P5 BRA `(.L_x_82) ;  /* 0x000000d80088d947 */ /* 0x002ff00003800000 */
.L_x_236:
[----:B------:R-:W-:Y:S05]  /*8dc0*/  BSYNC B1 ;  /* 0x0000000000017941 */ /* 0x000fea0003800000 */
.L_x_81:
[----:B------:R-:W-:Y:S05]  /*8dd0*/  @P4 BRA `(.L_x_83) ;  /* 0x0000000000944947 */ /* 0x000fea0003800000 */
[----:B------:R-:W-:Y:S01]  /*8de0*/  IMAD R0, R0, 0x2000, R95 ;  /* 0x0000200000007824 */ /* 0x000fe200078e025f */
[----:B------:R-:W-:Y:S05]  /*8df0*/  WARPSYNC.ALL ;  /* 0x0000000000007948 */ /* 0x000fea0003800000 */
[----:B-1----:R-:W-:Y:S01]  /*8e00*/  LEA R4, R23, R0, 0x1 ;  /* 0x0000000017047211 */ /* 0x002fe200078e08ff */
[----:B------:R-:W1:Y:S05]  /*8e10*/  LDSM.16.M88.4 R8, [R0] ;  /* 0x000000000008783b */ /* 0x000e6a0000000200 */
        /* <DEDUP_REMOVED lines=33> */
.L_x_83:
[----:B------:R-:W-:Y:S02]  /*9030*/  LOP3.LUT R25, R25, R30, RZ, 0x3c, !PT ;  /* 0x0000001e19197212 */ /* 0x000fe400078e3cff */
[----:B------:R-:W-:-:S07]  /*9040*/  SEL R0, R28, RZ, P3 ;  /* 0x000000ff1c007207 */ /* 0x000fce0001800000 */
.L_x_79:
[----:B------:R-:W-:Y:S05]  /*9050*/  BSYNC B0 ;  /* 0x0000000000007941 */ /* 0x000fea0003800000 */
.L_x_78:
        /* <DEDUP_REMOVED lines=53> */
[C---:B------:R-:W-:Y:S01]  /*93b0*/  FFMA R51, R153.reuse, R51, R166 ;  /* 0x0000003399337223 */ /* 0x040fe200000000a6 */
[----:B------:R-:W-:Y:S01]  /*93c0*/  FFMA R5, R8, R5, R5 ;  /* 0x0000000508057223 */ /* 0x000fe20000000005 */
[----:B------:R-:W-:Y:S01]  /*93d0*/  FMUL R8, R28, R28 ;  /* 0x0000001c1c087220 */ /* 0x000fe20000400000 */
[----:B------:R-:W-:Y:S01]  /*93e0*/  FMUL R104, R50, 0.70710676908493041992 ;  /* 0x3f3504f332687820 */ /* 0x000fe20000400000 */
[C---:B------:R-:W-:Y:S01]  /*93f0*/  FFMA R52, R153.reuse, R52, R168 ;  /* 0x0000003499347223 */ /* 0x040fe200000000a8 */
[C---:B------:R-:W-:Y:S01]  /*9400*/  FFMA R53, R153.reuse, R53, R98 ;  /* 0x0000003599357223 */ /* 0x040fe20000000062 */
[C---:B------:R-:W-:Y:S01]  /*9410*/  FFMA R54, R153.reuse, R54, R100 ;  /* 0x0000003699367223 */ /* 0x040fe20000000064 */
[----:B------:R-:W2:Y:S01]  /*9420*/  @P5 MUFU.EX2 R7, R5 ;  /* 0x0000000500075308 */ /* 0x000ea20000000800 */
[----:B------:R-:W-:Y:S01]  /*9430*/  FMUL R106, R52, 0.70710676908493041992 ;  /* 0x3f3504f3346a7820 */ /* 0x000fe20000400000 */
[C---:B------:R-:W-:Y:S01]  /*9440*/  FFMA R55, R153.reuse, R55, R170 ;  /* 0x0000003799377223 */ /* 0x040fe200000000aa */
[C---:B------:R-:W-:Y:S01]  /*9450*/  FFMA R99, R153.reuse, R41, R88 ;  /* 0x0000002999637223 */ /* 0x040fe20000000058 */
[----:B------:R-:W-:Y:S01]  /*9460*/  FFMA R40, R153, R40, R162 ;  /* 0x0000002899287223 */ /* 0x000fe200000000a2 */
[----:B------:R-:W-:Y:S01]  /*9470*/  FMUL R50, R50, 0.5 ;  /* 0x3f00000032327820 */ /* 0x000fe20000400000 */
[----:B------:R-:W-:Y:S01]  /*9480*/  FMUL R108, R55, 0.70710676908493041992 ;  /* 0x3f3504f3376c7820 */ /* 0x000fe20000400000 */
[----:B------:R-:W-:Y:S01]  /*9490*/  FMUL R103, R99, 0.70710676908493041992 ;  /* 0x3f3504f363677820 */ /* 0x000fe20000400000 */
[----:B------:R-:W-:Y:S01]  /*94a0*/  FMUL R101, R40, 0.70710676908493041992 ;  /* 0x3f3504f328657820 */ /* 0x000fe20000400000 */
[----:B-1----:R-:W-:Y:S01]  /*94b0*/  @P3 FADD R6, -R6, 1 ;  /* 0x3f80000006063421 */ /* 0x002fe20000000100 */
[----:B------:R-:W-:Y:S01]  /*94c0*/  FMUL R52, R52, 0.5 ;  /* 0x3f00000034347820 */ /* 0x000fe20000400000 */
        /* <DEDUP_REMOVED lines=131> */
[----:B------:R-:W-:Y:S01]  /*9d00*/  FMUL R35, R53, 0.70710676908493041992 ;  /* 0x3f3504f335237820 */ /* 0x000fe20000400000 */
[----:B------:R-:W1:Y:S01]  /*9d10*/  @P3 MUFU.EX2 R27, R10 ;  /* 0x0000000a001b3308 */ /* 0x000e620000000800 */
[----:B------:R-:W-:Y:S01]  /*9d20*/  FMUL R29, R33, R33 ;  /* 0x00000021211d7220 */ /* 0x000fe20000400000 */
[----:B------:R-:W-:Y:S01]  /*9d30*/  FFMA R11, R30, R11, R11 ;  /* 0x0000000b1e0b7223 */ /* 0x000fe2000000000b */
[----:B------:R-:W-:Y:S01]  /*9d40*/  FMUL R51, R51, 0.5 ;  /* 0x3f00000033337820 */ /* 0x000fe20000400000 */
[----:B------:R-:W-:-:S04]  /*9d50*/  FMUL R53, R53, 0.5 ;  /* 0x3f00000035357820 */ /* 0x000fc80000400000 */
        /* <DEDUP_REMOVED lines=9> */
[C---:B------:R-:W-:Y:S01]  /*9df0*/  FMUL R37, R54.reuse, 0.70710676908493041992 ;  /* 0x3f3504f336257820 */ /* 0x040fe20000400000 */
[----:B------:R-:W-:Y:S01]  /*9e00*/  FSEL R28, R3, 8.4834944573231041431e-05, P3 ;  /* 0x38b1e96a031c7808 */ /* 0x000fe20001800000 */
[----:B------:R-:W-:Y:S01]  /*9e10*/  FMUL R54, R54, 0.5 ;  /* 0x3f00000036367820 */ /* 0x000fe20000400000 */
[----:B------:R-:W-:Y:S01]  /*9e20*/  FSEL R30, -R13, -0.00082130916416645050049, P3 ;  /* 0xba574d200d1e7808 */ /* 0x000fe20001800100 */
[----:B------:R-:W-:Y:S01]  /*9e30*/  FADD R11, R11, 1 ;  /* 0x3f8000000b0b7421 */ /* 0x000fe20000000000 */
[----:B------:R-:W-:-:S02]  /*9e40*/  FSETP.GE.AND P5, PT, |R33|, 1.0029599666595458984, PT ;  /* 0x3f8060fe2100780b */ /* 0x000fc40003fa6200 */
[----:B------:R-:W-:Y:S01]  /*9e50*/  FSEL R32, -R15, -0.026868773624300956726, P3 ;  /* 0xbcdc1be70f207808 */ /* 0x000fe20001800100 */
[----:B------:R-:W-:Y:S01]  /*9e60*/  FFMA R28, R27, R28, R30 ;  /* 0x0000001c1b1c7223 */ /* 0x000fe2000000001e */
[C---:B------:R-:W-:Y:S02]  /*9e70*/  FSEL R30, R14.reuse, 0.0052134888246655464172, P3 ;  /* 0x3baad5ea0e1e7808 */ /* 0x040fe40001800000 */
[----:B------:R-:W-:Y:S02]  /*9e80*/  FSEL R29, |R33|, R29, P5 ;  /* 0x0000001d211d7208 */ /* 0x000fe40002800200 */
[----:B------:R-:W-:Y:S01]  /*9e90*/  FSEL R34, R3, 8.4834944573231041431e-05, P5 ;  /* 0x38b1e96a03227808 */ /* 0x000fe20002800000 */
[----:B------:R-:W-:Y:S01]  /*9ea0*/  FFMA R28, R27, R28, R30 ;  /* 0x0000001c1b1c7223 */ /* 0x000fe2000000001e */
[----:B------:R-:W-:Y:S02]  /*9eb0*/  FSEL R36, -R13, -0.00082130916416645050049, P5 ;  /* 0xba574d200d247808 */ /* 0x000fe40002800100 */
[----:B------:R-:W-:Y:S01]  /*9ec0*/  FSEL R38, R14, 0.0052134888246655464172, P5 ;  /* 0x3baad5ea0e267808 */ /* 0x000fe20002800000 */
[----:B------:R-:W-:Y:S01]  /*9ed0*/  FFMA R28, R27, R28, R32 ;  /* 0x0000001c1b1c7223 */ /* 0x000fe20000000020 */
[----:B------:R-:W-:Y:S01]  /*9ee0*/  FSEL R30, R19, 0.11284004896879196167, P3 ;  /* 0x3de718af131e7808 */ /* 0x000fe20001800000 */
[----:B------:R-:W-:Y:S01]  /*9ef0*/  FFMA R34, R29, R34, R36 ;  /* 0x000000221d227223 */ /* 0x000fe20000000024 */
[----:B------:R-:W-:-:S02]  /*9f00*/  FSEL R36, -R15, -0.026868773624300956726, P5 ;  /* 0xbcdc1be70f247808 */ /* 0x000fc40002800100 */
[C---:B------:R-:W-:Y:S01]  /*9f10*/  FSEL R32, R20.reuse, -0.37612664699554443359, P3 ;  /* 0xbec093ac14207808 */ /* 0x040fe20001800000 */
        /* <DEDUP_REMOVED lines=27> */
[----:B------:R-:W-:Y:S01]  /*a0d0*/  FMUL R27, R27, R50 ;  /* 0x000000321b1b7220 */ /* 0x000fe20000400000 */
[----:B------:R-:W-:-:S02]  /*a0e0*/  FSEL R30, R3, 8.4834944573231041431e-05, P3 ;  /* 0x38b1e96a031e7808 */ /* 0x000fc40001800000 */
[----:B------:R-:W-:Y:S01]  /*a0f0*/  FSEL R32, -R13, -0.00082130916416645050049, P3 ;  /* 0xba574d200d207808 */ /* 0x000fe20001800100 */
[----:B------:R-:W-:Y:S01]  /*a100*/  FADD R28, R28, 1 ;  /* 0x3f8000001c1c7421 */ /* 0x000fe20000000000 */
[----:B------:R-:W-:Y:S02]  /*a110*/  FSETP.GE.AND P5, PT, |R35|, 1.0029599666595458984, PT ;  /* 0x3f8060fe2300780b */ /* 0x000fe40003fa6200 */
[----:B------:R-:W-:Y:S01]  /*a120*/  FSEL R34, -R15, -0.026868773624300956726, P3 ;  /* 0xbcdc1be70f227808 */ /* 0x000fe20001800100 */
[----:B------:R-:W-:Y:S01]  /*a130*/  FFMA R30, R29, R30, R32 ;  /* 0x0000001e1d1e7223 */ /* 0x000fe20000000020 */
[----:B------:R-:W-:Y:S01]  /*a140*/  FSEL R32, R14, 0.0052134888246655464172, P3 ;  /* 0x3baad5ea0e207808 */ /* 0x000fe20001800000 */
[----:B------:R-:W-:Y:S01]  /*a150*/  FMUL R28, R28, R51 ;  /* 0x000000331c1c7220 */ /* 0x000fe20000400000 */
        /* <DEDUP_REMOVED lines=82> */
[----:B------:R-:W-:Y:S01]  /*a680*/  @P5 LOP3.LUT R38, R33, 0x80000000, R108, 0xb8, !PT ;  /* 0x8000000021265812 */ /* 0x000fe200078eb86c */
[----:B------:R-:W-:Y:S01]  /*a690*/  FMUL R54, R31, R54 ;  /* 0x000000361f367220 */ /* 0x000fe20000400000 */
        /* <DEDUP_REMOVED lines=44> */
[----:B------:R-:W-:Y:S01]  /*a960*/  FMUL R4, R40, 0.5 ;  /* 0x3f00000028047820 */ /* 0x000fe20000400000 */
[----:B-1----:R-:W-:-:S05]  /*a970*/  @P3 FADD R34, -R34, 1 ;  /* 0x3f80000022223421 */ /* 0x002fca0000000100 */
        /* <DEDUP_REMOVED lines=9> */
[----:B------:R-:W-:Y:S01]  /*aa10*/  FMUL R39, R39, R6 ;  /* 0x0000000627277220 */ /* 0x000fe20000400000 */
[----:B------:R-:W-:Y:S01]  /*aa20*/  FMUL R7, R38, R55 ;  /* 0x0000003726077220 */ /* 0x000fe20000400000 */
[----:B------:R-:W-:Y:S01]  /*aa30*/  FMUL R32, R5, R32 ;  /* 0x0000002005207220 */ /* 0x000fe20000400000 */
[----:B------:R-:W-:Y:S01]  /*aa40*/  FMUL R5, R46, 0.5 ;  /* 0x3f0000002e057820 */ /* 0x000fe20000400000 */
[----:B------:R-:W-:Y:S01]  /*aa50*/  FADD R33, R33, 1 ;  /* 0x3f80000021217421 */ /* 0x000fe20000000000 */
[----:B------:R-:W-:-:S02]  /*aa60*/  F2FP.BF16.F32.PACK_AB R10, R34, R37 ;  /* 0x00000025220a723e */ /* 0x000fc400000010ff */
[----:B------:R-:W-:Y:S01]  /*aa70*/  FMUL R5, R8, R5 ;  /* 0x0000000508057220 */ /* 0x000fe20000400000 */
[----:B------:R-:W-:Y:S01]  /*aa80*/  FMUL R8, R33, R4 ;  /* 0x0000000421087220 */ /* 0x000fe20000400000 */
[----:B------:R-:W-:Y:S02]  /*aa90*/  F2FP.BF16.F32.PACK_AB R9, R32, R35 ;  /* 0x000000232009723e */ /* 0x000fe400000010ff */
[----:B------:R-:W-:Y:S02]  /*aaa0*/  F2FP.BF16.F32.PACK_AB R4, R42, R41 ;  /* 0x000000292a04723e */ /* 0x000fe400000010ff */
[----:B------:R-:W-:Y:S02]  /*aab0*/  F2FP.BF16.F32.PACK_AB R11, R36, R5 ;  /* 0x00000005240b723e */ /* 0x000fe400000010ff */
[----:B------:R-:W-:Y:S02]  /*aac0*/  F2FP.BF16.F32.PACK_AB R8, R39, R8 ;  /* 0x000000082708723e */ /* 0x000fe400000010ff */
[----:B------:R-:W-:-:S02]  /*aad0*/  F2FP.BF16.F32.PACK_AB R5, R28, R27 ;  /* 0x0000001b1c05723e */ /* 0x000fc400000010ff */
[----:B------:R-:W-:Y:S01]  /*aae0*/  F2FP.BF16.F32.PACK_AB R6, R30, R29 ;  /* 0x0000001d1e06723e */ /* 0x000fe200000010ff */
[----:B------:R1:W-:Y:S01]  /*aaf0*/  STSM.16.M88.4 [R102+0x6200], R8 ;  /* 0x0062000866007844 */ /* 0x0003e20000000200 */
        /* <DEDUP_REMOVED lines=13> */
[----:B------:R-:W-:Y:S02]  /*abd0*/  UIADD3 UR4, UR51, 0x6200, URZ ;  /* 0x0000620033047890 */ /* 0x000fe4000fffe03f */
[----:B------:R-:W-:Y:S01]  /*abe0*/  UIADD3.X UR11, URZ, UR41, URZ, UP0, !UPT ;  /* 0x000000293f0b7290 */ /* 0x000fe200087fe43f */
[----:B------:R-:W-:-:S08]  /*abf0*/  UMOV UR7, UR47 ;  /* 0x0000002f00077c82 */ /* 0x000fd00008000000 */
[----:B------:R2:W-:Y:S01]  /*ac00*/  UTMASTG.3D [UR4], [UR10] ;  /* 0x000000040a0073b5 */ /* 0x0005e20008010000 */
[----:B------:R0:W-:Y:S01]  /*ac10*/  UTMACMDFLUSH ;  /* 0x00000000000079b7 */ /* 0x0001e20000000000 */
[----:B--2---:R-:W-:-:S04]  /*ac20*/  DEPBAR.LE SB0, 0x1 ;  /* 0x000080400000791a */ /* 0x004fc80000000000 */
.L_x_85:
[----:B------:R-:W-:Y:S05]  /*ac30*/  BSYNC B0 ;  /* 0x0000000000007941 */ /* 0x000fea0003800000 */
.L_x_84:
[----:B-1----:R-:W-:Y:S01]  /*ac40*/  VIADD R4, R102, 0x6200 ;  /* 0x0000620066047836 */ /* 0x002fe20000000000 */
[----:B------:R-:W-:Y:S04]  /*ac50*/  BAR.SYNC.DEFER_BLOCKING 0x1, 0x100 ;  /* 0x0044000000007b1d */ /* 0x000fe80000010000 */
[----:B------:R-:W-:Y:S02]  /*ac60*/  LEA R27, R23, R4, 0x1 ;  /* 0x00000004171b7211 */ /* 0x000fe400078e08ff */
[----:B------:R-:W-:Y:S04]  /*ac70*/  BSSY B0, `(.L_x_86) ;  /* 0x000000a000007945 */ /* 0x000fe80003800000 */
[----:B------:R-:W-:Y:S05]  /*ac80*/  @P0 BRA `(.L_x_87) ;  /* 0x0000000000200947 */ /* 0x000fea0003800000 */
[----:B------:R-:W-:-:S06]  /*ac90*/  UISETP.NE.AND UP0, UPT, UR49, 0x3, UPT ;  /* 0x000000033100788c */ /* 0x000fcc000bf05270 */
[----:B------:R-:W-:-:S13]  /*aca0*/  PLOP3.LUT P3, PT, PT, PT, UP0, 0x80, 0x0 ;  /* 0x000000000000781c */ /* 0x000fda0003f6f008 */
[----:B------:R-:W-:Y:S05]  /*acb0*/  @!P3 BRA `(.L_x_88) ;  /* 0x000000000004b947 */ /* 0x000fea0003800000 */
[----:B------:R-:W-:Y:S01]  /*acc0*/  BPT.TRAP 0x1 ;  /* 0x000000040000795c */ /* 0x000fe20000300000 */
.L_x_88:
[----:B------:R-:W-:-:S04]  /*acd0*/  ULEA UR4, UR8, UR51, 0x3 ;  /* 0x0000003308047291 */ /* 0x000fc8000f8e183f */
[----:B------:R-:W-:-:S04]  /*ace0*/  UIADD3 UR4, UR4, 0x60, URZ ;  /* 0x0000006004047890 */ /* 0x000fc8000fffe03f */
[----:B------:R-:W-:-:S09]  /*acf0*/  UPRMT UR4, UR53, 0x654, UR4 ;  /* 0x0000065435047896 */ /* 0x000fd20008000004 */
[----:B------:R-:W-:Y:S03]  /*ad00*/  SYNCS.ARRIVE.TRANS64.RED.A1T0 RZ, [UR4], RZ ;  /* 0x000000ffffff79a7 */ /* 0x000fe60008100404 */
.L_x_87:
[----:B------:R-:W-:Y:S05]  /*ad10*/  BSYNC B0 ;  /* 0x0000000000007941 */ /* 0x000fea0003800000 */
.L_x_86:
        /* <DEDUP_REMOVED lines=9> */
.L_x_91:
[C---:B------:R-:W-:Y:S01]  /*adb0*/  LEA R4, R0.reuse, UR51, 0x3 ;  /* 0x0000003300047c11 */ /* 0x040fe2000f8e18ff */
[----:B------:R-:W-:Y:S01]  /*adc0*/  VIADD R28, R0, 0x1 ;  /* 0x00000001001c7836 */ /* 0x000fe20000000000 */
[----:B------:R-:W-:Y:S01]  /*add0*/  SHF.L.U32 R5, R25, 0x1f, RZ ;  /* 0x0000001f19057819 */ /* 0x000fe200000006ff */
[----:B------:R-:W-:Y:S03]  /*ade0*/  BSSY B1, `(.L_x_92) ;  /* 0x0000005000017945 */ /* 0x000fe60003800000 */
[----:B------:R-:W1:Y:S01]  /*adf0*/  SYNCS.PHASECHK.TRANS64.TRYWAIT P5, [R4+URZ+0x40], R5 ;  /* 0x00004005040075a7 */ /* 0x000e6200080a017f */
[----:B------:R-:W-:-:S04]  /*ae00*/  ISETP.NE.AND P3, PT, R28, 0x4, PT ;  /* 0x000000041c00780c */ /* 0x000fc80003f65270 */
[----:B------:R-:W-:Y:S01]  /*ae10*/  SEL R30, RZ, 0x1, P3 ;  /* 0x00000001ff1e7807 */ /* 0x000fe20001800000 */
[----:B-1----:R-:W-:Y:S08]  /*ae20*/  @!P5 BRA `(.L_x_93) ;  /* 0x000000b80080d947 */ /* 0x002ff00003800000 */
.L_x_237:
[----:B------:R-:W-:Y:S05]  /*ae30*/  BSYNC B1 ;  /* 0x0000000000017941 */ /* 0x000fea0003800000 */
.L_x_92:
        /* <DEDUP_REMOVED lines=38> */
.L_x_94:
[----:B------:R-:W-:Y:S02]  /*b0a0*/  LOP3.LUT R25, R25, R30, RZ, 0x3c, !PT ;  /* 0x0000001e19197212 */ /* 0x000fe400078e3cff */
[----:B------:R-:W-:-:S07]  /*b0b0*/  SEL R0, R28, RZ, P3 ;  /* 0x000000ff1c007207 */ /* 0x000fce0001800000 */
.L_x_90:
[----:B------:R-:W-:Y:S05]  /*b0c0*/  BSYNC B0 ;  /* 0x0000000000007941 */ /* 0x000fea0003800000 */
.L_x_89:
[C---:B------:R-:W-:Y:S01]  /*b0d0*/  FFMA R122, R153.reuse, R122, R12 ;  /* 0x0000007a997a7223 */ /* 0x040fe2000000000c */
[C---:B------:R-:W-:Y:S01]  /*b0e0*/  FFMA R123, R153.reuse, R123, R90 ;  /* 0x0000007b997b7223 */ /* 0x040fe2000000005a */
[C---:B------:R-:W-:Y:S01]  /*b0f0*/  FFMA R124, R153.reuse, R124, R156 ;  /* 0x0000007c997c7223 */ /* 0x040fe2000000009c */
[----:B------:R-:W-:Y:S01]  /*b100*/  FFMA R125, R153, R125, R158 ;  /* 0x0000007d997d7223 */ /* 0x000fe2000000009e */
[----:B------:R-:W-:Y:S01]  /*b110*/  FMUL R33, R122, 0.70710676908493041992 ;  /* 0x3f3504f37a217820 */ /* 0x000fe20000400000 */
[----:B------:R-:W-:Y:S01]  /*b120*/  FMUL R10, R123, 0.70710676908493041992 ;  /* 0x3f3504f37b0a7820 */ /* 0x000fe20000400000 */
[----:B------:R-:W-:Y:S01]  /*b130*/  FMUL R35, R124, 0.70710676908493041992 ;  /* 0x3f3504f37c237820 */ /* 0x000fe20000400000 */
[----:B------:R-:W-:Y:S01]  /*b140*/  FMUL R28, R125, 0.70710676908493041992 ;  /* 0x3f3504f37d1c7820 */ /* 0x000fe20000400000 */
[C---:B-1----:R-:W-:Y:S01]  /*b150*/  FMUL R4, R33.reuse, R33 ;  /* 0x0000002121047220 */ /* 0x042fe20000400000 */
        /* <DEDUP_REMOVED lines=331> */
[----:B--2---:R-:W-:Y:S01]  /*c610*/  @P5 FADD R33, -R33, 1 ;  /* 0x3f80000021215421 */ /* 0x004fe20000000100 */
[----:B------:R-:W-:Y:S01]  /*c620*/  FMUL R45, R120, 0.70710676908493041992 ;  /* 0x3f3504f3782d7820 */ /* 0x000fe20000400000 */
[----:B------:R-:W-:Y:S01]  /*c630*/  FADD R38, R38, 1 ;  /* 0x3f80000026267421 */ /* 0x000fe20000000000 */
[----:B------:R-:W-:Y:S02]  /*c640*/  FSEL R34, |R47|, R32, P3 ;  /* 0x000000202f227208 */ /* 0x000fe40001800200 */
        /* <DEDUP_REMOVED lines=83> */
[----:B------:R1:W-:Y:S01]  /*cb80*/  STSM.16.M88.4 [R93], R4 ;  /* 0x000000045d007844 */ /* 0x0003e20000000200 */
        /* <DEDUP_REMOVED lines=17> */
.L_x_96:
[----:B------:R-:W-:Y:S05]  /*cca0*/  BSYNC B0 ;  /* 0x0000000000007941 */ /* 0x000fea0003800000 */
.L_x_95:
[----:B------:R-:W-:Y:S06]  /*ccb0*/  BAR.SYNC.DEFER_BLOCKING 0x1, 0x100 ;  /* 0x0044000000007b1d */ /* 0x000fec0000010000 */
[----:B------:R-:W-:Y:S04]  /*ccc0*/  BSSY B0, `(.L_x_97) ;  /* 0x000000a000007945 */ /* 0x000fe80003800000 */
[----:B------:R-:W-:Y:S05]  /*ccd0*/  @P0 BRA `(.L_x_98) ;  /* 0x0000000000200947 */ /* 0x000fea0003800000 */
[----:B------:R-:W-:-:S06]  /*cce0*/  UISETP.NE.AND UP0, UPT, UR49, 0x3, UPT ;  /* 0x000000033100788c */ /* 0x000fcc000bf05270 */
[----:B------:R-:W-:-:S13]  /*ccf0*/  PLOP3.LUT P3, PT, PT, PT, UP0, 0x80, 0x0 ;  /* 0x000000000000781c */ /* 0x000fda0003f6f008 */
[----:B------:R-:W-:Y:S05]  /*cd00*/  @!P3 BRA `(.L_x_99) ;  /* 0x000000000004b947 */ /* 0x000fea0003800000 */
[----:B------:R-:W-:Y:S01]  /*cd10*/  BPT.TRAP 0x1 ;  /* 0x000000040000795c */ /* 0x000fe20000300000 */
.L_x_99:
[----:B------:R-:W-:-:S04]  /*cd20*/  ULEA UR4, UR8, UR51, 0x3 ;  /* 0x0000003308047291 */ /* 0x000fc8000f8e183f */
[----:B------:R-:W-:-:S04]  /*cd30*/  UIADD3 UR4, UR4, 0x60, URZ ;  /* 0x0000006004047890 */ /* 0x000fc8000fffe03f */
[----:B------:R-:W-:-:S09]  /*cd40*/  UPRMT UR4, UR53, 0x654, UR4 ;  /* 0x0000065435047896 */ /* 0x000fd20008000004 */
[----:B------:R-:W-:Y:S03]  /*cd50*/  SYNCS.ARRIVE.TRANS64.RED.A1T0 RZ, [UR4], RZ ;  /* 0x000000ffffff79a7 */ /* 0x000fe60008100404 */
.L_x_98:
[----:B------:R-:W-:Y:S05]  /*cd60*/  BSYNC B0 ;  /* 0x0000000000007941 */ /* 0x000fea0003800000 */
.L_x_97:
        /* <DEDUP_REMOVED lines=9> */
.L_x_102:
        /* <DEDUP_REMOVED lines=8> */
.L_x_238:
[----:B------:R-:W-:Y:S05]  /*ce80*/  BSYNC B1 ;  /* 0x0000000000017941 */ /* 0x000fea0003800000 */
.L_x_103:
        /* <DEDUP_REMOVED lines=38> */
.L_x_105:
[----:B------:R-:W-:Y:S02]  /*d0f0*/  LOP3.LUT R25, R25, R10, RZ, 0x3c, !PT ;  /* 0x0000000a19197212 */ /* 0x000fe400078e3cff */
[----:B------:R-:W-:-:S07]  /*d100*/  SEL R0, R8, RZ, P3 ;  /* 0x000000ff08007207 */ /* 0x000fce0001800000 */
.L_x_101:
[----:B------:R-:W-:Y:S05]  /*d110*/  BSYNC B0 ;  /* 0x0000000000007941 */ /* 0x000fea0003800000 */
.L_x_100:
        /* <DEDUP_REMOVED lines=68> */
[----:B------:R-:W-:Y:S01]  /*d560*/  FMUL R69, R69, 0.5 ;  /* 0x3f00000045457820 */ /* 0x000fe20000400000 */
[----:B-1----:R-:W-:Y:S01]  /*d570*/  @P3 FADD R6, -R6, 1 ;  /* 0x3f80000006063421 */ /* 0x002fe20000000100 */
[----:B------:R-:W-:Y:S01]  /*d580*/  FMUL R45, R57, 0.70710676908493041992 ;  /* 0x3f3504f3392d7820 */ /* 0x000fe20000400000 */
[----:B------:R-:W-:Y:S05]  /*d590*/  WARPSYNC.ALL ;  /* 0x0000000000007948 */ /* 0x000fea0003800000 */
[----:B------:R-:W-:Y:S01]  /*d5a0*/  @P3 LOP3.LUT R4, R6, 0x80000000, R33, 0xb8, !PT ;  /* 0x8000000006043812 */ /* 0x000fe200078eb821 */
[----:B--2---:R-:W-:Y:S01]  /*d5b0*/  @P5 FADD R7, -R7, 1 ;  /* 0x3f80000007075421 */ /* 0x004fe20000000100 */
[C---:B------:R-:W-:Y:S01]  /*d5c0*/  FMUL R6, R35.reuse, R35 ;  /* 0x0000002323067220 */ /* 0x040fe20000400000 */
[----:B------:R-:W-:Y:S01]  /*d5d0*/  FSETP.GE.AND P3, PT, |R35|, 1.0029599666595458984, PT ;  /* 0x3f8060fe2300780b */ /* 0x000fe20003f66200 */
[----:B------:R-:W-:Y:S01]  /*d5e0*/  BSSY B0, `(.L_x_106) ;  /* 0x0000171000007945 */ /* 0x000fe20003800000 */
[----:B------:R-:W-:Y:S01]  /*d5f0*/  FADD R4, R4, 1 ;  /* 0x3f80000004047421 */ /* 0x000fe20000000000 */
[----:B------:R-:W-:-:S02]  /*d600*/  @P5 LOP3.LUT R5, R7, 0x80000000, R10, 0xb8, !PT ;  /* 0x8000000007055812 */ /* 0x000fc400078eb80a */
[----:B------:R-:W-:Y:S02]  /*d610*/  FSEL R6, |R35|, R6, P3 ;  /* 0x0000000623067208 */ /* 0x000fe40001800200 */
[----:B------:R-:W-:Y:S01]  /*d620*/  FSEL R7, R3, 8.4834944573231041431e-05, P3 ;  /* 0x38b1e96a03077808 */ /* 0x000fe20001800000 */
[----:B------:R-:W-:Y:S01]  /*d630*/  FADD R5, R5, 1 ;  /* 0x3f80000005057421 */ /* 0x000fe20000000000 */
[----:B------:R-:W-:Y:S02]  /*d640*/  FSEL R9, -R13, -0.00082130916416645050049, P3 ;  /* 0xba574d200d097808 */ /* 0x000fe40001800100 */
[----:B------:R-:W-:Y:S02]  /*d650*/  FSETP.GE.AND P5, PT, |R28|, 1.0029599666595458984, PT ;  /* 0x3f8060fe1c00780b */ /* 0x000fe40003fa6200 */
[----:B------:R-:W-:Y:S01]  /*d660*/  FSEL R11, -R15, -0.026868773624300956726, P3 ;  /* 0xbcdc1be70f0b7808 */ /* 0x000fe20001800100 */
[----:B------:R-:W-:Y:S01]  /*d670*/  FFMA R7, R6, R7, R9 ;  /* 0x0000000706077223 */ /* 0x000fe20000000009 */
[----:B------:R-:W-:-:S02]  /*d680*/  FSEL R9, R14, 0.0052134888246655464172, P3 ;  /* 0x3baad5ea0e097808 */ /* 0x000fc40001800000 */
        /* <DEDUP_REMOVED lines=262> */
[C---:B------:R-:W-:Y:S01]  /*e6f0*/  FSETP.GE.AND P5, PT, |R43|.reuse, 1.0029599666595458984, PT ;  /* 0x3f8060fe2b00780b */ /* 0x040fe20003fa6200 */
[----:B------:R-:W-:Y:S01]  /*e700*/  FADD R42, R42, 1 ;  /* 0x3f8000002a2a7421 */ /* 0x000fe20000000000 */
        /* <DEDUP_REMOVED lines=29> */
[----:B------:R-:W-:Y:S01]  /*e8e0*/  FMUL R33, R4, R33 ;  /* 0x0000002104217220 */ /* 0x000fe20000400000 */
[----:B------:R-:W1:Y:S01]  /*e8f0*/  @P3 MUFU.EX2 R32, R37 ;  /* 0x0000002500203308 */ /* 0x000e620000000800 */
[----:B------:R-:W-:Y:S01]  /*e900*/  FMUL R35, R60, 0.5 ;  /* 0x3f0000003c237820 */ /* 0x000fe20000400000 */
[----:B------:R-:W-:Y:S01]  /*e910*/  FFMA R31, R31, R34, R34 ;  /* 0x000000221f1f7223 */ /* 0x000fe20000000022 */
[----:B------:R-:W-:-:S02]  /*e920*/  FMUL R4, R63, 0.5 ;  /* 0x3f0000003f047820 */ /* 0x000fc40000400000 */
[----:B------:R-:W-:Y:S01]  /*e930*/  FMUL R35, R6, R35 ;  /* 0x0000002306237220 */ /* 0x000fe20000400000 */
[----:B------:R-:W-:Y:S01]  /*e940*/  FMUL R6, R65, 0.5 ;  /* 0x3f00000041067820 */ /* 0x000fe20000400000 */
[----:B------:R-:W-:Y:S01]  /*e950*/  FMUL R9, R9, R4 ;  /* 0x0000000409097220 */ /* 0x000fe20000400000 */
[----:B------:R-:W2:Y:S01]  /*e960*/  @P5 MUFU.EX2 R30, R31 ;  /* 0x0000001f001e5308 */ /* 0x000ea20000000800 */
[----:B------:R-:W-:Y:S01]  /*e970*/  FMUL R4, R67, 0.5 ;  /* 0x3f00000043047820 */ /* 0x000fe20000400000 */
[----:B------:R-:W-:Y:S01]  /*e980*/  FMUL R39, R11, R6 ;  /* 0x000000060b277220 */ /* 0x000fe20000400000 */
[----:B------:R-:W-:Y:S02]  /*e990*/  FMUL R6, R57, 0.5 ;  /* 0x3f00000039067820 */ /* 0x000fe40000400000 */
[----:B------:R-:W-:Y:S01]  /*e9a0*/  FMUL R29, R29, R4 ;  /* 0x000000041d1d7220 */ /* 0x000fe20000400000 */
        /* <DEDUP_REMOVED lines=15> */
[----:B------:R-:W-:Y:S01]  /*eaa0*/  FMUL R36, R36, R7 ;  /* 0x0000000724247220 */ /* 0x000fe20000400000 */
[----:B------:R-:W-:Y:S01]  /*eab0*/  FADD R31, R31, 1 ;  /* 0x3f8000001f1f7421 */ /* 0x000fe20000000000 */
[----:B------:R-:W-:Y:S01]  /*eac0*/  FMUL R7, R71, 0.5 ;  /* 0x3f00000047077820 */ /* 0x000fe20000400000 */
[----:B------:R-:W-:Y:S01]  /*ead0*/  FMUL R8, R8, R5 ;  /* 0x0000000508087220 */ /* 0x000fe20000400000 */
[----:B------:R-:W-:Y:S01]  /*eae0*/  FMUL R5, R66, 0.5 ;  /* 0x3f00000042057820 */ /* 0x000fe20000400000 */
[----:B------:R-:W-:Y:S01]  /*eaf0*/  FMUL R4, R31, R4 ;  /* 0x000000041f047220 */ /* 0x000fe20000400000 */
[----:B------:R-:W-:Y:S01]  /*eb00*/  FMUL R11, R42, R7 ;  /* 0x000000072a0b7220 */ /* 0x000fe20000400000 */
[----:B------:R-:W-:Y:S01]  /*eb10*/  F2FP.BF16.F32.PACK_AB R6, R32, R35 ;  /* 0x000000232006723e */ /* 0x000fe200000010ff */
[----:B------:R-:W-:Y:S01]  /*eb20*/  FMUL R28, R28, R5 ;  /* 0x000000051c1c7220 */ /* 0x000fe20000400000 */
[----:B------:R-:W-:Y:S01]  /*eb30*/  FMUL R5, R70, 0.5 ;  /* 0x3f00000046057820 */ /* 0x000fe20000400000 */
[----:B------:R-:W-:-:S02]  /*eb40*/  F2FP.BF16.F32.PACK_AB R7, R9, R8 ;  /* 0x000000080907723e */ /* 0x000fc400000010ff */
[----:B------:R-:W-:Y:S01]  /*eb50*/  F2FP.BF16.F32.PACK_AB R8, R39, R10 ;  /* 0x0000000a2708723e */ /* 0x000fe200000010ff */
[----:B------:R-:W-:Y:S01]  /*eb60*/  FMUL R40, R40, R5 ;  /* 0x0000000528287220 */ /* 0x000fe20000400000 */
[----:B------:R-:W-:Y:S02]  /*eb70*/  F2FP.BF16.F32.PACK_AB R5, R30, R33 ;  /* 0x000000211e05723e */ /* 0x000fe400000010ff */
[----:B------:R-:W-:Y:S02]  /*eb80*/  F2FP.BF16.F32.PACK_AB R4, R37, R4 ;  /* 0x000000042504723e */ /* 0x000fe400000010ff */
[----:B------:R-:W-:Y:S02]  /*eb90*/  F2FP.BF16.F32.PACK_AB R9, R29, R28 ;  /* 0x0000001c1d09723e */ /* 0x000fe400000010ff */
[----:B------:R-:W-:Y:S01]  /*eba0*/  F2FP.BF16.F32.PACK_AB R10, R69, R36 ;  /* 0x00000024450a723e */ /* 0x000fe200000010ff */
[----:B------:R1:W-:Y:S01]  /*ebb0*/  STSM.16.M88.4 [R102+0x2200], R4 ;  /* 0x0022000466007844 */ /* 0x0003e20000000200 */
        /* <DEDUP_REMOVED lines=19> */
.L_x_107:
[----:B------:R-:W-:Y:S05]  /*ecf0*/  BSYNC B0 ;  /* 0x0000000000007941 */ /* 0x000fea0003800000 */
.L_x_106:
[----:B------:R-:W-:Y:S06]  /*ed00*/  BAR.SYNC.DEFER_BLOCKING 0x1, 0x100 ;  /* 0x0044000000007b1d */ /* 0x000fec0000010000 */
[----:B------:R-:W-:Y:S04]  /*ed10*/  BSSY B0, `(.L_x_108) ;  /* 0x000000a000007945 */ /* 0x000fe80003800000 */
[----:B------:R-:W-:Y:S05]  /*ed20*/  @P0 BRA `(.L_x_109) ;  /* 0x0000000000200947 */ /* 0x000fea0003800000 */
[----:B------:R-:W-:-:S06]  /*ed30*/  UISETP.NE.AND UP0, UPT, UR49, 0x3, UPT ;  /* 0x000000033100788c */ /* 0x000fcc000bf05270 */
[----:B------:R-:W-:-:S13]  /*ed40*/  PLOP3.LUT P3, PT, PT, PT, UP0, 0x80, 0x0 ;  /* 0x000000000000781c */ /* 0x000fda0003f6f008 */
[----:B------:R-:W-:Y:S05]  /*ed50*/  @!P3 BRA `(.L_x_110) ;  /* 0x000000000004b947 */ /* 0x000fea0003800000 */
[----:B------:R-:W-:Y:S01]  /*ed60*/  BPT.TRAP 0x1 ;  /* 0x000000040000795c */ /* 0x000fe20000300000 */
.L_x_110:
[----:B------:R-:W-:-:S04]  /*ed70*/  ULEA UR4, UR8, UR51, 0x3 ;  /* 0x0000003308047291 */ /* 0x000fc8000f8e183f */
[----:B------:R-:W-:-:S04]  /*ed80*/  UIADD3 UR4, UR4, 0x60, URZ ;  /* 0x0000006004047890 */ /* 0x000fc8000fffe03f */
[----:B------:R-:W-:-:S09]  /*ed90*/  UPRMT UR4, UR53, 0x654, UR4 ;  /* 0x0000065435047896 */ /* 0x000fd20008000004 */
[----:B------:R-:W-:Y:S03]  /*eda0*/  SYNCS.ARRIVE.TRANS64.RED.A1T0 RZ, [UR4], RZ ;  /* 0x000000ffffff79a7 */ /* 0x000fe60008100404 */
.L_x_109:
[----:B------:R-:W-:Y:S05]  /*edb0*/  BSYNC B0 ;  /* 0x0000000000007941 */ /* 0x000fea0003800000 */
.L_x_108:
        /* <DEDUP_REMOVED lines=9> */
.L_x_113:
[C---:B-1----:R-:W-:Y:S01]  /*ee50*/  LEA R4, R0.reuse, UR51, 0x3 ;  /* 0x0000003300047c11 */ /* 0x042fe2000f8e18ff */
[----:B------:R-:W-:Y:S01]  /*ee60*/  VIADD R8, R0, 0x1 ;  /* 0x0000000100087836 */ /* 0x000fe20000000000 */
[----:B------:R-:W-:Y:S01]  /*ee70*/  SHF.L.U32 R5, R25, 0x1f, RZ ;  /* 0x0000001f19057819 */ /* 0x000fe200000006ff */
[----:B------:R-:W-:Y:S03]  /*ee80*/  BSSY B1, `(.L_x_114) ;  /* 0x0000005000017945 */ /* 0x000fe60003800000 */
[----:B------:R-:W1:Y:S01]  /*ee90*/  SYNCS.PHASECHK.TRANS64.TRYWAIT P5, [R4+URZ+0x40], R5 ;  /* 0x00004005040075a7 */ /* 0x000e6200080a017f */
[----:B------:R-:W-:-:S04]  /*eea0*/  ISETP.NE.AND P3, PT, R8, 0x4, PT ;  /* 0x000000040800780c */ /* 0x000fc80003f65270 */
[----:B------:R-:W-:Y:S01]  /*eeb0*/  SEL R10, RZ, 0x1, P3 ;  /* 0x00000001ff0a7807 */ /* 0x000fe20001800000 */
[----:B-1----:R-:W-:Y:S08]  /*eec0*/  @!P5 BRA `(.L_x_115) ;  /* 0x000000780080d947 */ /* 0x002ff00003800000 */
.L_x_239:
[----:B------:R-:W-:Y:S05]  /*eed0*/  BSYNC B1 ;  /* 0x0000000000017941 */ /* 0x000fea0003800000 */
.L_x_114:
[----:B------:R-:W-:Y:S05]  /*eee0*/  @P4 BRA `(.L_x_116) ;  /* 0x0000000000944947 */ /* 0x000fea0003800000 */
[----:B------:R-:W-:Y:S01]  /*eef0*/  LEA R0, R0, R95, 0xd ;  /* 0x0000005f00007211 */ /* 0x000fe200078e68ff */
[----:B------:R-:W-:Y:S05]  /*ef00*/  WARPSYNC.ALL ;  /* 0x0000000000007948 */ /* 0x000fea0003800000 */
[----:B------:R-:W-:Y:S01]  /*ef10*/  IMAD R36, R23, 0x2, R0 ;  /* 0x0000000217247824 */ /* 0x000fe200078e0200 */
[----:B-1----:R-:W1:Y:S05]  /*ef20*/  LDSM.16.M88.4 R4, [R0] ;  /* 0x000000000004783b */ /* 0x002e6a0000000200 */
        /* <DEDUP_REMOVED lines=33> */
.L_x_116:
[----:B------:R-:W-:Y:S02]  /*f140*/  LOP3.LUT R25, R25, R10, RZ, 0x3c, !PT ;  /* 0x0000000a19197212 */ /* 0x000fe400078e3cff */
[----:B------:R-:W-:-:S07]  /*f150*/  SEL R0, R8, RZ, P3 ;  /* 0x000000ff08007207 */ /* 0x000fce0001800000 */
.L_x_112:
[----:B------:R-:W-:Y:S05]  /*f160*/  BSYNC B0 ;  /* 0x0000000000007941 */ /* 0x000fea0003800000 */
.L_x_111:
        /* <DEDUP_REMOVED lines=63> */
[----:B------:R-:W-:Y:S01]  /*f560*/  FMUL R46, R150, 0.70710676908493041992 ;  /* 0x3f3504f3962e7820 */ /* 0x000fe20000400000 */
[C---:B------:R-:W-:Y:S01]  /*f570*/  FFMA R137, R153.reuse, R137, R88 ;  /* 0x0000008999897223 */ /* 0x040fe20000000058 */
[----:B------:R-:W-:Y:S01]  /*f580*/  FFMA R136, R153, R136, R162 ;  /* 0x0000008899887223 */ /* 0x000fe200000000a2 */
[----:B------:R-:W-:Y:S01]  /*f590*/  FMUL R148, R148, 0.5 ;  /* 0x3f00000094947820 */ /* 0x000fe20000400000 */
[----:B------:R-:W-:Y:S05]  /*f5a0*/  WARPSYNC.ALL ;  /* 0x0000000000007948 */ /* 0x000fea0003800000 */
[----:B-1----:R-:W-:Y:S01]  /*f5b0*/  @P3 FADD R6, -R6, 1 ;  /* 0x3f80000006063421 */ /* 0x002fe20000000100 */
[----:B------:R-:W-:Y:S01]  /*f5c0*/  FMUL R44, R137, 0.70710676908493041992 ;  /* 0x3f3504f3892c7820 */ /* 0x000fe20000400000 */
[----:B------:R-:W-:Y:S01]  /*f5d0*/  BSSY B0, `(.L_x_117) ;  /* 0x0000177000007945 */ /* 0x000fe20003800000 */
[----:B--2---:R-:W-:-:S02]  /*f5e0*/  @P5 FADD R7, -R7, 1 ;  /* 0x3f80000007075421 */ /* 0x004fc40000000100 */
        /* <DEDUP_REMOVED lines=100> */
[----:B------:R-:W-:Y:S02]  /*fc30*/  FSEL R24, |R41|, R24, P5 ;  /* 0x0000001829187208 */ /* 0x000fe40002800200 */
[----:B------:R-:W-:Y:S02]  /*fc40*/  FSEL R33, R3, 8.4834944573231041431e-05, P5 ;  /* 0x38b1e96a03217808 */ /* 0x000fe40002800000 */
[----:B------:R-:W-:-:S02]  /*fc50*/  FSEL R35, -R13, -0.00082130916416645050049, P5 ;  /* 0xba574d200d237808 */ /* 0x000fc40002800100 */
[C---:B------:R-:W-:Y:S02]  /*fc60*/  FSEL R29, R14.reuse, 0.0052134888246655464172, P3 ;  /* 0x3baad5ea0e1d7808 */ /* 0x040fe40001800000 */
        /* <DEDUP_REMOVED lines=34> */
[----:B------:R-:W-:Y:S01]  /*fe90*/  FSEL R29, R3, 8.4834944573231041431e-05, P3 ;  /* 0x38b1e96a031d7808 */ /* 0x000fe20001800000 */
[----:B------:R-:W-:Y:S01]  /*fea0*/  FMUL R147, R147, 0.5 ;  /* 0x3f00000093937820 */ /* 0x000fe20000400000 */
[----:B------:R-:W-:Y:S01]  /*feb0*/  FSEL R31, -R13, -0.00082130916416645050049, P3 ;  /* 0xba574d200d1f7808 */ /* 0x000fe20001800100 */
[C---:B------:R-:W-:Y:S01]  /*fec0*/  FMUL R28, R41.reuse, R41 ;  /* 0x00000029291c7220 */ /* 0x040fe20000400000 */
[----:B------:R-:W-:Y:S01]  /*fed0*/  FSETP.GE.AND P5, PT, |R41|, 1.0029599666595458984, PT ;  /* 0x3f8060fe2900780b */ /* 0x000fe20003fa6200 */
[----:B------:R-:W-:Y:S01]  /*fee0*/  FADD R11, R11, 1 ;  /* 0x3f8000000b0b7421 */ /* 0x000fe20000000000 */
        /* <DEDUP_REMOVED lines=86> */
[C---:B------:R-:W-:Y:S01]  /*10450*/  FMUL R31, R42.reuse, R42 ;  /* 0x0000002a2a1f7220 */ /* 0x040fe20000400000 */
[----:B------:R-:W-:Y:S01]  /*10460*/  FSEL R30, R3, 8.4834944573231041431e-05, P3 ;  /* 0x38b1e96a031e7808 */ /* 0x000fe20001800000 */
[----:B------:R-:W-:Y:S01]  /*10470*/  FMUL R35, R35, R148 ;  /* 0x0000009423237220 */ /* 0x000fe20000400000 */
[----:B------:R-:W-:Y:S01]  /*10480*/  FSEL R32, -R13, -0.00082130916416645050049, P3 ;  /* 0xba574d200d207808 */ /* 0x000fe20001800100 */
[----:B------:R-:W-:Y:S01]  /*10490*/  FADD R37, R37, 1 ;  /* 0x3f80000025257421 */ /* 0x000fe20000000000 */
[----:B------:R-:W-:-:S02]  /*104a0*/  FSETP.GE.AND P5, PT, |R42|, 1.0029599666595458984, PT ;  /* 0x3f8060fe2a00780b */ /* 0x000fc40003fa6200 */
[----:B------:R-:W-:Y:S01]  /*104b0*/  FSEL R34, -R15, -0.026868773624300956726, P3 ;  /* 0xbcdc1be70f227808 */ /* 0x000fe20001800100 */
[----:B------:R-:W-:Y:S01]  /*104c0*/  FFMA R30, R29, R30, R32 ;  /* 0x0000001e1d1e7223 */ /* 0x000fe20000000020 */
[----:B------:R-:W-:Y:S02]  /*104d0*/  FSEL R32, R14, 0.0052134888246655464172, P3 ;  /* 0x3baad5ea0e207808 */ /* 0x000fe40001800000 */
        /* <DEDUP_REMOVED lines=42> */
[----:B------:R-:W-:Y:S01]  /*10780*/  FSEL R36, R14, 0.0052134888246655464172, P3 ;  /* 0x3baad5ea0e247808 */ /* 0x000fe20001800000 */
[----:B------:R-:W-:Y:S01]  /*10790*/  FFMA R34, R31, R30, R32 ;  /* 0x0000001e1f227223 */ /* 0x000fe20000000020 */
        /* <DEDUP_REMOVED lines=51> */
[----:B------:R-:W-:Y:S02]  /*10ad0*/  FMUL R6, R151, 0.5 ;  /* 0x3f00000097067820 */ /* 0x000fe40000400000 */
[----:B------:R-:W-:Y:S01]  /*10ae0*/  FMUL R33, R4, R29 ;  /* 0x0000001d04217220 */ /* 0x000fe20000400000 */
[----:B------:R-:W-:Y:S01]  /*10af0*/  FMUL R4, R143, 0.5 ;  /* 0x3f0000008f047820 */ /* 0x000fe20000400000 */
[----:B------:R-:W-:Y:S01]  /*10b00*/  FADD R30, R30, 1 ;  /* 0x3f8000001e1e7421 */ /* 0x000fe20000000000 */
[----:B------:R-:W-:Y:S01]  /*10b10*/  FMUL R29, R36, R7 ;  /* 0x00000007241d7220 */ /* 0x000fe20000400000 */
[----:B------:R-:W-:Y:S01]  /*10b20*/  FMUL R41, R41, R6 ;  /* 0x0000000629297220 */ /* 0x000fe20000400000 */
[----:B------:R-:W-:Y:S01]  /*10b30*/  FMUL R9, R9, R4 ;  /* 0x0000000409097220 */ /* 0x000fe20000400000 */
[----:B------:R-:W-:Y:S01]  /*10b40*/  FMUL R4, R149, 0.5 ;  /* 0x3f00000095047820 */ /* 0x000fe20000400000 */
[----:B------:R-:W-:-:S03]  /*10b50*/  F2FP.BF16.F32.PACK_AB R6, R34, R31 ;  /* 0x0000001f2206723e */ /* 0x000fc600000010ff */
[----:B------:R-:W-:Y:S01]  /*10b60*/  FMUL R28, R37, R4 ;  /* 0x00000004251c7220 */ /* 0x000fe20000400000 */
[----:B------:R-:W-:Y:S01]  /*10b70*/  FMUL R4, R150, 0.5 ;  /* 0x3f00000096047820 */ /* 0x000fe20000400000 */
[----:B------:R-:W-:Y:S02]  /*10b80*/  F2FP.BF16.F32.PACK_AB R7, R9, R8 ;  /* 0x000000080907723e */ /* 0x000fe400000010ff */
[----:B------:R-:W-:Y:S01]  /*10b90*/  F2FP.BF16.F32.PACK_AB R8, R11, R10 ;  /* 0x0000000a0b08723e */ /* 0x000fe200000010ff */
[----:B------:R-:W-:Y:S01]  /*10ba0*/  FMUL R38, R39, R4 ;  /* 0x0000000427267220 */ /* 0x000fe20000400000 */
[----:B------:R-:W-:Y:S01]  /*10bb0*/  FMUL R4, R30, R5 ;  /* 0x000000051e047220 */ /* 0x000fe20000400000 */
[----:B------:R-:W-:Y:S02]  /*10bc0*/  F2FP.BF16.F32.PACK_AB R5, R32, R33 ;  /* 0x000000212005723e */ /* 0x000fe400000010ff */
[----:B------:R-:W-:Y:S02]  /*10bd0*/  F2FP.BF16.F32.PACK_AB R9, R147, R24 ;  /* 0x000000189309723e */ /* 0x000fe400000010ff */
[----:B------:R-:W-:-:S02]  /*10be0*/  F2FP.BF16.F32.PACK_AB R4, R29, R4 ;  /* 0x000000041d04723e */ /* 0x000fc400000010ff */
[----:B------:R-:W-:Y:S02]  /*10bf0*/  F2FP.BF16.F32.PACK_AB R10, R28, R35 ;  /* 0x000000231c0a723e */ /* 0x000fe400000010ff */
[----:B------:R-:W-:Y:S01]  /*10c00*/  F2FP.BF16.F32.PACK_AB R11, R41, R38 ;  /* 0x00000026290b723e */ /* 0x000fe200000010ff */
[----:B------:R1:W-:Y:S04]  /*10c10*/  STSM.16.M88.4 [R102+0x4200], R4 ;  /* 0x0042000466007844 */ /* 0x0003e80000000200 */
        /* <DEDUP_REMOVED lines=18> */
.L_x_118:
[----:B------:R-:W-:Y:S05]  /*10d40*/  BSYNC B0 ;  /* 0x0000000000007941 */ /* 0x000fea0003800000 */
.L_x_117:
[----:B------:R-:W-:Y:S06]  /*10d50*/  BAR.SYNC.DEFER_BLOCKING 0x1, 0x100 ;  /* 0x0044000000007b1d */ /* 0x000fec0000010000 */
[----:B------:R-:W-:Y:S04]  /*10d60*/  BSSY B0, `(.L_x_119) ;  /* 0x000000a000007945 */ /* 0x000fe80003800000 */
[----:B------:R-:W-:Y:S05]  /*10d70*/  @P0 BRA `(.L_x_120) ;  /* 0x0000000000200947 */ /* 0x000fea0003800000 */
[----:B------:R-:W-:-:S06]  /*10d80*/  UISETP.NE.AND UP0, UPT, UR49, 0x3, UPT ;  /* 0x000000033100788c */ /* 0x000fcc000bf05270 */
[----:B------:R-:W-:-:S13]  /*10d90*/  PLOP3.LUT P3, PT, PT, PT, UP0, 0x80, 0x0 ;  /* 0x000000000000781c */ /* 0x000fda0003f6f008 */
[----:B------:R-:W-:Y:S05]  /*10da0*/  @!P3 BRA `(.L_x_121) ;  /* 0x000000000004b947 */ /* 0x000fea0003800000 */
[----:B------:R-:W-:Y:S01]  /*10db0*/  BPT.TRAP 0x1 ;  /* 0x000000040000795c */ /* 0x000fe20000300000 */
.L_x_121:
[----:B------:R-:W-:-:S04]  /*10dc0*/  ULEA UR4, UR8, UR51, 0x3 ;  /* 0x0000003308047291 */ /* 0x000fc8000f8e183f */
[----:B------:R-:W-:-:S04]  /*10dd0*/  UIADD3 UR4, UR4, 0x60, URZ ;  /* 0x0000006004047890 */ /* 0x000fc8000fffe03f */
[----:B------:R-:W-:-:S09]  /*10de0*/  UPRMT UR4, UR53, 0x654, UR4 ;  /* 0x0000065435047896 */ /* 0x000fd20008000004 */
[----:B------:R-:W-:Y:S03]  /*10df0*/  SYNCS.ARRIVE.TRANS64.RED.A1T0 RZ, [UR4], RZ ;  /* 0x000000ffffff79a7 */ /* 0x000fe60008100404 */
.L_x_120:
[----:B------:R-:W-:Y:S05]  /*10e00*/  BSYNC B0 ;  /* 0x0000000000007941 */ /* 0x000fea0003800000 */
.L_x_119:
        /* <DEDUP_REMOVED lines=9> */
.L_x_124:
[----:B------:R-:W-:Y:S01]  /*10ea0*/  SHF.L.U32 R25, R25, 0x1f, RZ ;  /* 0x0000001f19197819 */ /* 0x000fe200000006ff */
[----:B------:R-:W-:Y:S01]  /*10eb0*/  BSSY B1, `(.L_x_125) ;  /* 0x0000004000017945 */ /* 0x000fe20003800000 */
[----:B-1----:R-:W-:-:S04]  /*10ec0*/  LEA R4, R0, UR51, 0x3 ;  /* 0x0000003300047c11 */ /* 0x002fc8000f8e18ff */
[----:B------:R-:W1:Y:S02]  /*10ed0*/  SYNCS.PHASECHK.TRANS64.TRYWAIT P3, [R4+URZ+0x40], R25 ;  /* 0x00004019040075a7 */ /* 0x000e64000806017f */
[----:B-1----:R-:W-:Y:S05]  /*10ee0*/  @!P3 BRA `(.L_x_126) ;  /* 0x00000058008cb947 */ /* 0x002fea0003800000 */
.L_x_240:
[----:B------:R-:W-:Y:S05]  /*10ef0*/  BSYNC B1 ;  /* 0x0000000000017941 */ /* 0x000fea0003800000 */
.L_x_125:
[----:B------:R-:W-:Y:S05]  /*10f00*/  @P4 BRA `(.L_x_123) ;  /* 0x0000000000944947 */ /* 0x000fea0003800000 */
[----:B------:R-:W-:Y:S01]  /*10f10*/  LEA R0, R0, R95, 0xd ;  /* 0x0000005f00007211 */ /* 0x000fe200078e68ff */
[----:B------:R-:W-:Y:S05]  /*10f20*/  WARPSYNC.ALL ;  /* 0x0000000000007948 */ /* 0x000fea0003800000 */
[----:B-1----:R-:W-:Y:S01]  /*10f30*/  IMAD R4, R23, 0x2, R0 ;  /* 0x0000000217047824 */ /* 0x002fe200078e0200 */
[----:B------:R-:W1:Y:S04]  /*10f40*/  LDSM.16.M88.4 R8, [R0] ;  /* 0x000000000008783b */ /* 0x000e680000000200 */
[----:B------:R-:W2:Y:S01]  /*10f50*/  LDSM.16.M88.4 R36, [R4] ;  /* 0x000000000424783b */ /* 0x000ea20000000200 */
[----:B-1----:R-:W-:Y:S01]  /*10f60*/  IMAD.U32 R25, R9, 0x10000, RZ ;  /* 0x0001000009197824 */ /* 0x002fe200078e00ff */
[C---:B------:R-:W-:Y:S01]  /*10f70*/  SHF.L.U32 R5, R8.reuse, 0x10, RZ ;  /* 0x0000001008057819 */ /* 0x040fe200000006ff */
[----:B------:R-:W-:Y:S01]  /*10f80*/  IMAD.U32 R33, R11, 0x10000, RZ ;  /* 0x000100000b217824 */ /* 0x000fe200078e00ff */
[----:B------:R-:W-:Y:S01]  /*10f90*/  LOP3.LUT R7, R8, 0xffff0000, RZ, 0xc0, !PT ;  /* 0xffff000008077812 */ /* 0x000fe200078ec0ff */
        /* <DEDUP_REMOVED lines=28> */
.L_x_123:
[----:B------:R-:W-:Y:S05]  /*11160*/  BSYNC B0 ;  /* 0x0000000000007941 */ /* 0x000fea0003800000 */
.L_x_122:
[C---:B------:R-:W-:Y:S01]  /*11170*/  FFMA R87, R153.reuse, R87, R170 ;  /* 0x0000005799577223 */ /* 0x040fe200000000aa */
[C---:B------:R-:W-:Y:S01]  /*11180*/  FFMA R12, R153.reuse, R74, R12 ;  /* 0x0000004a990c7223 */ /* 0x040fe2000000000c */
[C---:B------:R-:W-:Y:S01]  /*11190*/  FFMA R75, R153.reuse, R75, R90 ;  /* 0x0000004b994b7223 */ /* 0x040fe2000000005a */
[----:B------:R-:W-:Y:S01]  /*111a0*/  FFMA R76, R153, R76, R156 ;  /* 0x0000004c994c7223 */ /* 0x000fe2000000009c */
[----:B-1----:R-:W-:Y:S01]  /*111b0*/  FMUL R9, R87, 0.70710676908493041992 ;  /* 0x3f3504f357097820 */ /* 0x002fe20000400000 */
[----:B------:R-:W-:Y:S01]  /*111c0*/  FMUL R24, R12, 0.70710676908493041992 ;  /* 0x3f3504f30c187820 */ /* 0x000fe20000400000 */
[----:B------:R-:W-:Y:S01]  /*111d0*/  FMUL R35, R75, 0.70710676908493041992 ;  /* 0x3f3504f34b237820 */ /* 0x000fe20000400000 */
[----:B------:R-:W-:Y:S01]  /*111e0*/  FMUL R26, R76, 0.70710676908493041992 ;  /* 0x3f3504f34c1a7820 */ /* 0x000fe20000400000 */
[C---:B------:R-:W-:Y:S01]  /*111f0*/  FMUL R0, R9.reuse, R9 ;  /* 0x0000000909007220 */ /* 0x040fe20000400000 */
[----:B------:R-:W-:Y:S01]  /*11200*/  FSETP.GE.AND P3, PT, |R9|, 1.0029599666595458984, PT ;  /* 0x3f8060fe0900780b */ /* 0x000fe20003f66200 */
[----:B------:R-:W-:Y:S01]  /*11210*/  FFMA R77, R153, R77, R158 ;  /* 0x0000004d994d7223 */ /* 0x000fe2000000009e */
[----:B------:R-:W-:Y:S01]  /*11220*/  FSETP.GE.AND P4, PT, |R35|, 1.0029599666595458984, PT ;  /* 0x3f8060fe2300780b */ /* 0x000fe20003f86200 */
[----:B------:R-:W-:Y:S01]  /*11230*/  FMUL R8, R26, R26 ;  /* 0x0000001a1a087220 */ /* 0x000fe20000400000 */
[----:B------:R-:W-:Y:S01]  /*11240*/  FSEL R0, |R9|, R0, P3 ;  /* 0x0000000009007208 */ /* 0x000fe20001800200 */
[----:B------:R-:W-:Y:S01]  /*11250*/  FFMA R78, R153, R78, R92 ;  /* 0x0000004e994e7223 */ /* 0x000fe2000000005c */
[----:B------:R-:W-:Y:S01]  /*11260*/  FSEL R5, R3, 8.4834944573231041431e-05, P3 ;  /* 0x38b1e96a03057808 */ /* 0x000fe20001800000 */
[----:B------:R-:W-:Y:S01]  /*11270*/  FFMA R79, R153, R79, R160 ;  /* 0x0000004f994f7223 */ /* 0x000fe200000000a0 */
[----:B------:R-:W-:Y:S01]  /*11280*/  FSEL R7, -R13, -0.00082130916416645050049, P3 ;  /* 0xba574d200d077808 */ /* 0x000fe20001800100 */
[----:B------:R-:W-:Y:S01]  /*11290*/  FMUL R36, R78, 0.70710676908493041992 ;  /* 0x3f3504f34e247820 */ /* 0x000fe20000400000 */
[----:B------:R-:W-:Y:S01]  /*112a0*/  FSEL R4, R14, 0.0052134888246655464172, P3 ;  /* 0x3baad5ea0e047808 */ /* 0x000fe20001800000 */
[----:B------:R-:W-:Y:S01]  /*112b0*/  FFMA R80, R153, R80, R94 ;  /* 0x0000005099507223 */ /* 0x000fe2000000005e */
[----:B------:R-:W-:Y:S01]  /*112c0*/  FSEL R6, -R15, -0.026868773624300956726, P3 ;  /* 0xbcdc1be70f067808 */ /* 0x000fe20001800100 */
[C---:B------:R-:W-:Y:S01]  /*112d0*/  FFMA R5, R0.reuse, R5, R7 ;  /* 0x0000000500057223 */ /* 0x040fe20000000007 */
[----:B------:R-:W-:Y:S01]  /*112e0*/  FSEL R7, -|R9|, R9, P3 ;  /* 0x0000000909077208 */ /* 0x000fe20001800300 */
[----:B------:R-:W-:Y:S01]  /*112f0*/  FFMA R81, R153, R81, R164 ;  /* 0x0000005199517223 */ /* 0x000fe200000000a4 */
[----:B------:R-:W-:Y:S01]  /*11300*/  FSEL R11, -R13, -0.00082130916416645050049, P4 ;  /* 0xba574d200d0b7808 */ /* 0x000fe20002000100 */
[----:B------:R-:W-:Y:S01]  /*11310*/  FFMA R5, R0, R5, R4 ;  /* 0x0000000500057223 */ /* 0x000fe20000000004 */
[----:B------:R-:W-:Y:S01]  /*11320*/  FSEL R4, R19, 0.11284004896879196167, P3 ;  /* 0x3de718af13047808 */ /* 0x000fe20001800000 */
[----:B------:R-:W-:Y:S01]  /*11330*/  FMUL R41, R80, 0.70710676908493041992 ;  /* 0x3f3504f350297820 */ /* 0x000fe20000400000 */
[----:B------:R-:W-:Y:S01]  /*11340*/  FSETP.GE.AND P5, PT, |R26|, 1.0029599666595458984, PT ;  /* 0x3f8060fe1a00780b */ /* 0x000fe20003fa6200 */
[----:B------:R-:W-:Y:S01]  /*11350*/  FFMA R5, R0, R5, R6 ;  /* 0x0000000500057223 */ /* 0x000fe20000000006 */
[----:B------:R-:W-:Y:S01]  /*11360*/  FSEL R6, R20, -0.37612664699554443359, P3 ;  /* 0xbec093ac14067808 */ /* 0x000fe20001800000 */
[----:B------:R-:W-:Y:S01]  /*11370*/  FFMA R82, R153, R82, R96 ;  /* 0x0000005299527223 */ /* 0x000fe20000000060 */
[----:B------:R-:W-:Y:S01]  /*11380*/  FSEL R8, |R26|, R8, P5 ;  /* 0x000000081a087208 */ /* 0x000fe20002800200 */
[----:B------:R-:W-:Y:S01]  /*11390*/  FFMA R5, R0, R5, R4 ;  /* 0x0000000500057223 */ /* 0x000fe20000000004 */
[----:B------:R-:W-:Y:S01]  /*113a0*/  FSEL R4, R21, 0.12837915122509002686, P3 ;  /* 0x3e0375d315047808 */ /* 0x000fe20001800000 */
[----:B------:R-:W-:Y:S01]  /*113b0*/  FMUL R43, R82, 0.70710676908493041992 ;  /* 0x3f3504f3522b7820 */ /* 0x000fe20000400000 */
[----:B------:R-:W-:Y:S01]  /*113c0*/  FSEL R29, R3, 8.4834944573231041431e-05, P5 ;  /* 0x38b1e96a031d7808 */ /* 0x000fe20002800000 */
[C---:B------:R-:W-:Y:S01]  /*113d0*/  FFMA R5, R0.reuse, R5, R6 ;  /* 0x0000000500057223 */ /* 0x040fe20000000006 */
[----:B------:R-:W-:Y:S01]  /*113e0*/  FMUL R6, R35, R35 ;  /* 0x0000002323067220 */ /* 0x000fe20000400000 */
[----:B------:R-:W-:Y:S01]  /*113f0*/  FSEL R31, -R13, -0.00082130916416645050049, P5 ;  /* 0xba574d200d1f7808 */ /* 0x000fe20002800100 */
[C---:B------:R-:W-:Y:S01]  /*11400*/  FFMA R83, R153.reuse, R83, R166 ;  /* 0x0000005399537223 */ /* 0x040fe200000000a6 */
[----:B------:R-:W-:Y:S01]  /*11410*/  FFMA R0, R0, R5, R4 ;  /* 0x0000000500007223 */ /* 0x000fe20000000004 */
[----:B------:R-:W-:Y:S01]  /*11420*/  FSEL R25, R14, 0.0052134888246655464172, P4 ;  /* 0x3baad5ea0e197808 */ /* 0x000fe20002000000 */
[----:B------:R-:W-:Y:S01]  /*11430*/  FFMA R84, R153, R84, R168 ;  /* 0x0000005499547223 */ /* 0x000fe200000000a8 */
[----:B------:R-:W-:Y:S01]  /*11440*/  FSEL R6, |R35|, R6, P4 ;  /* 0x0000000623067208 */ /* 0x000fe20002000200 */
[----:B------:R-:W-:Y:S01]  /*11450*/  FFMA R0, R0, R7, R7 ;  /* 0x0000000700007223 */ /* 0x000fe20000000007 */
[----:B------:R-:W-:Y:S01]  /*11460*/  FSEL R33, R14, 0.0052134888246655464172, P5 ;  /* 0x3baad5ea0e217808 */ /* 0x000fe20002800000 */
[C---:B------:R-:W-:Y:S01]  /*11470*/  FFMA R29, R8.reuse, R29, R31 ;  /* 0x0000001d081d7223 */ /* 0x040fe2000000001f */
[----:B------:R-:W-:Y:S01]  /*11480*/  FSEL R31, -R15, -0.026868773624300956726, P5 ;  /* 0xbcdc1be70f1f7808 */ /* 0x000fe20002800100 */
[----:B------:R-:W1:Y:S01]  /*11490*/  @P3 MUFU.EX2 R4, R0 ;  /* 0x0000000000043308 */ /* 0x000e620000000800 */
[----:B------:R-:W-:Y:S01]  /*114a0*/  FSEL R10, R21, 0.12837915122509002686, P5 ;  /* 0x3e0375d3150a7808 */ /* 0x000fe20002800000 */
[C---:B------:R-:W-:Y:S01]  /*114b0*/  FFMA R33, R8.reuse, R29, R33 ;  /* 0x0000001d08217223 */ /* 0x040fe20000000021 */
[----:B------:R-:W-:Y:S01]  /*114c0*/  FSEL R29, R19, 0.11284004896879196167, P4 ;  /* 0x3de718af131d7808 */ /* 0x000fe20002000000 */
[C---:B------:R-:W-:Y:S01]  /*114d0*/  FFMA R85, R153.reuse, R85, R98 ;  /* 0x0000005599557223 */ /* 0x040fe20000000062 */
[C---:B------:R-:W-:Y:S01]  /*114e0*/  FFMA R86, R153.reuse, R86, R100 ;  /* 0x0000005699567223 */ /* 0x040fe20000000064 */
[----:B------:R-:W-:Y:S01]  /*114f0*/  FFMA R31, R8, R33, R31 ;  /* 0x00000021081f7223 */ /* 0x000fe2000000001f */
[C---:B------:R-:W-:Y:S01]  /*11500*/  FFMA R73, R153.reuse, R73, R88 ;  /* 0x0000004999497223 */ /* 0x040fe20000000058 */
[----:B------:R-:W-:Y:S01]  /*11510*/  FFMA R72, R153, R72, R162 ;  /* 0x0000004899487223 */ /* 0x000fe200000000a2 */
[----:B------:R-:W-:Y:S01]  /*11520*/  FMUL R87, R87, 0.5 ;  /* 0x3f00000057577820 */ /* 0x000fe20000400000 */
[----:B------:R-:W-:Y:S05]  /*11530*/  WARPSYNC.ALL ;  /* 0x0000000000007948 */ /* 0x000fea0003800000 */
[----:B------:R-:W-:Y:S01]  /*11540*/  FMUL R40, R73, 0.70710676908493041992 ;  /* 0x3f3504f349287820 */ /* 0x000fe20000400000 */
[----:B------:R-:W-:Y:S01]  /*11550*/  BSSY B0, `(.L_x_127) ;  /* 0x000017f000007945 */ /* 0x000fe20003800000 */
[----:B-1----:R-:W-:-:S05]  /*11560*/  @P3 FADD R4, -R4, 1 ;  /* 0x3f80000004043421 */ /* 0x002fca0000000100 */
[----:B------:R-:W-:Y:S01]  /*11570*/  @P3 LOP3.LUT R0, R4, 0x80000000, R9, 0xb8, !PT ;  /* 0x8000000004003812 */ /* 0x000fe200078eb809 */
[C---:B------:R-:W-:Y:S01]  /*11580*/  FMUL R4, R24.reuse, R24 ;  /* 0x0000001818047220 */ /* 0x040fe20000400000 */
[----:B------:R-:W-:Y:S02]  /*11590*/  FSETP.GE.AND P3, PT, |R24|, 1.0029599666595458984, PT ;  /* 0x3f8060fe1800780b */ /* 0x000fe40003f66200 */
[C---:B------:R-:W-:Y:S01]  /*115a0*/  FSEL R9, R3.reuse, 8.4834944573231041431e-05, P4 ;  /* 0x38b1e96a03097808 */ /* 0x040fe20002000000 */
[----:B------:R-:W-:Y:S01]  /*115b0*/  FADD R0, R0, 1 ;  /* 0x3f80000000007421 */ /* 0x000fe20000000000 */
[----:B------:R-:W-:Y:S02]  /*115c0*/  FSEL R4, |R24|, R4, P3 ;  /* 0x0000000418047208 */ /* 0x000fe40001800200 */
[----:B------:R-:W-:Y:S01]  /*115d0*/  FSEL R5, R3, 8.4834944573231041431e-05, P3 ;  /* 0x38b1e96a03057808 */ /* 0x000fe20001800000 */
[----:B------:R-:W-:Y:S01]  /*115e0*/  FFMA R11, R6, R9, R11 ;  /* 0x00000009060b7223 */ /* 0x000fe2000000000b */
[----:B------:R-:W-:Y:S01]  /*115f0*/  FSEL R7, -R13, -0.00082130916416645050049, P3 ;  /* 0xba574d200d077808 */ /* 0x000fe20001800100 */
[----:B------:R-:W-:Y:S01]  /*11600*/  FMUL R87, R0, R87 ;  /* 0x0000005700577220 */ /* 0x000fe20000400000 */
[C---:B------:R-:W-:Y:S01]  /*11610*/  FSEL R9, -R15.reuse, -0.026868773624300956726, P3 ;  /* 0xbcdc1be70f097808 */ /* 0x040fe20001800100 */
[----:B------:R-:W-:Y:S01]  /*11620*/  FFMA R11, R6, R11, R25 ;  /* 0x0000000b060b7223 */ /* 0x000fe20000000019 */
[----:B------:R-:W-:Y:S01]  /*11630*/  FSEL R25, -R15, -0.026868773624300956726, P4 ;  /* 0xbcdc1be70f197808 */ /* 0x000fe20002000100 */
[----:B------:R-:W-:Y:S01]  /*11640*/  FFMA R5, R4, R5, R7 ;  /* 0x0000000504057223 */ /* 0x000fe20000000007 */
[----:B------:R-:W-:Y:S01]  /*11650*/  FSEL R7, R14, 0.0052134888246655464172, P3 ;  /* 0x3baad5ea0e077808 */ /* 0x000fe20001800000 */
[----:B------:R-:W-:-:S02]  /*11660*/  FMUL R0, R77, 0.5 ;  /* 0x3f0000004d007820 */ /* 0x000fc40000400000 */
[----:B------:R-:W-:Y:S01]  /*11670*/  FFMA R11, R6, R11, R25 ;  /* 0x0000000b060b7223 */ /* 0x000fe20000000019 */
[----:B------:R-:W-:Y:S01]  /*11680*/  FSEL R25, R20, -0.37612664699554443359, P4 ;  /* 0xbec093ac14197808 */ /* 0x000fe20002000000 */
[----:B------:R-:W-:Y:S01]  /*11690*/  FFMA R5, R4, R5, R7 ;  /* 0x0000000504057223 */ /* 0x000fe20000000007 */
[C---:B------:R-:W-:Y:S01]  /*116a0*/  FSEL R7, R19.reuse, 0.11284004896879196167, P3 ;  /* 0x3de718af13077808 */ /* 0x040fe20001800000 */
[----:B------:R-:W-:Y:S01]  /*116b0*/  FFMA R11, R6, R11, R29 ;  /* 0x0000000b060b7223 */ /* 0x000fe2000000001d */
[----:B------:R-:W-:Y:S01]  /*116c0*/  FSEL R29, R19, 0.11284004896879196167, P5 ;  /* 0x3de718af131d7808 */ /* 0x000fe20002800000 */
[----:B------:R-:W-:Y:S01]  /*116d0*/  FFMA R5, R4, R5, R9 ;  /* 0x0000000504057223 */ /* 0x000fe20000000009 */
[----:B------:R-:W-:Y:S01]  /*116e0*/  FSEL R9, R20, -0.37612664699554443359, P3 ;  /* 0xbec093ac14097808 */ /* 0x000fe20001800000 */
[----:B------:R-:W-:Y:S02]  /*116f0*/  FFMA R11, R6, R11, R25 ;  /* 0x0000000b060b7223 */ /* 0x000fe40000000019 */
[----:B------:R-:W-:Y:S01]  /*11700*/  FFMA R5, R4, R5, R7 ;  /* 0x0000000504057223 */ /* 0x000fe20000000007 */
[----:B------:R-:W-:Y:S01]  /*11710*/  FSEL R7, R21, 0.12837915122509002686, P3 ;  /* 0x3e0375d315077808 */ /* 0x000fe20001800000 */
[----:B------:R-:W-:Y:S01]  /*11720*/  FFMA R29, R8, R31, R29 ;  /* 0x0000001f081d7223 */ /* 0x000fe2000000001d */
[----:B------:R-:W-:Y:S01]  /*11730*/  FMUL R31, R79, 0.70710676908493041992 ;  /* 0x3f3504f34f1f7820 */ /* 0x000fe20000400000 */
[----:B------:R-:W-:Y:S01]  /*11740*/  FFMA R5, R4, R5, R9 ;  /* 0x0000000504057223 */ /* 0x000fe20000000009 */
[----:B------:R-:W-:-:S03]  /*11750*/  FSEL R9, -|R24|, R24, P3 ;  /* 0x0000001818097208 */ /* 0x000fc60001800300 */
[----:B------:R-:W-:Y:S01]  /*11760*/  FFMA R4, R4, R5, R7 ;  /* 0x0000000504047223 */ /* 0x000fe20000000007 */
[----:B------:R-:W-:-:S03]  /*11770*/  FSEL R5, R21, 0.12837915122509002686, P4 ;  /* 0x3e0375d315057808 */ /* 0x000fc60002000000 */
[----:B------:R-:W-:Y:S01]  /*11780*/  FFMA R4, R4, R9, R9 ;  /* 0x0000000904047223 */ /* 0x000fe20000000009 */
[----:B------:R-:W-:Y:S01]  /*11790*/  FSEL R9, R20, -0.37612664699554443359, P5 ;  /* 0xbec093ac14097808 */ /* 0x000fe20002800000 */
[----:B------:R-:W-:Y:S01]  /*117a0*/  FFMA R5, R6, R11, R5 ;  /* 0x0000000b06057223 */ /* 0x000fe20000000005 */
[----:B------:R-:W-:Y:S01]  /*117b0*/  FSEL R6, -|R35|, R35, P4 ;  /* 0x0000002323067208 */ /* 0x000fe20002000300 */
[----:B------:R-:W1:Y:S01]  /*117c0*/  @P3 MUFU.EX2 R7, R4 ;  /* 0x0000000400073308 */ /* 0x000e620000000800 */
[----:B------:R-:W-:Y:S01]  /*117d0*/  FMUL R11, R31, R31 ;  /* 0x0000001f1f0b7220 */ /* 0x000fe20000400000 */
[----:B------:R-:W-:Y:S01]  /*117e0*/  FFMA R9, R8, R29, R9 ;  /* 0x0000001d08097223 */ /* 0x000fe20000000009 */
[----:B------:R-:W-:Y:S01]  /*117f0*/  FMUL R29, R77, 0.70710676908493041992 ;  /* 0x3f3504f34d1d7820 */ /* 0x000fe20000400000 */
[----:B------:R-:W-:Y:S01]  /*11800*/  FFMA R5, R5, R6, R6 ;  /* 0x0000000605057223 */ /* 0x000fe20000000006 */
[----:B------:R-:W-:Y:S01]  /*11810*/  FSEL R6, -|R26|, R26, P5 ;  /* 0x0000001a1a067208 */ /* 0x000fe20002800300 */
[----:B------:R-:W-:-:S02]  /*11820*/  FFMA R9, R8, R9, R10 ;  /* 0x0000000908097223 */ /* 0x000fc4000000000a */
[----:B------:R-:W2:Y:S02]  /*11830*/  @P4 MUFU.EX2 R8, R5 ;  /* 0x0000000500084308 */ /* 0x000ea40000000800 */
[----:B------:R-:W-:-:S06]  /*11840*/  FFMA R6, R9, R6, R6 ;  /* 0x0000000609067223 */ /* 0x000fcc0000000006 */
[----:B------:R-:W3:Y:S01]  /*11850*/  @P5 MUFU.EX2 R9, R6 ;  /* 0x0000000600095308 */ /* 0x000ee20000000800 */
[----:B-1----:R-:W-:-:S05]  /*11860*/  @P3 FADD R7, -R7, 1 ;  /* 0x3f80000007073421 */ /* 0x002fca0000000100 */
[----:B------:R-:W-:Y:S01]  /*11870*/  @P3 LOP3.LUT R4, R7, 0x80000000, R24, 0xb8, !PT ;  /* 0x8000000007043812 */ /* 0x000fe200078eb818 */
[C---:B------:R-:W-:Y:S01]  /*11880*/  FMUL R7, R29.reuse, R29 ;  /* 0x0000001d1d077220 */ /* 0x040fe20000400000 */
[C---:B------:R-:W-:Y:S01]  /*11890*/  FSETP.GE.AND P3, PT, |R29|.reuse, 1.0029599666595458984, PT ;  /* 0x3f8060fe1d00780b */ /* 0x040fe20003f66200 */
[----:B--2---:R-:W-:Y:S02]  /*118a0*/  @P4 FADD R8, -R8, 1 ;  /* 0x3f80000008084421 */ /* 0x004fe40000000100 */
[----:B------:R-:W-:Y:S01]  /*118b0*/  FADD R4, R4, 1 ;  /* 0x3f80000004047421 */ /* 0x000fe20000000000 */
[----:B------:R-:W-:Y:S02]  /*118c0*/  FSEL R7, |R29|, R7, P3 ;  /* 0x000000071d077208 */ /* 0x000fe40001800200 */
[----:B------:R-:W-:Y:S02]  /*118d0*/  @P4 LOP3.LUT R5, R8, 0x80000000, R35, 0xb8, !PT ;  /* 0x8000000008054812 */ /* 0x000fe400078eb823 */
[----:B------:R-:W-:Y:S01]  /*118e0*/  FSETP.GE.AND P4, PT, |R36|, 1.0029599666595458984, PT ;  /* 0x3f8060fe2400780b */ /* 0x000fe20003f86200 */
[----:B---3--:R-:W-:Y:S01]  /*118f0*/  @P5 FADD R9, -R9, 1 ;  /* 0x3f80000009095421 */ /* 0x008fe20000000100 */
[----:B------:R-:W-:Y:S01]  /*11900*/  FSEL R8, R3, 8.4834944573231041431e-05, P3 ;  /* 0x38b1e96a03087808 */ /* 0x000fe20001800000 */
[----:B------:R-:W-:Y:S01]  /*11910*/  FADD R5, R5, 1 ;  /* 0x3f80000005057421 */ /* 0x000fe20000000000 */
[----:B------:R-:W-:-:S02]  /*11920*/  FSEL R10, -R13, -0.00082130916416645050049, P3 ;  /* 0xba574d200d0a7808 */ /* 0x000fc40001800100 */
[----:B------:R-:W-:Y:S01]  /*11930*/  @P5 LOP3.LUT R6, R9, 0x80000000, R26, 0xb8, !PT ;  /* 0x8000000009065812 */ /* 0x000fe200078eb81a */
[----:B------:R-:W-:Y:S01]  /*11940*/  FMUL R9, R36, R36 ;  /* 0x0000002424097220 */ /* 0x000fe20000400000 */
[----:B------:R-:W-:Y:S01]  /*11950*/  FSEL R24, R3, 8.4834944573231041431e-05, P4 ;  /* 0x38b1e96a03187808 */ /* 0x000fe20002000000 */
[----:B------:R-:W-:Y:S01]  /*11960*/  FFMA R8, R7, R8, R10 ;  /* 0x0000000807087223 */ /* 0x000fe2000000000a */
[----:B------:R-:W-:Y:S01]  /*11970*/  FSEL R26, -R13, -0.00082130916416645050049, P4 ;  /* 0xba574d200d1a7808 */ /* 0x000fe20002000100 */
[----:B------:R-:W-:Y:S01]  /*11980*/  FADD R6, R6, 1 ;  /* 0x3f80000006067421 */ /* 0x000fe20000000000 */
[----:B------:R-:W-:Y:S02]  /*11990*/  FSEL R9, |R36|, R9, P4 ;  /* 0x0000000924097208 */ /* 0x000fe40002000200 */
[----:B------:R-:W-:Y:S02]  /*119a0*/  FSETP.GE.AND P5, PT, |R31|, 1.0029599666595458984, PT ;  /* 0x3f8060fe1f00780b */ /* 0x000fe40003fa6200 */
[----:B------:R-:W-:Y:S01]  /*119b0*/  FSEL R10, R14, 0.0052134888246655464172, P3 ;  /* 0x3baad5ea0e0a7808 */ /* 0x000fe20001800000 */
[----:B------:R-:W-:Y:S01]  /*119c0*/  FFMA R26, R9, R24, R26 ;  /* 0x00000018091a7223 */ /* 0x000fe2000000001a */
[----:B------:R-:W-:-:S02]  /*119d0*/  FSEL R11, |R31|, R11, P5 ;  /* 0x0000000b1f0b7208 */ /* 0x000fc40002800200 */
[----:B------:R-:W-:Y:S01]  /*119e0*/  FSEL R30, R3, 8.4834944573231041431e-05, P5 ;  /* 0x38b1e96a031e7808 */ /* 0x000fe20002800000 */
[----:B------:R-:W-:Y:S01]  /*119f0*/  FFMA R8, R7, R8, R10 ;  /* 0x0000000807087223 */ /* 0x000fe2000000000a */
[----:B------:R-:W-:Y:S02]  /*11a00*/  FSEL R32, -R13, -0.00082130916416645050049, P5 ;  /* 0xba574d200d207808 */ /* 0x000fe40002800100 */
[C---:B------:R-:W-:Y:S02]  /*11a10*/  FSEL R28, R14.reuse, 0.0052134888246655464172, P4 ;  /* 0x3baad5ea0e1c7808 */ /* 0x040fe40002000000 */
        /* <DEDUP_REMOVED lines=14> */
[----:B------:R-:W-:Y:S01]  /*11b00*/  FSEL R32, -R15, -0.026868773624300956726, P5 ;  /* 0xbcdc1be70f207808 */ /* 0x000fe20002800100 */
[----:B------:R-:W-:Y:S01]  /*11b10*/  FFMA R26, R9, R26, R30 ;  /* 0x0000001a091a7223 */ /* 0x000fe2000000001e */
[C---:B------:R-:W-:Y:S01]  /*11b20*/  FSEL R28, R20.reuse, -0.37612664699554443359, P4 ;  /* 0xbec093ac141c7808 */ /* 0x040fe20002000000 */
[----:B------:R-:W-:Y:S01]  /*11b30*/  FFMA R7, R7, R8, R10 ;  /* 0x0000000807077223 */ /* 0x000fe2000000000a */
[----:B------:R-:W-:Y:S01]  /*11b40*/  FSEL R24, -|R29|, R29, P3 ;  /* 0x0000001d1d187208 */ /* 0x000fe20001800300 */
[----:B------:R-:W-:Y:S01]  /*11b50*/  FFMA R32, R11, R34, R32 ;  /* 0x000000220b207223 */ /* 0x000fe20000000020 */
[----:B------:R-:W-:Y:S01]  /*11b60*/  FSEL R30, R19, 0.11284004896879196167, P5 ;  /* 0x3de718af131e7808 */ /* 0x000fe20002800000 */
[----:B------:R-:W-:Y:S01]  /*11b70*/  FFMA R26, R9, R26, R28 ;  /* 0x0000001a091a7223 */ /* 0x000fe2000000001c */
[----:B------:R-:W-:Y:S01]  /*11b80*/  FSEL R8, R21, 0.12837915122509002686, P4 ;  /* 0x3e0375d315087808 */ /* 0x000fe20002000000 */
[----:B------:R-:W-:Y:S01]  /*11b90*/  FFMA R7, R7, R24, R24 ;  /* 0x0000001807077223 */ /* 0x000fe20000000018 */
[----:B------:R-:W-:Y:S01]  /*11ba0*/  FSEL R24, R20, -0.37612664699554443359, P5 ;  /* 0xbec093ac14187808 */ /* 0x000fe20002800000 */
[----:B------:R-:W-:Y:S01]  /*11bb0*/  FFMA R30, R11, R32, R30 ;  /* 0x000000200b1e7223 */ /* 0x000fe2000000001e */
[----:B------:R-:W-:Y:S01]  /*11bc0*/  FSEL R25, R21, 0.12837915122509002686, P5 ;  /* 0x3e0375d315197808 */ /* 0x000fe20002800000 */
[----:B------:R-:W-:Y:S01]  /*11bd0*/  FFMA R8, R9, R26, R8 ;  /* 0x0000001a09087223 */ /* 0x000fe20000000008 */
[----:B------:R-:W-:Y:S01]  /*11be0*/  FSEL R9, -|R36|, R36, P4 ;  /* 0x0000002424097208 */ /* 0x000fe20002000300 */
[----:B------:R-:W-:Y:S01]  /*11bf0*/  FFMA R24, R11, R30, R24 ;  /* 0x0000001e0b187223 */ /* 0x000fe20000000018 */
[----:B------:R-:W1:Y:S01]  /*11c00*/  @P3 MUFU.EX2 R10, R7 ;  /* 0x00000007000a3308 */ /* 0x000e620000000800 */
[----:B------:R-:W-:Y:S01]  /*11c10*/  FMUL R34, R81, 0.70710676908493041992 ;  /* 0x3f3504f351227820 */ /* 0x000fe20000400000 */
[----:B------:R-:W-:Y:S01]  /*11c20*/  FMUL R26, R43, R43 ;  /* 0x0000002b2b1a7220 */ /* 0x000fe20000400000 */
[----:B------:R-:W-:Y:S01]  /*11c30*/  FFMA R8, R8, R9, R9 ;  /* 0x0000000908087223 */ /* 0x000fe20000000009 */
[----:B------:R-:W-:Y:S01]  /*11c40*/  FSEL R9, -|R31|, R31, P5 ;  /* 0x0000001f1f097208 */ /* 0x000fe20002800300 */
[----:B------:R-:W-:Y:S01]  /*11c50*/  FFMA R24, R11, R24, R25 ;  /* 0x000000180b187223 */ /* 0x000fe20000000019 */
[----:B------:R-:W-:-:S02]  /*11c60*/  FMUL R81, R81, 0.5 ;  /* 0x3f00000051517820 */ /* 0x000fc40000400000 */
[----:B------:R-:W2:Y:S01]  /*11c70*/  @P4 MUFU.EX2 R11, R8 ;  /* 0x00000008000b4308 */ /* 0x000ea20000000800 */
[----:B------:R-:W-:-:S07]  /*11c80*/  FFMA R9, R24, R9, R9 ;  /* 0x0000000918097223 */ /* 0x000fce0000000009 */
[----:B------:R-:W3:Y:S01]  /*11c90*/  @P5 MUFU.EX2 R24, R9 ;  /* 0x0000000900185308 */ /* 0x000ee20000000800 */
        /* <DEDUP_REMOVED lines=20> */
[----:B------:R-:W-:Y:S02]  /*11de0*/  FSEL R25, R14, 0.0052134888246655464172, P3 ;  /* 0x3baad5ea0e197808 */ /* 0x000fe40001800000 */
[----:B------:R-:W-:Y:S01]  /*11df0*/  FSETP.GE.AND P5, PT, |R43|, 1.0029599666595458984, PT ;  /* 0x3f8060fe2b00780b */ /* 0x000fe20003fa6200 */
[----:B------:R-:W-:Y:S01]  /*11e00*/  FFMA R31, R28, R29, R31 ;  /* 0x0000001d1c1f7223 */ /* 0x000fe2000000001f */
[----:B------:R-:W-:Y:S01]  /*11e10*/  FSEL R29, -R15, -0.026868773624300956726, P3 ;  /* 0xbcdc1be70f1d7808 */ /* 0x000fe20001800100 */
[----:B------:R-:W-:Y:S01]  /*11e20*/  FFMA R11, R10, R11, R25 ;  /* 0x0000000b0a0b7223 */ /* 0x000fe20000000019 */
[----:B------:R-:W-:-:S02]  /*11e30*/  FSEL R30, |R43|, R26, P5 ;  /* 0x0000001a2b1e7208 */ /* 0x000fc40002800200 */
[----:B------:R-:W-:Y:S01]  /*11e40*/  FSEL R35, R3, 8.4834944573231041431e-05, P5 ;  /* 0x38b1e96a03237808 */ /* 0x000fe20002800000 */
[----:B------:R-:W-:Y:S01]  /*11e50*/  FFMA R11, R10, R11, R29 ;  /* 0x0000000b0a0b7223 */ /* 0x000fe2000000001d */
[----:B------:R-:W-:Y:S02]  /*11e60*/  FSEL R37, -R13, -0.00082130916416645050049, P5 ;  /* 0xba574d200d257808 */ /* 0x000fe40002800100 */
[----:B------:R-:W-:Y:S02]  /*11e70*/  FSEL R33, R14, 0.0052134888246655464172, P4 ;  /* 0x3baad5ea0e217808 */ /* 0x000fe40002000000 */
[----:B------:R-:W-:Y:S01]  /*11e80*/  FSEL R25, R19, 0.11284004896879196167, P3 ;  /* 0x3de718af13197808 */ /* 0x000fe20001800000 */
[----:B------:R-:W-:Y:S01]  /*11e90*/  FFMA R35, R30, R35, R37 ;  /* 0x000000231e237223 */ /* 0x000fe20000000025 */
[----:B------:R-:W-:Y:S01]  /*11ea0*/  FSEL R39, R14, 0.0052134888246655464172, P5 ;  /* 0x3baad5ea0e277808 */ /* 0x000fe20002800000 */
        /* <DEDUP_REMOVED lines=9> */
[----:B------:R-:W-:Y:S01]  /*11f40*/  FSEL R37, -R15, -0.026868773624300956726, P5 ;  /* 0xbcdc1be70f257808 */ /* 0x000fe20002800100 */
[----:B------:R-:W-:Y:S01]  /*11f50*/  FFMA R31, R28, R31, R35 ;  /* 0x0000001f1c1f7223 */ /* 0x000fe20000000023 */
[----:B------:R-:W-:Y:S01]  /*11f60*/  FSEL R29, R20, -0.37612664699554443359, P4 ;  /* 0xbec093ac141d7808 */ /* 0x000fe20002000000 */
        /* <DEDUP_REMOVED lines=12> */
[C---:B------:R-:W-:Y:S01]  /*12030*/  FFMA R11, R30.reuse, R33, R11 ;  /* 0x000000211e0b7223 */ /* 0x040fe2000000000b */
[----:B------:R-:W1:Y:S01]  /*12040*/  @P3 MUFU.EX2 R10, R26 ;  /* 0x0000001a000a3308 */ /* 0x000e620000000800 */
[----:B------:R-:W-:Y:S01]  /*12050*/  FFMA R28, R25, R24, R24 ;  /* 0x00000018191c7223 */ /* 0x000fe20000000018 */
[----:B------:R-:W-:Y:S01]  /*12060*/  FSEL R25, -|R43|, R43, P5 ;  /* 0x0000002b2b197208 */ /* 0x000fe20002800300 */
[----:B------:R-:W-:Y:S01]  /*12070*/  FFMA R32, R30, R11, R32 ;  /* 0x0000000b1e207223 */ /* 0x000fe20000000020 */
[----:B------:R-:W-:Y:S01]  /*12080*/  FMUL R35, R83, 0.70710676908493041992 ;  /* 0x3f3504f353237820 */ /* 0x000fe20000400000 */
[----:B------:R-:W-:Y:S01]  /*12090*/  FMUL R37, R84, 0.70710676908493041992 ;  /* 0x3f3504f354257820 */ /* 0x000fe20000400000 */
[----:B------:R-:W-:Y:S01]  /*120a0*/  FMUL R39, R85, 0.70710676908493041992 ;  /* 0x3f3504f355277820 */ /* 0x000fe20000400000 */
[----:B------:R-:W-:Y:S01]  /*120b0*/  FFMA R32, R32, R25, R25 ;  /* 0x0000001920207223 */ /* 0x000fe20000000019 */
[----:B------:R-:W2:Y:S02]  /*120c0*/  @P4 MUFU.EX2 R11, R28 ;  /* 0x0000001c000b4308 */ /* 0x000ea40000000800 */
[----:B------:R-:W-:-:S06]  /*120d0*/  FMUL R29, R39, R39 ;  /* 0x00000027271d7220 */ /* 0x000fcc0000400000 */
        /* <DEDUP_REMOVED lines=16> */
[----:B------:R-:W-:Y:S01]  /*121e0*/  FSEL R30, -R13, -0.00082130916416645050049, P4 ;  /* 0xba574d200d1e7808 */ /* 0x000fe20002000100 */
[----:B------:R-:W-:Y:S01]  /*121f0*/  FFMA R11, R10, R11, R25 ;  /* 0x0000000b0a0b7223 */ /* 0x000fe20000000019 */
[----:B------:R-:W-:Y:S01]  /*12200*/  FSETP.GE.AND P5, PT, |R39|, 1.0029599666595458984, PT ;  /* 0x3f8060fe2700780b */ /* 0x000fe20003fa6200 */
[----:B------:R-:W-:Y:S01]  /*12210*/  FADD R32, R32, 1 ;  /* 0x3f80000020207421 */ /* 0x000fe20000000000 */
[----:B------:R-:W-:Y:S01]  /*12220*/  FSEL R31, |R37|, R24, P4 ;  /* 0x00000018251f7208 */ /* 0x000fe20002000200 */
[----:B------:R-:W-:Y:S01]  /*12230*/  FMUL R28, R28, R81 ;  /* 0x000000511c1c7220 */ /* 0x000fe20000400000 */
[----:B------:R-:W-:Y:S02]  /*12240*/  FSEL R24, R3, 8.4834944573231041431e-05, P4 ;  /* 0x38b1e96a03187808 */ /* 0x000fe40002000000 */
[----:B------:R-:W-:-:S02]  /*12250*/  FSEL R25, R14, 0.0052134888246655464172, P3 ;  /* 0x3baad5ea0e197808 */ /* 0x000fc40001800000 */
[----:B------:R-:W-:Y:S01]  /*12260*/  FSEL R33, |R39|, R29, P5 ;  /* 0x0000001d27217208 */ /* 0x000fe20002800200 */
[----:B------:R-:W-:Y:S01]  /*12270*/  FFMA R24, R31, R24, R30 ;  /* 0x000000181f187223 */ /* 0x000fe2000000001e */
        /* <DEDUP_REMOVED lines=13> */
[C---:B------:R-:W-:Y:S01]  /*12350*/  FFMA R11, R10.reuse, R11, R25 ;  /* 0x0000000b0a0b7223 */ /* 0x040fe20000000019 */
[----:B------:R-:W-:Y:S01]  /*12360*/  FSEL R34, R19, 0.11284004896879196167, P4 ;  /* 0x3de718af13227808 */ /* 0x000fe20002000000 */
[----:B------:R-:W-:Y:S01]  /*12370*/  FFMA R24, R31, R24, R30 ;  /* 0x000000181f187223 */ /* 0x000fe2000000001e */
[----:B------:R-:W-:Y:S01]  /*12380*/  FSEL R36, -R15, -0.026868773624300956726, P5 ;  /* 0xbcdc1be70f247808 */ /* 0x000fe20002800100 */
[----:B------:R-:W-:Y:S01]  /*12390*/  FFMA R11, R10, R11, R29 ;  /* 0x0000000b0a0b7223 */ /* 0x000fe2000000001d */
[----:B------:R-:W-:Y:S01]  /*123a0*/  FSEL R25, R21, 0.12837915122509002686, P3 ;  /* 0x3e0375d315197808 */ /* 0x000fe20001800000 */
        /* <DEDUP_REMOVED lines=17> */
[----:B------:R-:W1:Y:S01]  /*124c0*/  @P3 MUFU.EX2 R10, R30 ;  /* 0x0000001e000a3308 */ /* 0x000e620000000800 */
[----:B------:R-:W-:-:S04]  /*124d0*/  FFMA R24, R33, R24, R25 ;  /* 0x0000001821187223 */ /* 0x000fc80000000019 */
[----:B------:R-:W-:-:S03]  /*124e0*/  FFMA R31, R24, R29, R29 ;  /* 0x0000001d181f7223 */ /* 0x000fc6000000001d */
[----:B------:R-:W2:Y:S08]  /*124f0*/  @P4 MUFU.EX2 R11, R34 ;  /* 0x00000022000b4308 */ /* 0x000eb00000000800 */
[----:B------:R-:W3:Y:S01]  /*12500*/  @P5 MUFU.EX2 R24, R31 ;  /* 0x0000001f00185308 */ /* 0x000ee20000000800 */
[----:B-1----:R-:W-:-:S05]  /*12510*/  @P3 FADD R10, -R10, 1 ;  /* 0x3f8000000a0a3421 */ /* 0x002fca0000000100 */
[----:B------:R-:W-:Y:S01]  /*12520*/  @P3 LOP3.LUT R30, R10, 0x80000000, R35, 0xb8, !PT ;  /* 0x800000000a1e3812 */ /* 0x000fe200078eb823 */
[----:B------:R-:W-:Y:S01]  /*12530*/  FMUL R35, R72, 0.70710676908493041992 ;  /* 0x3f3504f348237820 */ /* 0x000fe20000400000 */
[----:B--2---:R-:W-:-:S03]  /*12540*/  @P4 FADD R11, -R11, 1 ;  /* 0x3f8000000b0b4421 */ /* 0x004fc60000000100 */
[----:B------:R-:W-:Y:S01]  /*12550*/  FADD R30, R30, 1 ;  /* 0x3f8000001e1e7421 */ /* 0x000fe20000000000 */
[----:B------:R-:W-:Y:S02]  /*12560*/  FSETP.GE.AND P3, PT, |R35|, 1.0029599666595458984, PT ;  /* 0x3f8060fe2300780b */ /* 0x000fe40003f66200 */
[----:B------:R-:W-:Y:S01]  /*12570*/  @P4 LOP3.LUT R34, R11, 0x80000000, R37, 0xb8, !PT ;  /* 0x800000000b224812 */ /* 0x000fe200078eb825 */
[----:B------:R-:W-:Y:S01]  /*12580*/  FMUL R37, R86, 0.70710676908493041992 ;  /* 0x3f3504f356257820 */ /* 0x000fe20000400000 */
[----:B------:R-:W-:Y:S01]  /*12590*/  FMUL R11, R40, R40 ;  /* 0x00000028280b7220 */ /* 0x000fe20000400000 */
[----:B---3--:R-:W-:Y:S01]  /*125a0*/  @P5 FADD R24, -R24, 1 ;  /* 0x3f80000018185421 */ /* 0x008fe20000000100 */
[----:B------:R-:W-:Y:S01]  /*125b0*/  FSETP.GE.AND P4, PT, |R40|, 1.0029599666595458984, PT ;  /* 0x3f8060fe2800780b */ /* 0x000fe20003f86200 */
[----:B------:R-:W-:Y:S01]  /*125c0*/  FMUL R10, R37, R37 ;  /* 0x00000025250a7220 */ /* 0x000fe20000400000 */
[----:B------:R-:W-:Y:S02]  /*125d0*/  FADD R34, R34, 1 ;  /* 0x3f80000022227421 */ /* 0x000fe40000000000 */
[----:B------:R-:W-:-:S02]  /*125e0*/  @P5 LOP3.LUT R31, R24, 0x80000000, R39, 0xb8, !PT ;  /* 0x80000000181f5812 */ /* 0x000fc400078eb827 */
[----:B------:R-:W-:Y:S02]  /*125f0*/  FSETP.GE.AND P5, PT, |R37|, 1.0029599666595458984, PT ;  /* 0x3f8060fe2500780b */ /* 0x000fe40003fa6200 */
[----:B------:R-:W-:Y:S01]  /*12600*/  FSEL R24, |R40|, R11, P4 ;  /* 0x0000000b28187208 */ /* 0x000fe20002000200 */
[----:B------:R-:W-:Y:S01]  /*12610*/  FADD R31, R31, 1 ;  /* 0x3f8000001f1f7421 */ /* 0x000fe20000000000 */
[----:B------:R-:W-:Y:S01]  /*12620*/  FSEL R33, |R37|, R10, P5 ;  /* 0x0000000a25217208 */ /* 0x000fe20002800200 */
[----:B------:R-:W-:Y:S01]  /*12630*/  FMUL R10, R35, R35 ;  /* 0x00000023230a7220 */ /* 0x000fe20000400000 */
[----:B------:R-:W-:Y:S02]  /*12640*/  FSEL R36, R3, 8.4834944573231041431e-05, P5 ;  /* 0x38b1e96a03247808 */ /* 0x000fe40002800000 */
[----:B------:R-:W-:Y:S02]  /*12650*/  FSEL R38, -R13, -0.00082130916416645050049, P5 ;  /* 0xba574d200d267808 */ /* 0x000fe40002800100 */
[----:B------:R-:W-:-:S02]  /*12660*/  FSEL R11, R3, 8.4834944573231041431e-05, P4 ;  /* 0x38b1e96a030b7808 */ /* 0x000fc40002000000 */
[----:B------:R-:W-:Y:S01]  /*12670*/  FSEL R25, -R13, -0.00082130916416645050049, P4 ;  /* 0xba574d200d197808 */ /* 0x000fe20002000100 */
[----:B------:R-:W-:Y:S01]  /*12680*/  FFMA R36, R33, R36, R38 ;  /* 0x0000002421247223 */ /* 0x000fe20000000026 */
[----:B------:R-:W-:Y:S02]  /*12690*/  FSEL R3, R3, 8.4834944573231041431e-05, P3 ;  /* 0x38b1e96a03037808 */ /* 0x000fe40001800000 */
[----:B------:R-:W-:Y:S01]  /*126a0*/  FSEL R13, -R13, -0.00082130916416645050049, P3 ;  /* 0xba574d200d0d7808 */ /* 0x000fe20001800100 */
[----:B------:R-:W-:Y:S01]  /*126b0*/  FFMA R25, R24, R11, R25 ;  /* 0x0000000b18197223 */ /* 0x000fe20000000019 */
[----:B------:R-:W-:Y:S02]  /*126c0*/  FSEL R10, |R35|, R10, P3 ;  /* 0x0000000a230a7208 */ /* 0x000fe40001800200 */
        /* <DEDUP_REMOVED lines=8> */
[C---:B------:R-:W-:Y:S01]  /*12750*/  FFMA R25, R24.reuse, R25, R29 ;  /* 0x0000001918197223 */ /* 0x040fe2000000001d */
[----:B------:R-:W-:Y:S01]  /*12760*/  FSEL R13, R19, 0.11284004896879196167, P4 ;  /* 0x3de718af130d7808 */ /* 0x000fe20002000000 */
[----:B------:R-:W-:Y:S01]  /*12770*/  FFMA R14, R33, R36, R14 ;  /* 0x00000024210e7223 */ /* 0x000fe2000000000e */
[----:B------:R-:W-:Y:S01]  /*12780*/  FSEL R36, R19, 0.11284004896879196167, P5 ;  /* 0x3de718af13247808 */ /* 0x000fe20002800000 */
[----:B------:R-:W-:Y:S01]  /*12790*/  FFMA R11, R24, R25, R11 ;  /* 0x00000019180b7223 */ /* 0x000fe2000000000b */
[----:B------:R-:W-:-:S02]  /*127a0*/  FSEL R38, R20, -0.37612664699554443359, P5 ;  /* 0xbec093ac14267808 */ /* 0x000fc40002800000 */
[----:B------:R-:W-:Y:S01]  /*127b0*/  FSEL R15, -R15, -0.026868773624300956726, P3 ;  /* 0xbcdc1be70f0f7808 */ /* 0x000fe20001800100 */
[----:B------:R-:W-:Y:S01]  /*127c0*/  FFMA R14, R33, R14, R36 ;  /* 0x0000000e210e7223 */ /* 0x000fe20000000024 */
[----:B------:R-:W-:Y:S01]  /*127d0*/  FFMA R11, R24, R11, R13 ;  /* 0x0000000b180b7223 */ /* 0x000fe2000000000d */
[----:B------:R-:W-:Y:S02]  /*127e0*/  FSEL R36, R21, 0.12837915122509002686, P5 ;  /* 0x3e0375d315247808 */ /* 0x000fe40002800000 */
        /* <DEDUP_REMOVED lines=8> */
[----:B------:R-:W-:Y:S01]  /*12870*/  FSEL R11, R20, -0.37612664699554443359, P3 ;  /* 0xbec093ac140b7808 */ /* 0x000fe20001800000 */
[----:B------:R-:W-:Y:S01]  /*12880*/  FFMA R3, R10, R3, R19 ;  /* 0x000000030a037223 */ /* 0x000fe20000000013 */
[----:B------:R-:W-:Y:S01]  /*12890*/  FSEL R20, -|R40|, R40, P4 ;  /* 0x0000002828147208 */ /* 0x000fe20002000300 */
[----:B------:R-:W-:Y:S01]  /*128a0*/  FFMA R25, R14, R25, R25 ;  /* 0x000000190e197223 */ /* 0x000fe20000000019 */
[----:B------:R-:W-:Y:S01]  /*128b0*/  FFMA R13, R24, R13, R15 ;  /* 0x0000000d180d7223 */ /* 0x000fe2000000000f */
[----:B------:R-:W-:Y:S01]  /*128c0*/  FSEL R14, R21, 0.12837915122509002686, P3 ;  /* 0x3e0375d3150e7808 */ /* 0x000fe20001800000 */
[C---:B------:R-:W-:Y:S01]  /*128d0*/  FFMA R3, R10.reuse, R3, R11 ;  /* 0x000000030a037223 */ /* 0x040fe2000000000b */
[----:B------:R-:W1:Y:S01]  /*128e0*/  @P5 MUFU.EX2 R15, R25 ;  /* 0x00000019000f5308 */ /* 0x000e620000000800 */
[----:B------:R-:W-:Y:S01]  /*128f0*/  FFMA R13, R13, R20, R20 ;  /* 0x000000140d0d7223 */ /* 0x000fe20000000014 */
[----:B------:R-:W-:Y:S01]  /*12900*/  FSEL R20, -|R35|, R35, P3 ;  /* 0x0000002323147208 */ /* 0x000fe20001800300 */
[----:B------:R-:W-:-:S04]  /*12910*/  FFMA R3, R10, R3, R14 ;  /* 0x000000030a037223 */ /* 0x000fc8000000000e */
[----:B------:R-:W-:Y:S01]  /*12920*/  FFMA R3, R3, R20, R20 ;  /* 0x0000001403037223 */ /* 0x000fe20000000014 */
[----:B------:R-:W2:Y:S08]  /*12930*/  @P4 MUFU.EX2 R11, R13 ;  /* 0x0000000d000b4308 */ /* 0x000eb00000000800 */
[----:B------:R-:W3:Y:S01]  /*12940*/  @P3 MUFU.EX2 R10, R3 ;  /* 0x00000003000a3308 */ /* 0x000ee20000000800 */
        /* <DEDUP_REMOVED lines=9> */
[----:B---3--:R-:W-:-:S03]  /*129e0*/  @P3 FADD R10, -R10, 1 ;  /* 0x3f8000000a0a3421 */ /* 0x008fc60000000100 */
[----:B------:R-:W-:Y:S01]  /*129f0*/  FMUL R12, R4, R11 ;  /* 0x0000000b040c7220 */ /* 0x000fe20000400000 */
[----:B------:R-:W-:Y:S01]  /*12a00*/  FMUL R4, R79, 0.5 ;  /* 0x3f0000004f047820 */ /* 0x000fe20000400000 */
[----:B------:R-:W-:Y:S01]  /*12a10*/  FADD R13, R13, 1 ;  /* 0x3f8000000d0d7421 */ /* 0x000fe20000000000 */
[----:B------:R-:W-:Y:S01]  /*12a20*/  @P3 LOP3.LUT R3, R10, 0x80000000, R35, 0xb8, !PT ;  /* 0x800000000a033812 */ /* 0x000fe200078eb823 */
[----:B------:R-:W-:Y:S01]  /*12a30*/  FMUL R10, R75, 0.5 ;  /* 0x3f0000004b0a7820 */ /* 0x000fe20000400000 */
[----:B------:R-:W-:Y:S01]  /*12a40*/  FMUL R21, R9, R4 ;  /* 0x0000000409157220 */ /* 0x000fe20000400000 */
[----:B------:R-:W-:Y:S01]  /*12a50*/  FMUL R4, R73, 0.5 ;  /* 0x3f00000049047820 */ /* 0x000fe20000400000 */
[----:B------:R-:W-:Y:S01]  /*12a60*/  FMUL R11, R80, 0.5 ;  /* 0x3f000000500b7820 */ /* 0x000fe20000400000 */
[----:B------:R-:W-:Y:S01]  /*12a70*/  FMUL R19, R5, R10 ;  /* 0x0000000a05137220 */ /* 0x000fe20000400000 */
[----:B------:R-:W-:Y:S01]  /*12a80*/  FMUL R5, R78, 0.5 ;  /* 0x3f0000004e057820 */ /* 0x000fe20000400000 */
[----:B------:R-:W-:Y:S01]  /*12a90*/  FMUL R10, R7, R0 ;  /* 0x00000000070a7220 */ /* 0x000fe20000400000 */
[----:B------:R-:W-:Y:S01]  /*12aa0*/  FMUL R0, R72, 0.5 ;  /* 0x3f00000048007820 */ /* 0x000fe20000400000 */
[----:B------:R-:W-:Y:S01]  /*12ab0*/  FADD R3, R3, 1 ;  /* 0x3f80000003037421 */ /* 0x000fe20000000000 */
[----:B------:R-:W-:Y:S01]  /*12ac0*/  FMUL R14, R8, R5 ;  /* 0x00000005080e7220 */ /* 0x000fe20000400000 */
[----:B------:R-:W-:Y:S01]  /*12ad0*/  FMUL R5, R82, 0.5 ;  /* 0x3f00000052057820 */ /* 0x000fe20000400000 */
[----:B------:R-:W-:Y:S01]  /*12ae0*/  FMUL R7, R83, 0.5 ;  /* 0x3f00000053077820 */ /* 0x000fe20000400000 */
[----:B------:R-:W-:Y:S01]  /*12af0*/  FMUL R9, R84, 0.5 ;  /* 0x3f00000054097820 */ /* 0x000fe20000400000 */
[----:B------:R-:W-:Y:S01]  /*12b00*/  FMUL R8, R86, 0.5 ;  /* 0x3f00000056087820 */ /* 0x000fe20000400000 */
[----:B------:R-:W-:Y:S01]  /*12b10*/  FMUL R13, R13, R4 ;  /* 0x000000040d0d7220 */ /* 0x000fe20000400000 */
[----:B------:R-:W-:Y:S01]  /*12b20*/  FMUL R0, R3, R0 ;  /* 0x0000000003007220 */ /* 0x000fe20000400000 */
[----:B------:R-:W-:Y:S01]  /*12b30*/  FMUL R11, R26, R11 ;  /* 0x0000000b1a0b7220 */ /* 0x000fe20000400000 */
[----:B------:R-:W-:Y:S01]  /*12b40*/  FMUL R32, R32, R5 ;  /* 0x0000000520207220 */ /* 0x000fe20000400000 */
        /* <DEDUP_REMOVED lines=31> */
.L_x_128:
[----:B------:R-:W-:Y:S05]  /*12d40*/  BSYNC B0 ;  /* 0x0000000000007941 */ /* 0x000fea0003800000 */
.L_x_127:
[----:B------:R-:W-:Y:S06]  /*12d50*/  BAR.SYNC.DEFER_BLOCKING 0x1, 0x100 ;  /* 0x0044000000007b1d */ /* 0x000fec0000010000 */
[----:B------:R-:W-:Y:S04]  /*12d60*/  BSSY B0, `(.L_x_129) ;  /* 0x000000a000007945 */ /* 0x000fe80003800000 */
[----:B------:R-:W-:Y:S05]  /*12d70*/  @P0 BRA `(.L_x_130) ;  /* 0x0000000000200947 */ /* 0x000fea0003800000 */
[----:B------:R-:W-:-:S06]  /*12d80*/  UISETP.NE.AND UP0, UPT, UR49, 0x3, UPT ;  /* 0x000000033100788c */ /* 0x000fcc000bf05270 */
[----:B------:R-:W-:-:S13]  /*12d90*/  PLOP3.LUT P0, PT, PT, PT, UP0, 0x80, 0x0 ;  /* 0x000000000000781c */ /* 0x000fda0003f0f008 */
[----:B------:R-:W-:Y:S05]  /*12da0*/  @!P0 BRA `(.L_x_131) ;  /* 0x0000000000048947 */ /* 0x000fea0003800000 */
[----:B------:R-:W-:Y:S01]  /*12db0*/  BPT.TRAP 0x1 ;  /* 0x000000040000795c */ /* 0x000fe20000300000 */
.L_x_131:
[----:B------:R-:W-:-:S04]  /*12dc0*/  ULEA UR4, UR36, UR51, 0x3 ;  /* 0x0000003324047291 */ /* 0x000fc8000f8e183f */
[----:B------:R-:W-:-:S04]  /*12dd0*/  UIADD3 UR4, UR4, 0x60, URZ ;  /* 0x0000006004047890 */ /* 0x000fc8000fffe03f */
[----:B------:R-:W-:-:S09]  /*12de0*/  UPRMT UR4, UR53, 0x654, UR4 ;  /* 0x0000065435047896 */ /* 0x000fd20008000004 */
[----:B------:R-:W-:Y:S03]  /*12df0*/  SYNCS.ARRIVE.TRANS64.RED.A1T0 RZ, [UR4], RZ ;  /* 0x000000ffffff79a7 */ /* 0x000fe60008100404 */
.L_x_130:
[----:B------:R-:W-:Y:S05]  /*12e00*/  BSYNC B0 ;  /* 0x0000000000007941 */ /* 0x000fea0003800000 */
.L_x_129:
[----:B------:R-:W-:Y:S01]  /*12e10*/  IADD3 R16, P0, R16, UR42, RZ ;  /* 0x0000002a10107c10 */ /* 0x000fe2000ff1e0ff */
[----:B------:R-:W-:Y:S01]  /*12e20*/  ULDC.64 UR4, c[0x0][0x8f8] ;  /* 0x00023e0000047ab9 */ /* 0x000fe20000000a00 */
[----:B------:R-:W-:Y:S01]  /*12e30*/  UIADD3 UR36, UR36, 0x1, URZ ;  /* 0x0000000124247890 */ /* 0x000fe2000fffe03f */
[----:B------:R-:W-:Y:S01]  /*12e40*/  PRMT R0, RZ, 0x7610, R0 ;  /* 0x00007610ff007816 */ /* 0x000fe20000000000 */
[----:B------:R-:W-:Y:S01]  /*12e50*/  UMOV UR47, 0xffffffff ;  /* 0xffffffff002f7882 */ /* 0x000fe20000000000 */
[----:B------:R-:W-:Y:S01]  /*12e60*/  IADD3.X R17, R17, UR52, RZ, P0, !PT ;  /* 0x0000003411117c10 */ /* 0x000fe200087fe4ff */
[----:B------:R-:W-:Y:S01]  /*12e70*/  UISETP.NE.AND UP0, UPT, UR36, 0x4, UPT ;  /* 0x000000042400788c */ /* 0x000fe2000bf05270 */
[----:B------:R-:W-:Y:S01]  /*12e80*/  ISETP.GE.U32.AND P0, PT, R16, UR4, PT ;  /* 0x0000000410007c0c */ /* 0x000fe2000bf06070 */
[----:B------:R-:W-:Y:S01]  /*12e90*/  IMAD.MOV.U32 R155, RZ, RZ, -0x1 ;  /* 0xffffffffff9b7424 */ /* 0x000fe200078e00ff */
[----:B------:R-:W-:Y:S01]  /*12ea0*/  MOV R19, 0xffffffff ;  /* 0xffffffff00137802 */ /* 0x000fe20000000f00 */
[----:B------:R-:W-:Y:S01]  /*12eb0*/  USEL UR36, UR36, URZ, UP0 ;  /* 0x0000003f24247287 */ /* 0x000fe20008000000 */
[----:B------:R-:W-:-:S13]  /*12ec0*/  ISETP.GE.U32.AND.EX P0, PT, R17, UR5, PT, P0 ;  /* 0x0000000511007c0c */ /* 0x000fda000bf06100 */
[----:B------:R-:W-:Y:S05]  /*12ed0*/  @P0 BRA `(.L_x_132) ;  /* 0x0000000400680947 */ /* 0x000fea0003800000 */
[----:B------:R-:W2:Y:S01]  /*12ee0*/  S2R R12, SR_CTAID.X ;  /* 0x00000000000c7919 */ /* 0x000ea20000002500 */
[----:B------:R-:W3:Y:S01]  /*12ef0*/  LDC.64 R10, c[0x0][0x8d0] ;  /* 0x00023400ff0a7b82 */ /* 0x000ee20000000a00 */
[----:B------:R-:W-:Y:S01]  /*12f00*/  ULDC UR4, c[0x0][0x150] ;  /* 0x0000540000047ab9 */ /* 0x000fe20000000800 */
[----:B------:R-:W-:Y:S01]  /*12f10*/  MOV R8, R16 ;  /* 0x0000001000087202 */ /* 0x000fe20000000f00 */
[----:B------:R-:W4:Y:S01]  /*12f20*/  S2R R24, SR_CTAID.Y ;  /* 0x0000000000187919 */ /* 0x000f220000002600 */
[----:B------:R-:W-:-:S04]  /*12f30*/  IMAD.MOV.U32 R9, RZ, RZ, R17 ;  /* 0x000000ffff097224 */ /* 0x000fc800078e0011 */
[----:B------:R-:W1:Y:S08]  /*12f40*/  LDC R25, c[0x0][0x144] ;  /* 0x00005100ff197b82 */ /* 0x000e700000000800 */
[----:B------:R-:W1:Y:S08]  /*12f50*/  LDC R0, c[0x0][0x8d8] ;  /* 0x00023600ff007b82 */ /* 0x000e700000000800 */
[----:B------:R-:W1:Y:S01]  /*12f60*/  LDC.64 R14, c[0x0][0x8c8] ;  /* 0x00023200ff0e7b82 */ /* 0x000e620000000a00 */
[----:B---3--:R-:W-:-:S04]  /*12f70*/  ISETP.NE.U32.AND P0, PT, R10, RZ, PT ;  /* 0x000000ff0a00720c */ /* 0x008fc80003f05070 */
[----:B------:R-:W-:Y:S02]  /*12f80*/  ISETP.NE.AND.EX P0, PT, R11, RZ, PT, P0 ;  /* 0x000000ff0b00720c */ /* 0x000fe40003f05300 */
[----:B--2---:R-:W-:-:S05]  /*12f90*/  I2FP.F32.U32 R3, R12 ;  /* 0x0000000c00037245 */ /* 0x004fca0000201000 */
[----:B------:R-:W-:-:S04]  /*12fa0*/  FMUL R3, R3, UR4 ;  /* 0x0000000403037c20 */ /* 0x000fc80008400000 */
[----:B------:R2:W3:Y:S02]  /*12fb0*/  F2I.U32.TRUNC.NTZ R19, R3 ;  /* 0x0000000300137305 */ /* 0x0004e4000020f000 */
[----:B----4-:R-:W-:Y:S05]  /*12fc0*/  @!P0 BRA `(.L_x_133) ;  /* 0x0000000000288947 */ /* 0x010fea0003800000 */
[----:B--2---:R-:W2:Y:S02]  /*12fd0*/  LDC R3, c[0x0][0x8dc] ;  /* 0x00023700ff037b82 */ /* 0x004ea40000000800 */
[----:B--2---:R-:W-:-:S04]  /*12fe0*/  IADD3 R3, P0, R16, R3, RZ ;  /* 0x0000000310037210 */ /* 0x004fc80007f1e0ff */
[----:B------:R-:W-:-:S05]  /*12ff0*/  IADD3.X R13, RZ, R17, RZ, P0, !PT ;  /* 0x00000011ff0d7210 */ /* 0x000fca00007fe4ff */
[----:B-1----:R-:W-:-:S04]  /*13000*/  IMAD.WIDE.U32 R4, R13, R10, RZ ;  /* 0x0000000a0d047225 */ /* 0x002fc800078e00ff */
[----:B------:R-:W-:-:S04]  /*13010*/  IMAD.WIDE.U32 R6, P0, R3, R11, R4 ;  /* 0x0000000b03067225 */ /* 0x000fc80007800004 */
[----:B------:R-:W-:Y:S01]  /*13020*/  IMAD.WIDE.U32 R4, R3, R10, RZ ;  /* 0x0000000a03047225 */ /* 0x000fe200078e00ff */
[----:B------:R-:W-:-:S03]  /*13030*/  MOV R8, R7 ;  /* 0x0000000700087202 */ /* 0x000fc60000000f00 */
[----:B------:R-:W-:Y:S01]  /*13040*/  IMAD.X R9, RZ, RZ, RZ, P0 ;  /* 0x000000ffff097224 */ /* 0x000fe200000e06ff */
[----:B------:R-:W-:-:S05]  /*13050*/  IADD3 RZ, P0, R5, R6, RZ ;  /* 0x0000000605ff7210 */ /* 0x000fca0007f1e0ff */
[----:B------:R-:W-:-:S08]  /*13060*/  IMAD.WIDE.U32.X R8, R13, R11, R8, P0 ;  /* 0x0000000b0d087225 */ /* 0x000fd000000e0408 */
.L_x_133:
[----:B------:R-:W4:Y:S01]  /*13070*/  LDC.64 R20, c[0x0][0x8e8] ;  /* 0x00023a00ff147b82 */ /* 0x000f220000000a00 */
[-CC-:B-1----:R-:W-:Y:S01]  /*13080*/  SHF.R.U64 R31, R8, R0.reuse, R9.reuse ;  /* 0x00000000081f7219 */ /* 0x182fe20000001209 */
[----:B------:R-:W-:Y:S01]  /*13090*/  ULDC UR4, c[0x0][0x154] ;  /* 0x0000550000047ab9 */ /* 0x000fe20000000800 */
[----:B------:R-:W-:Y:S01]  /*130a0*/  SHF.R.U32.HI R0, RZ, R0, R9 ;  /* 0x00000000ff007219 */ /* 0x000fe20000011609 */
[----:B------:R-:W-:Y:S01]  /*130b0*/  IMAD.MOV.U32 R7, RZ, RZ, 0x1 ;  /* 0x00000001ff077424 */ /* 0x000fe200078e00ff */
[----:B--2---:R-:W-:Y:S02]  /*130c0*/  IADD3 R3, P0, RZ, -R31, RZ ;  /* 0x8000001fff037210 */ /* 0x004fe40007f1e0ff */
[----:B---3--:R-:W-:Y:S01]  /*130d0*/  IADD3 R19, -R19, RZ, RZ ;  /* 0x000000ff13137210 */ /* 0x008fe20007ffe1ff */
[----:B------:R-:W1:Y:S02]  /*130e0*/  LDC R6, c[0x0][0x8c0] ;  /* 0x00023000ff067b82 */ /* 0x000e640000000800 */
[----:B------:R-:W-:-:S02]  /*130f0*/  IMAD.X R5, RZ, RZ, ~R0, P0 ;  /* 0x000000ffff057224 */ /* 0x000fc400000e0e00 */
[----:B------:R-:W-:Y:S02]  /*13100*/  IMAD R26, R25, R19, R12 ;  /* 0x00000013191a7224 */ /* 0x000fe400078e020c */
[-C--:B------:R-:W-:Y:S02]  /*13110*/  IMAD R0, R5, R14.reuse, RZ ;  /* 0x0000000e05007224 */ /* 0x080fe400078e02ff */
[----:B------:R-:W2:Y:S01]  /*13120*/  LDC R8, c[0x0][0x8b0] ;  /* 0x00022c00ff087b82 */ /* 0x000ea20000000800 */
[----:B------:R-:W-:-:S04]  /*13130*/  IMAD.WIDE.U32 R4, R3, R14, R16 ;  /* 0x0000000e03047225 */ /* 0x000fc800078e0010 */
[----:B------:R-:W-:Y:S01]  /*13140*/  IMAD R3, R3, R15, R0 ;  /* 0x0000000f03037224 */ /* 0x000fe200078e0200 */
[----:B------:R-:W-:Y:S02]  /*13150*/  I2FP.F32.U32 R0, R24 ;  /* 0x0000001800007245 */ /* 0x000fe40000201000 */
[----:B------:R-:W3:Y:S01]  /*13160*/  LDC R28, c[0x0][0x900] ;  /* 0x00024000ff1c7b82 */ /* 0x000ee20000000800 */
[----:B------:R-:W-:Y:S01]  /*13170*/  IMAD.IADD R3, R5, 0x1, R3 ;  /* 0x0000000105037824 */ /* 0x000fe200078e0203 */
[----:B----4-:R-:W-:Y:S01]  /*13180*/  ISETP.NE.U32.AND P0, PT, R20, RZ, PT ;  /* 0x000000ff1400720c */ /* 0x010fe20003f05070 */
[----:B------:R-:W-:Y:S01]  /*13190*/  FMUL R0, R0, UR4 ;  /* 0x0000000400007c20 */ /* 0x000fe20008400000 */
[----:B------:R-:W-:Y:S02]  /*131a0*/  MOV R5, 0xffffffff ;  /* 0xffffffff00057802 */ /* 0x000fe40000000f00 */
[----:B------:R-:W-:Y:S01]  /*131b0*/  ISETP.NE.AND.EX P0, PT, R21, RZ, PT, P0 ;  /* 0x000000ff1500720c */ /* 0x000fe20003f05300 */
[----:B------:R4:W3:Y:S01]  /*131c0*/  F2I.U32.TRUNC.NTZ R13, R0 ;  /* 0x00000000000d7305 */ /* 0x0008e2000020f000 */
[----:B------:R-:W4:Y:S01]  /*131d0*/  LDC R15, c[0x0][0x148] ;  /* 0x00005200ff0f7b82 */ /* 0x000f220000000800 */
[----:B-1----:R-:W-:-:S02]  /*131e0*/  SHF.R.U64 R12, R4, R6, R3 ;  /* 0x00000006040c7219 */ /* 0x002fc40000001203 */
[----:B------:R-:W-:-:S05]  /*131f0*/  SHF.R.U32.HI R3, RZ, R6, R3 ;  /* 0x00000006ff037219 */ /* 0x000fca0000011603 */
[----:B------:R-:W1:Y:S01]  /*13200*/  LDC R25, c[0x0][0x8a8] ;  /* 0x00022a00ff197b82 */ /* 0x000e620000000800 */
[-CC-:B--2---:R-:W-:Y:S02]  /*13210*/  SHF.R.U64 R10, R12, R8.reuse, R3.reuse ;  /* 0x000000080c0a7219 */ /* 0x184fe40000001203 */
[----:B------:R-:W-:-:S05]  /*13220*/  SHF.R.U32.HI R3, RZ, R8, R3 ;  /* 0x00000008ff037219 */ /* 0x000fca0000011603 */
[----:B------:R-:W2:Y:S01]  /*13230*/  LDC R27, c[0x0][0x8f0] ;  /* 0x00023c00ff1b7b82 */ /* 0x000ea20000000800 */
[-C--:B---3--:R-:W-:Y:S02]  /*13240*/  SHF.L.U32 R4, R5, R28.reuse, RZ ;  /* 0x0000001c05047219 */ /* 0x088fe400000006ff */
[-CC-:B------:R-:W-:Y:S02]  /*13250*/  SHF.R.U64 R14, R10, R28.reuse, R3.reuse ;  /* 0x0000001c0a0e7219 */ /* 0x180fe40000001203 */
[----:B------:R-:W-:Y:S02]  /*13260*/  SHF.R.U32.HI R5, RZ, R28, R3 ;  /* 0x0000001cff057219 */ /* 0x000fe40000011603 */
[----:B------:R-:W-:Y:S01]  /*13270*/  LOP3.LUT R19, RZ, R4, RZ, 0x33, !PT ;  /* 0x00000004ff137212 */ /* 0x000fe200078e33ff */
[----:B------:R-:W3:Y:S01]  /*13280*/  LDC R29, c[0x0][0x8e0] ;  /* 0x00023800ff1d7b82 */ /* 0x000ee20000000800 */
[----:B------:R-:W-:Y:S02]  /*13290*/  SHF.L.U32 R28, R7, R28, RZ ;  /* 0x0000001c071c7219 */ /* 0x000fe400000006ff */
[----:B------:R-:W-:-:S05]  /*132a0*/  MOV R4, R14 ;  /* 0x0000000e00047202 */ /* 0x000fca0000000f00 */
[----:B------:R-:W1:Y:S01]  /*132b0*/  LDC R30, c[0x0][0x8b8] ;  /* 0x00022e00ff1e7b82 */ /* 0x000e620000000800 */
[----:B------:R-:W-:Y:S05]  /*132c0*/  @!P0 BRA `(.L_x_134) ;  /* 0x0000000000288947 */ /* 0x000fea0003800000 */
[----:B------:R-:W5:Y:S02]  /*132d0*/  LDC R3, c[0x0][0x8f4] ;  /* 0x00023d00ff037b82 */ /* 0x000f640000000800 */
[----:B-----5:R-:W-:-:S05]  /*132e0*/  IADD3 R3, P0, R14, R3, RZ ;  /* 0x000000030e037210 */ /* 0x020fca0007f1e0ff */
        /* <DEDUP_REMOVED lines=8> */
.L_x_134:
[----:B------:R-:W-:Y:S02]  /*13370*/  ISETP.NE.AND P0, PT, R2, 0x1, PT ;  /* 0x000000010200780c */ /* 0x000fe40003f05270 */
[----:B--2-4-:R-:W-:Y:S01]  /*13380*/  SHF.R.U64 R0, R4, R27, R5 ;  /* 0x0000001b04007219 */ /* 0x014fe20000001205 */
[----:B-1----:R-:W-:Y:S01]  /*13390*/  VIADD R5, R25, 0xffffffff ;  /* 0xffffffff19057836 */ /* 0x002fe20000000000 */
[----:B------:R-:W-:Y:S02]  /*133a0*/  LOP3.LUT R19, R10, R19, RZ, 0xc0, !PT ;  /* 0x000000130a137212 */ /* 0x000fe400078ec0ff */
[----:B------:R-:W-:Y:S02]  /*133b0*/  IADD3 R13, -R13, RZ, RZ ;  /* 0x000000ff0d0d7210 */ /* 0x000fe40007ffe1ff */
[----:B------:R-:W-:Y:S01]  /*133c0*/  IADD3 R3, -R0, RZ, RZ ;  /* 0x000000ff00037210 */ /* 0x000fe20007ffe1ff */
[----:B------:R-:W-:Y:S01]  /*133d0*/  IMAD R19, R28, R0, R19 ;  /* 0x000000001c137224 */ /* 0x000fe200078e0213 */
[----:B------:R-:W-:-:S02]  /*133e0*/  LOP3.LUT R5, R12, R5, RZ, 0xc0, !PT ;  /* 0x000000050c057212 */ /* 0x000fc400078ec0ff */
[----:B------:R-:W-:Y:S01]  /*133f0*/  R2UR UR47, R31 ;  /* 0x000000001f2f72ca */ /* 0x000fe200000e0000 */
[----:B------:R-:W-:Y:S02]  /*13400*/  @P0 IMAD R26, R15, R13, R24 ;  /* 0x0000000d0f1a0224 */ /* 0x000fe400078e0218 */
[----:B---3--:R-:W-:Y:S02]  /*13410*/  IMAD R0, R3, R29, R14 ;  /* 0x0000001d03007224 */ /* 0x008fe400078e020e */
[----:B------:R-:W-:Y:S02]  /*13420*/  IMAD R19, R19, R30, R26 ;  /* 0x0000001e13137224 */ /* 0x000fe400078e021a */
[----:B------:R-:W-:Y:S02]  /*13430*/  IMAD R0, R0, R25, R5 ;  /* 0x0000001900007224 */ /* 0x000fe400078e0205 */
[----:B------:R-:W-:-:S03]  /*13440*/  IMAD.MOV.U32 R3, RZ, RZ, 0x1 ;  /* 0x00000001ff037424 */ /* 0x000fc600078e00ff */
[----:B------:R-:W-:Y:S02]  /*13450*/  SEL R155, R0, R19, !P0 ;  /* 0x00000013009b7207 */ /* 0x000fe40004000000 */
[----:B------:R-:W-:Y:S02]  /*13460*/  SEL R19, R19, R0, !P0 ;  /* 0x0000000013137207 */ /* 0x000fe40004000000 */
[----:B------:R-:W-:-:S07]  /*13470*/  PRMT R0, R3, 0x7610, R0 ;  /* 0x0000761003007816 */ /* 0x000fce0000000000 */
.L_x_132:
[----:B------:R-:W-:Y:S01]  /*13480*/  R2UR UR48, R89 ;  /* 0x00000000593072ca */ /* 0x000fe200000e0000 */
[----:B------:R-:W-:Y:S01]  /*13490*/  UIADD3 UR39, UR39, 0x8, URZ ;  /* 0x0000000827277890 */ /* 0x000fe2000fffe03f */
[----:B------:R-:W-:-:S11]  /*134a0*/  LOP3.LUT P0, RZ, R0, 0xff, RZ, 0xc0, !PT ;  /* 0x000000ff00ff7812 */ /* 0x000fd6000780c0ff */
[----:B------:R-:W-:Y:S02]  /*134b0*/  ULOP3.LUT UR48, UR48, 0x3, URZ, 0xc0, !UPT ;  /* 0x0000000330307892 */ /* 0x000fe4000f8ec03f */
[----:B------:R-:W-:Y:S10]  /*134c0*/  @P0 BRA `(.L_x_135) ;  /* 0xfffffee000180947 */ /* 0x000ff4000383ffff */
[----:B------:R-:W-:-:S13]  /*134d0*/  PLOP3.LUT P0, PT, PT, PT, PT, 0x8, 0x0 ;  /* 0x000000000000781c */ /* 0x000fda0003f0e170 */
.L_x_18:
[----:B------:R-:W-:Y:S05]  /*134e0*/  @P0 BRA `(.L_x_10) ;  /* 0x0000003000480947 */ /* 0x000fea0003800000 */
[----:B------:R-:W-:Y:S01]  /*134f0*/  ULDC.64 UR6, c[0x0][0x588] ;  /* 0x0001620000067ab9 */ /* 0x000fe20000000a00 */
[----:B------:R-:W-:Y:S01]  /*13500*/  ISETP.NE.AND.EX P1, PT, R165, RZ, PT, P1 ;  /* 0x000000ffa500720c */ /* 0x000fe20003f25310 */
[----:B------:R-:W-:-:S04]  /*13510*/  DEPBAR.LE SB0, 0x0 ;  /* 0x000080000000791a */ /* 0x000fc80000000000 */
[----:B------:R-:W-:Y:S01]  /*13520*/  ISETP.NE.U32.AND P0, PT, RZ, UR6, PT ;  /* 0x00000006ff007c0c */ /* 0x000fe2000bf05070 */
[----:B------:R-:W-:Y:S03]  /*13530*/  BSSY B0, `(.L_x_136) ;  /* 0x0000014000007945 */ /* 0x000fe60003800000 */
[----:B------:R-:W-:-:S13]  /*13540*/  ISETP.NE.AND.EX P0, PT, RZ, UR7, PT, P0 ;  /* 0x00000007ff007c0c */ /* 0x000fda000bf05300 */
[----:B------:R-:W-:Y:S05]  /*13550*/  @P0 BRA P1, `(.L_x_137) ;  /* 0x0000000000440947 */ /* 0x000fea0000800000 */
[----:B------:R-:W-:-:S04]  /*13560*/  ISETP.NE.U32.AND P0, PT, R163, RZ, PT ;  /* 0x000000ffa300720c */ /* 0x000fc80003f05070 */
[----:B------:R-:W-:-:S13]  /*13570*/  ISETP.NE.AND.EX P0, PT, R165, RZ, PT, P0 ;  /* 0x000000ffa500720c */ /* 0x000fda0003f05300 */
[----:B------:R-:W-:Y:S05]  /*13580*/  @!P0 BRA `(.L_x_138) ;  /* 0x00000000002c8947 */ /* 0x000fea0003800000 */
[----:B------:R-:W-:-:S13]  /*13590*/  LOP3.LUT P0, RZ, R22, 0xff, RZ, 0xc0, !PT ;  /* 0x000000ff16ff7812 */ /* 0x000fda000780c0ff */
[----:B------:R-:W-:Y:S05]  /*135a0*/  @!P0 BRA `(.L_x_139) ;  /* 0x0000000000108947 */ /* 0x000fea0003800000 */
[----:B-----5:R-:W-:-:S13]  /*135b0*/  FSETP.NEU.AND P0, PT, R154, RZ, PT ;  /* 0x000000ff9a00720b */ /* 0x020fda0003f0d000 */
[----:B------:R-:W-:Y:S05]  /*135c0*/  @!P0 BREAK B0 ;  /* 0x0000000000008942 */ /* 0x000fea0003800000 */
[----:B------:R-:W-:Y:S05]  /*135d0*/  @P0 BRA `(.L_x_137) ;  /* 0x0000000000240947 */ /* 0x000fea0003800000 */
[----:B------:R-:W-:Y:S05]  /*135e0*/  BRA `(.L_x_10) ;  /* 0x0000003000087947 */ /* 0x000fea0003800000 */
.L_x_139:
[----:B------:R-:W-:-:S04]  /*135f0*/  ISETP.NE.U32.AND P0, PT, RZ, UR6, PT ;  /* 0x00000006ff007c0c */ /* 0x000fc8000bf05070 */
[----:B------:R-:W-:-:S13]  /*13600*/  ISETP.NE.AND.EX P0, PT, RZ, UR7, PT, P0 ;  /* 0x00000007ff007c0c */ /* 0x000fda000bf05300 */
[----:B------:R-:W-:Y:S05]  /*13610*/  @!P0 BREAK B0 ;  /* 0x0000000000008942 */ /* 0x000fea0003800000 */
[----:B------:R-:W-:Y:S05]  /*13620*/  @P0 BRA `(.L_x_137) ;  /* 0x0000000000100947 */ /* 0x000fea0003800000 */
[----:B------:R-:W-:Y:S05]  /*13630*/  BRA `(.L_x_10) ;  /* 0x0000002c00f47947 */ /* 0x000fea0003800000 */
.L_x_138:
[----:B-----5:R-:W-:-:S13]  /*13640*/  FSETP.NEU.AND P0, PT, R154, RZ, PT ;  /* 0x000000ff9a00720b */ /* 0x020fda0003f0d000 */
[----:B------:R-:W-:Y:S05]  /*13650*/  @!P0 BREAK B0 ;  /* 0x0000000000008942 */ /* 0x000fea0003800000 */
[----:B------:R-:W-:Y:S05]  /*13660*/  @!P0 BRA `(.L_x_10) ;  /* 0x0000002c00e88947 */ /* 0x000fea0003800000 */
.L_x_137:
[----:B------:R-:W-:Y:S05]  /*13670*/  BSYNC B0 ;  /* 0x0000000000007941 */ /* 0x000fea0003800000 */
.L_x_136:
[----:B------:R-:W-:-:S04]  /*13680*/  ULOP3.LUT UR4, UR58, 0x1, URZ, 0xfc, !UPT ;  /* 0x000000013a047892 */ /* 0x000fc8000f8efc3f */
[----:B------:R-:W-:-:S06]  /*13690*/  UISETP.NE.AND UP0, UPT, UR4, 0x3, UPT ;  /* 0x000000030400788c */ /* 0x000fcc000bf05270 */
[----:B------:R-:W-:-:S13]  /*136a0*/  PLOP3.LUT P0, PT, PT, PT, UP0, 0x80, 0x0 ;  /* 0x000000000000781c */ /* 0x000fda0003f0f008 */
[----:B------:R-:W-:Y:S05]  /*136b0*/  @!P0 BRA `(.L_x_140) ;  /* 0x0000000000048947 */ /* 0x000fea0003800000 */
[----:B------:R-:W-:Y:S01]  /*136c0*/  BPT.TRAP 0x1 ;  /* 0x000000040000795c */ /* 0x000fe20000300000 */
.L_x_140:
[----:B------:R-:W3:Y:S01]  /*136d0*/  S2UR UR5, SR_CgaCtaId ;  /* 0x00000000000579c3 */ /* 0x000ee20000008800 */
[----:B------:R-:W-:Y:S02]  /*136e0*/  UMOV UR4, 0x400 ;  /* 0x0000040000047882 */ /* 0x000fe40000000000 */
[----:B---3--:R-:W-:-:S04]  /*136f0*/  ULEA UR4, UR5, UR4, 0x18 ;  /* 0x0000000405047291 */ /* 0x008fc8000f8ec03f */
[----:B------:R-:W-:-:S04]  /*13700*/  ULEA UR4, UR36, UR4, 0x3 ;  /* 0x0000000424047291 */ /* 0x000fc8000f8e183f */
[----:B------:R-:W-:-:S04]  /*13710*/  UIADD3 UR4, UR4, 0x60, URZ ;  /* 0x0000006004047890 */ /* 0x000fc8000fffe03f */
[----:B------:R-:W-:-:S09]  /*13720*/  UPRMT UR4, UR5, 0x654, UR4 ;  /* 0x0000065405047896 */ /* 0x000fd20008000004 */
[----:B------:R-:W-:Y:S01]  /*13730*/  SYNCS.ARRIVE.TRANS64.RED.A1T0 RZ, [UR4], RZ ;  /* 0x000000ffffff79a7 */ /* 0x000fe20008100404 */
[----:B------:R-:W-:Y:S05]  /*13740*/  BRA `(.L_x_10) ;  /* 0x0000002c00b07947 */ /* 0x000fea0003800000 */
.L_x_9:
[----:B------:R-:W-:Y:S01]  /*13750*/  ULDC.64 UR4, c[0x0][0x8f8] ;  /* 0x00023e0000047ab9 */ /* 0x000fe20000000a00 */
[----:B------:R-:W-:Y:S01]  /*13760*/  PRMT R3, RZ, 0x7610, R3 ;  /* 0x00007610ff037816 */ /* 0x000fe20000000003 */
[----:B------:R-:W-:Y:S01]  /*13770*/  IMAD.MOV.U32 R7, RZ, RZ, -0x1 ;  /* 0xffffffffff077424 */ /* 0x000fe200078e00ff */
[----:B------:R-:W-:Y:S02]  /*13780*/  ISETP.GE.U32.AND P0, PT, R16, UR4, PT ;  /* 0x0000000410007c0c */ /* 0x000fe4000bf06070 */
[----:B------:R-:W-:Y:S02]  /*13790*/  MOV R9, 0xffffffff ;  /* 0xffffffff00097802 */ /* 0x000fe40000000f00 */
[----:B------:R-:W-:Y:S02]  /*137a0*/  ISETP.GE.U32.AND.EX P0, PT, R17, UR5, PT, P0 ;  /* 0x0000000511007c0c */ /* 0x000fe4000bf06100 */
[----:B------:R-:W-:-:S11]  /*137b0*/  MOV R6, 0xffffffff ;  /* 0xffffffff00067802 */ /* 0x000fd60000000f00 */
[----:B------:R-:W-:Y:S05]  /*137c0*/  @P0 BRA `(.L_x_141) ;  /* 0x00000004005c0947 */ /* 0x000fea0003800000 */
[----:B------:R-:W1:Y:S01]  /*137d0*/  LDC.64 R12, c[0x0][0x8d0] ;  /* 0x00023400ff0c7b82 */ /* 0x000e620000000a00 */
[----:B------:R-:W-:Y:S01]  /*137e0*/  MOV R10, R16 ;  /* 0x00000010000a7202 */ /* 0x000fe20000000f00 */
[----:B------:R-:W-:-:S06]  /*137f0*/  IMAD.MOV.U32 R11, RZ, RZ, R17 ;  /* 0x000000ffff0b7224 */ /* 0x000fcc00078e0011 */
[----:B------:R-:W2:Y:S08]  /*13800*/  LDC R14, c[0x0][0x8d8] ;  /* 0x00023600ff0e7b82 */ /* 0x000eb00000000800 */
[----:B------:R-:W3:Y:S01]  /*13810*/  LDC.64 R20, c[0x0][0x8c8] ;  /* 0x00023200ff147b82 */ /* 0x000ee20000000a00 */
[----:B-1----:R-:W-:-:S04]  /*13820*/  ISETP.NE.U32.AND P0, PT, R12, RZ, PT ;  /* 0x000000ff0c00720c */ /* 0x002fc80003f05070 */
[----:B------:R-:W-:-:S13]  /*13830*/  ISETP.NE.AND.EX P0, PT, R13, RZ, PT, P0 ;  /* 0x000000ff0d00720c */ /* 0x000fda0003f05300 */
[----:B--23--:R-:W-:Y:S05]  /*13840*/  @!P0 BRA `(.L_x_142) ;  /* 0x0000000000288947 */ /* 0x00cfea0003800000 */
[----:B------:R-:W1:Y:S02]  /*13850*/  LDC R3, c[0x0][0x8dc] ;  /* 0x00023700ff037b82 */ /* 0x000e640000000800 */
[----:B-1----:R-:W-:-:S04]  /*13860*/  IADD3 R3, P0, R16, R3, RZ ;  /* 0x0000000310037210 */ /* 0x002fc80007f1e0ff */
[----:B------:R-:W-:-:S05]  /*13870*/  IADD3.X R15, RZ, R17, RZ, P0, !PT ;  /* 0x00000011ff0f7210 */ /* 0x000fca00007fe4ff */
[----:B------:R-:W-:-:S04]  /*13880*/  IMAD.WIDE.U32 R6, R15, R12, RZ ;  /* 0x0000000c0f067225 */ /* 0x000fc800078e00ff */
[----:B------:R-:W-:-:S04]  /*13890*/  IMAD.WIDE.U32 R8, P0, R3, R13, R6 ;  /* 0x0000000d03087225 */ /* 0x000fc80007800006 */
[----:B------:R-:W-:Y:S01]  /*138a0*/  IMAD.WIDE.U32 R6, R3, R12, RZ ;  /* 0x0000000c03067225 */ /* 0x000fe200078e00ff */
[----:B------:R-:W-:-:S03]  /*138b0*/  IADD3.X R11, RZ, RZ, RZ, P0, !PT ;  /* 0x000000ffff0b7210 */ /* 0x000fc600007fe4ff */
[----:B------:R-:W-:Y:S01]  /*138c0*/  IMAD.MOV.U32 R10, RZ, RZ, R9 ;  /* 0x000000ffff0a7224 */ /* 0x000fe200078e0009 */
[----:B------:R-:W-:-:S05]  /*138d0*/  IADD3 RZ, P0, R7, R8, RZ ;  /* 0x0000000807ff7210 */ /* 0x000fca0007f1e0ff */
[----:B------:R-:W-:-:S08]  /*138e0*/  IMAD.WIDE.U32.X R10, R15, R13, R10, P0 ;  /* 0x0000000d0f0a7225 */ /* 0x000fd000000e040a */
.L_x_142:
[-CC-:B------:R-:W-:Y:S01]  /*138f0*/  SHF.R.U64 R12, R10, R14.reuse, R11.reuse ;  /* 0x0000000e0a0c7219 */ /* 0x180fe2000000120b */
[----:B------:R-:W1:Y:S01]  /*13900*/  LDC R22, c[0x0][0x8c0] ;  /* 0x00023000ff167b82 */ /* 0x000e620000000800 */
[----:B------:R-:W-:Y:S01]  /*13910*/  SHF.R.U32.HI R3, RZ, R14, R11 ;  /* 0x0000000eff037219 */ /* 0x000fe2000001160b */
[----:B------:R-:W-:Y:S01]  /*13920*/  ULDC UR4, c[0x0][0x150] ;  /* 0x0000540000047ab9 */ /* 0x000fe20000000800 */
[----:B------:R-:W-:Y:S02]  /*13930*/  IADD3 R5, P0, RZ, -R12, RZ ;  /* 0x8000000cff057210 */ /* 0x000fe40007f1e0ff */
[----:B------:R-:W-:Y:S02]  /*13940*/  I2FP.F32.U32 R6, R4 ;  /* 0x0000000400067245 */ /* 0x000fe40000201000 */
[----:B------:R-:W-:Y:S01]  /*13950*/  IADD3.X R3, RZ, ~R3, RZ, P0, !PT ;  /* 0x80000003ff037210 */ /* 0x000fe200007fe4ff */
[----:B------:R-:W2:Y:S02]  /*13960*/  LDC.64 R24, c[0x0][0x8e8] ;  /* 0x00023a00ff187b82 */ /* 0x000ea40000000a00 */
[----:B------:R-:W-:Y:S01]  /*13970*/  FMUL R9, R6, UR4 ;  /* 0x0000000406097c20 */ /* 0x000fe20008400000 */
[----:B------:R-:W-:Y:S01]  /*13980*/  IMAD.WIDE.U32 R6, R5, R20, R16 ;  /* 0x0000001405067225 */ /* 0x000fe200078e0010 */
[----:B------:R-:W-:-:S03]  /*13990*/  ULDC UR4, c[0x0][0x154] ;  /* 0x0000550000047ab9 */ /* 0x000fc60000000800 */
[----:B------:R-:W-:Y:S01]  /*139a0*/  IMAD R8, R3, R20, RZ ;  /* 0x0000001403087224 */ /* 0x000fe200078e02ff */
[----:B------:R-:W3:Y:S01]  /*139b0*/  LDC R11, c[0x0][0x144] ;  /* 0x00005100ff0b7b82 */ /* 0x000ee20000000800 */
[----:B------:R-:W4:Y:S02]  /*139c0*/  F2I.U32.TRUNC.NTZ R9, R9 ;  /* 0x0000000900097305 */ /* 0x000f24000020f000 */
[----:B------:R-:W-:-:S05]  /*139d0*/  IMAD R3, R5, R21, R8 ;  /* 0x0000001505037224 */ /* 0x000fca00078e0208 */
[----:B------:R-:W5:Y:S01]  /*139e0*/  LDC R20, c[0x0][0x8b0] ;  /* 0x00022c00ff147b82 */ /* 0x000f620000000800 */
[----:B------:R-:W-:Y:S02]  /*139f0*/  IADD3 R3, R7, R3, RZ ;  /* 0x0000000307037210 */ /* 0x000fe40007ffe0ff */
[----:B------:R-:W-:Y:S02]  /*13a00*/  MOV R7, 0x1 ;  /* 0x0000000100077802 */ /* 0x000fe40000000f00 */
[----:B-1----:R-:W-:Y:S02]  /*13a10*/  SHF.R.U64 R10, R6, R22, R3 ;  /* 0x00000016060a7219 */ /* 0x002fe40000001203 */
[----:B------:R-:W-:Y:S01]  /*13a20*/  I2FP.F32.U32 R6, R0 ;  /* 0x0000000000067245 */ /* 0x000fe20000201000 */
[----:B------:R-:W1:Y:S01]  /*13a30*/  LDC R8, c[0x0][0x900] ;  /* 0x00024000ff087b82 */ /* 0x000e620000000800 */
[----:B--2---:R-:W-:Y:S01]  /*13a40*/  ISETP.NE.U32.AND P0, PT, R24, RZ, PT ;  /* 0x000000ff1800720c */ /* 0x004fe20003f05070 */
[----:B----4-:R-:W-:Y:S01]  /*13a50*/  IMAD.MOV R5, RZ, RZ, -R9 ;  /* 0x000000ffff057224 */ /* 0x010fe200078e0a09 */
[----:B------:R-:W-:Y:S01]  /*13a60*/  SHF.R.U32.HI R3, RZ, R22, R3 ;  /* 0x00000016ff037219 */ /* 0x000fe20000011603 */
[----:B------:R-:W-:Y:S01]  /*13a70*/  FMUL R6, R6, UR4 ;  /* 0x0000000406067c20 */ /* 0x000fe20008400000 */
[----:B------:R-:W-:-:S03]  /*13a80*/  ISETP.NE.AND.EX P0, PT, R25, RZ, PT, P0 ;  /* 0x000000ff1900720c */ /* 0x000fc60003f05300 */
[----:B------:R-:W2:Y:S01]  /*13a90*/  LDC R15, c[0x0][0x148] ;  /* 0x00005200ff0f7b82 */ /* 0x000ea20000000800 */
[----:B------:R4:W1:Y:S01]  /*13aa0*/  F2I.U32.TRUNC.NTZ R13, R6 ;  /* 0x00000006000d7305 */ /* 0x000862000020f000 */
[----:B---3--:R-:W-:Y:S01]  /*13ab0*/  IMAD R22, R11, R5, R4 ;  /* 0x000000050b167224 */ /* 0x008fe200078e0204 */
[----:B------:R-:W-:-:S05]  /*13ac0*/  MOV R5, 0xffffffff ;  /* 0xffffffff00057802 */ /* 0x000fca0000000f00 */
[----:B------:R-:W3:Y:S01]  /*13ad0*/  LDC R19, c[0x0][0x8a8] ;  /* 0x00022a00ff137b82 */ /* 0x000ee20000000800 */
[-CC-:B-----5:R-:W-:Y:S02]  /*13ae0*/  SHF.R.U64 R14, R10, R20.reuse, R3.reuse ;  /* 0x000000140a0e7219 */ /* 0x1a0fe40000001203 */
[----:B------:R-:W-:-:S05]  /*13af0*/  SHF.R.U32.HI R3, RZ, R20, R3 ;  /* 0x00000014ff037219 */ /* 0x000fca0000011603 */
[----:B------:R-:W2:Y:S01]  /*13b00*/  LDC R21, c[0x0][0x8f0] ;  /* 0x00023c00ff157b82 */ /* 0x000ea20000000800 */
[-C--:B-1----:R-:W-:Y:S02]  /*13b10*/  SHF.L.U32 R4, R5, R8.reuse, RZ ;  /* 0x0000000805047219 */ /* 0x082fe400000006ff */
[--C-:B------:R-:W-:Y:S02]  /*13b20*/  SHF.R.U64 R20, R14, R8, R3.reuse ;  /* 0x000000080e147219 */ /* 0x100fe40000001203 */
        /* <DEDUP_REMOVED lines=17> */
.L_x_143:
[----:B------:R-:W-:Y:S02]  /*13c40*/  ISETP.NE.AND P0, PT, R2, 0x1, PT ;  /* 0x000000010200780c */ /* 0x000fe40003f05270 */
[----:B--2---:R-:W-:Y:S02]  /*13c50*/  SHF.R.U64 R4, R4, R21, R5 ;  /* 0x0000001504047219 */ /* 0x004fe40000001205 */
[----:B------:R-:W-:Y:S02]  /*13c60*/  IADD3 R13, -R13, RZ, RZ ;  /* 0x000000ff0d0d7210 */ /* 0x000fe40007ffe1ff */
[----:B------:R-:W-:Y:S01]  /*13c70*/  LOP3.LUT R3, R14, R27, RZ, 0xc0, !PT ;  /* 0x0000001b0e037212 */ /* 0x000fe200078ec0ff */
[----:B------:R-:W-:Y:S01]  /*13c80*/  IMAD.MOV R5, RZ, RZ, -R4 ;  /* 0x000000ffff057224 */ /* 0x000fe200078e0a04 */
[----:B---3--:R-:W-:Y:S02]  /*13c90*/  IADD3 R7, R19, -0x1, RZ ;  /* 0xffffffff13077810 */ /* 0x008fe40007ffe0ff */
[----:B------:R-:W-:Y:S01]  /*13ca0*/  MOV R6, R12 ;  /* 0x0000000c00067202 */ /* 0x000fe20000000f00 */
[----:B------:R-:W-:Y:S01]  /*13cb0*/  IMAD R3, R26, R4, R3 ;  /* 0x000000041a037224 */ /* 0x000fe200078e0203 */
[----:B------:R-:W-:Y:S01]  /*13cc0*/  LOP3.LUT R7, R10, R7, RZ, 0xc0, !PT ;  /* 0x000000070a077212 */ /* 0x000fe200078ec0ff */
[----:B------:R-:W-:-:S02]  /*13cd0*/  @P0 IMAD R22, R15, R13, R0 ;  /* 0x0000000d0f160224 */ /* 0x000fc400078e0200 */
[----:B-1----:R-:W-:Y:S02]  /*13ce0*/  IMAD R0, R5, R23, R20 ;  /* 0x0000001705007224 */ /* 0x002fe400078e0214 */
[----:B------:R-:W-:Y:S01]  /*13cf0*/  IMAD R9, R3, R28, R22 ;  /* 0x0000001c03097224 */ /* 0x000fe200078e0216 */
[----:B------:R-:W-:Y:S01]  /*13d00*/  MOV R3, 0x1 ;  /* 0x0000000100037802 */ /* 0x000fe20000000f00 */
[----:B------:R-:W-:-:S05]  /*13d10*/  IMAD R0, R0, R19, R7 ;  /* 0x0000001300007224 */ /* 0x000fca00078e0207 */
[----:B------:R-:W-:Y:S02]  /*13d20*/  SEL R7, R0, R9, !P0 ;  /* 0x0000000900077207 */ /* 0x000fe40004000000 */
[----:B------:R-:W-:-:S07]  /*13d30*/  SEL R9, R9, R0, !P0 ;  /* 0x0000000009097207 */ /* 0x000fce0004000000 */
.L_x_141:
[----:B------:R-:W-:-:S08]  /*13d40*/  NOP ;  /* 0x0000000000007918 */ /* 0x000fd00000000000 */
[----:B------:R-:W1:-:S00]  /*13d50*/  USETMAXREG.DEALLOC.CTAPOOL 0x28 ;  /* 0x00000028000079c8 */ /* 0x000e4000080e0500 */
[----:B------:R-:W-:-:S06]  /*13d60*/  UISETP.NE.AND UP0, UPT, UR55, 0x1, UPT ;  /* 0x000000013700788c */ /* 0x000fcc000bf05270 */
[----:B------:R-:W-:-:S13]  /*13d70*/  PLOP3.LUT P0, PT, PT, PT, UP0, 0x80, 0x0 ;  /* 0x000000000000781c */ /* 0x000fda0003f0f008 */
[----:B-1----:R-:W-:Y:S05]  /*13d80*/  @!P0 BRA `(.L_x_10) ;  /* 0x0000002800208947 */ /* 0x002fea0003800000 */
[----:B------:R-:W-:-:S06]  /*13d90*/  UISETP.NE.AND UP0, UPT, UR55, URZ, UPT ;  /* 0x0000003f3700728c */ /* 0x000fcc000bf05270 */
[----:B------:R-:W-:-:S13]  /*13da0*/  PLOP3.LUT P0, PT, PT, PT, UP0, 0x80, 0x0 ;  /* 0x000000000000781c */ /* 0x000fda0003f0f008 */
[----:B------:R-:W-:Y:S05]  /*13db0*/  @!P0 BRA `(.L_x_144) ;  /* 0x00000018002c8947 */ /* 0x000fea0003800000 */
[----:B------:R-:W-:-:S04]  /*13dc0*/  UISETP.NE.AND UP0, UPT, UR59, URZ, UPT ;  /* 0x0000003f3b00728c */ /* 0x000fc8000bf05270 */
[----:B------:R-:W-:-:S06]  /*13dd0*/  UISETP.NE.OR UP0, UPT, UR55, 0x2, UP0 ;  /* 0x000000023700788c */ /* 0x000fcc0008705670 */
[----:B------:R-:W-:-:S13]  /*13de0*/  PLOP3.LUT P0, PT, PT, PT, UP0, 0x80, 0x0 ;  /* 0x000000000000781c */ /* 0x000fda0003f0f008 */
[----:B------:R-:W-:Y:S05]  /*13df0*/  @P0 BRA `(.L_x_10) ;  /* 0x0000002800040947 */ /* 0x000fea0003800000 */
[----:B------:R-:W-:-:S13]  /*13e00*/  LOP3.LUT P2, RZ, R3, 0xff, RZ, 0xc0, !PT ;  /* 0x000000ff03ff7812 */ /* 0x000fda000784c0ff */
[----:B------:R-:W-:Y:S05]  /*13e10*/  @!P2 BRA `(.L_x_145) ;  /* 0x000000000018a947 */ /* 0x000fea0003800000 */
[----:B------:R-:W-:Y:S01]  /*13e20*/  UMOV UR4, 0x400 ;  /* 0x0000040000047882 */ /* 0x000fe20000000000 */
[----:B------:R-:W-:Y:S01]  /*13e30*/  IMAD.MOV.U32 R0, RZ, RZ, RZ ;  /* 0x000000ffff007224 */ /* 0x000fe200078e00ff */
[----:B------:R-:W-:-:S04]  /*13e40*/  ULEA UR4, UR38, UR4, 0x18 ;  /* 0x0000000426047291 */ /* 0x000fc8000f8ec03f */
[----:B------:R-:W-:-:S05]  /*13e50*/  SHF.L.U32 R0, R0, 0x1f, RZ ;  /* 0x0000001f00007819 */ /* 0x000fca00000006ff */
[----:B------:R-:W1:Y:S02]  /*13e60*/  SYNCS.PHASECHK.TRANS64.TRYWAIT P0, [UR4+0x88], R0 ;  /* 0x00008800ff0075a7 */ /* 0x000e640008000144 */
[----:B-1----:R-:W-:Y:S05]  /*13e70*/  @!P0 BRA `(.L_x_146) ;  /* 0x0000002800bc8947 */ /* 0x002fea0003800000 */
.L_x_145:
[----:B------:R-:W-:Y:S01]  /*13e80*/  PRMT R12, RZ, 0x7610, R12 ;  /* 0x00007610ff0c7816 */ /* 0x000fe2000000000c */
[----:B------:R-:W-:Y:S06]  /*13e90*/  @P1 BRA `(.L_x_147) ;  /* 0x0000000000301947 */ /* 0x000fec0003800000 */
[----:B------:R-:W-:Y:S02]  /*13ea0*/  ULDC.64 UR4, c[0x0][0x588] ;  /* 0x0001620000047ab9 */ /* 0x000fe40000000a00 */
[----:B------:R-:W-:-:S04]  /*13eb0*/  ISETP.NE.U32.AND P0, PT, RZ, UR4, PT ;  /* 0x00000004ff007c0c */ /* 0x000fc8000bf05070 */
[----:B------:R-:W-:-:S13]  /*13ec0*/  ISETP.NE.AND.EX P0, PT, RZ, UR5, PT, P0 ;  /* 0x00000005ff007c0c */ /* 0x000fda000bf05300 */
[----:B------:R-:W-:Y:S05]  /*13ed0*/  @!P0 BRA `(.L_x_148) ;  /* 0x0000000000188947 */ /* 0x000fea0003800000 */
[----:B------:R-:W-:Y:S02]  /*13ee0*/  ULDC.64 UR4, c[0x0][0x588] ;  /* 0x0001620000047ab9 */ /* 0x000fe40000000a00 */
[----:B------:R-:W-:Y:S02]  /*13ef0*/  MOV R4, UR4 ;  /* 0x0000000400047c02 */ /* 0x000fe40008000f00 */
[----:B------:R-:W-:-:S05]  /*13f00*/  MOV R5, UR5 ;  /* 0x0000000500057c02 */ /* 0x000fca0008000f00 */
[----:B------:R2:W5:Y:S01]  /*13f10*/  LDG.E R11, desc[UR56][R4.64] ;  /* 0x00000038040b7981 */ /* 0x000562000c1e1900 */
[----:B------:R-:W-:Y:S01]  /*13f20*/  IMAD.MOV.U32 R12, RZ, RZ, 0x1 ;  /* 0x00000001ff0c7424 */ /* 0x000fe200078e00ff */
[----:B------:R-:W-:Y:S06]  /*13f30*/  BRA `(.L_x_147) ;  /* 0x0000000000087947 */ /* 0x000fec0003800000 */
.L_x_148:
[----:B------:R-:W3:Y:S01]  /*13f40*/  LDC R11, c[0x0][0x580] ;  /* 0x00016000ff0b7b82 */ /* 0x000ee20000000800 */
[----:B------:R-:W-:-:S07]  /*13f50*/  MOV R12, 0x1 ;  /* 0x00000001000c7802 */ /* 0x000fce0000000f00 */
.L_x_147:
[----:B------:R-:W-:Y:S05]  /*13f60*/  @!P2 BRA `(.L_x_149) ;  /* 0x000000140044a947 */ /* 0x000fea0003800000 */
[----:B------:R-:W4:Y:S01]  /*13f70*/  LDC R10, c[0x0][0x900] ;  /* 0x00024000ff0a7b82 */ /* 0x000f220000000800 */
[----:B--2---:R-:W-:Y:S01]  /*13f80*/  MOV R5, 0xffffffff ;  /* 0xffffffff00057802 */ /* 0x004fe20000000f00 */
[----:B------:R-:W-:Y:S01]  /*13f90*/  IMAD.MOV.U32 R13, RZ, RZ, 0x1 ;  /* 0x00000001ff0d7424 */ /* 0x000fe200078e00ff */
[----:B------:R-:W-:Y:S01]  /*13fa0*/  ULOP3.LUT UR13, UR58, 0x2, URZ, 0xfc, !UPT ;  /* 0x000000023a0d7892 */ /* 0x000fe2000f8efc3f */
[----:B------:R-:W-:Y:S01]  /*13fb0*/  ULDC.64 UR4, c[0x0][0x198] ;  /* 0x0000660000047ab9 */ /* 0x000fe20000000a00 */
[----:B------:R-:W-:Y:S01]  /*13fc0*/  ULDC.64 UR22, c[0x0][0x588] ;  /* 0x0001620000167ab9 */ /* 0x000fe20000000a00 */
[----:B------:R-:W-:Y:S02]  /*13fd0*/  ULDC.64 UR6, c[0x0][0x8f8] ;  /* 0x00023e0000067ab9 */ /* 0x000fe40000000a00 */
[----:B-1----:R-:W1:Y:S01]  /*13fe0*/  LDC R3, c[0x0][0x8a8] ;  /* 0x00022a00ff037b82 */ /* 0x002e620000000800 */
[----:B------:R-:W-:Y:S01]  /*13ff0*/  ULDC.64 UR14, c[0x0][0x590] ;  /* 0x00016400000e7ab9 */ /* 0x000fe20000000a00 */
[----:B----4-:R-:W-:-:S02]  /*14000*/  SHF.L.U32 R0, R5, R10, RZ ;  /* 0x0000000a05007219 */ /* 0x010fc400000006ff */
[----:B------:R-:W-:Y:S02]  /*14010*/  SHF.L.U32 R10, R13, R10, RZ ;  /* 0x0000000a0d0a7219 */ /* 0x000fe400000006ff */
[----:B------:R-:W-:Y:S02]  /*14020*/  LOP3.LUT R0, RZ, R0, RZ, 0x33, !PT ;  /* 0x00000000ff007212 */ /* 0x000fe400078e33ff */
[----:B-1----:R-:W-:-:S07]  /*14030*/  IADD3 R3, R3, -0x1, RZ ;  /* 0xffffffff03037810 */ /* 0x002fce0007ffe0ff */
.L_x_205:
[----:B------:R-:W-:Y:S02]  /*14040*/  ISETP.NE.U32.AND P0, PT, RZ, UR14, PT ;  /* 0x0000000eff007c0c */ /* 0x000fe4000bf05070 */
[----:B------:R-:W-:Y:S02]  /*14050*/  R2UR UR19, R9 ;  /* 0x00000000091372ca */ /* 0x000fe400000e0000 */
[----:B------:R-:W-:Y:S02]  /*14060*/  R2UR UR18, R7 ;  /* 0x00000000071272ca */ /* 0x000fe400000e0000 */
[----:B------:R-:W-:-:S09]  /*14070*/  ISETP.NE.AND.EX P0, PT, RZ, UR15, PT, P0 ;  /* 0x0000000fff007c0c */ /* 0x000fd2000bf05300 */
[----:B------:R-:W-:Y:S02]  /*14080*/  USHF.L.U32 UR19, UR19, 0x8, URZ ;  /* 0x0000000813137899 */ /* 0x000fe4000800063f */
[----:B------:R-:W-:Y:S02]  /*14090*/  USHF.L.U32 UR18, UR18, 0x7, URZ ;  /* 0x0000000712127899 */ /* 0x000fe4000800063f */
[----:B--234-:R-:W-:Y:S10]  /*140a0*/  @!P0 BRA `(.L_x_150) ;  /* 0x00000000002c8947 */ /* 0x01cff40003800000 */
[----:B------:R-:W-:-:S04]  /*140b0*/  ISETP.NE.U32.AND P1, PT, RZ, UR22, PT ;  /* 0x00000016ff007c0c */ /* 0x000fc8000bf25070 */
[----:B------:R-:W-:-:S13]  /*140c0*/  ISETP.NE.AND.EX P1, PT, RZ, UR23, PT, P1 ;  /* 0x00000017ff007c0c */ /* 0x000fda000bf25310 */
[----:B------:R-:W-:Y:S05]  /*140d0*/  @!P1 BRA `(.L_x_151) ;  /* 0x0000000000189947 */ /* 0x000fea0003800000 */
[----:B------:R-:W1:Y:S01]  /*140e0*/  LDC.64 R4, c[0x0][0x588] ;  /* 0x00016200ff047b82 */ /* 0x000e620000000a00 */
[----:B------:R-:W-:-:S04]  /*140f0*/  IMAD R7, R6, UR14, RZ ;  /* 0x0000000e06077c24 */ /* 0x000fc8000f8e02ff */
[----:B-1----:R-:W-:-:S05]  /*14100*/  IMAD.WIDE R4, R7, 0x4, R4 ;  /* 0x0000000407047825 */ /* 0x002fca00078e0204 */
[----:B---3-5:R1:W5:Y:S01]  /*14110*/  LDG.E R11, desc[UR56][R4.64] ;  /* 0x00000038040b7981 */ /* 0x028362000c1e1900 */
[----:B------:R-:W-:Y:S01]  /*14120*/  MOV R12, 0x1 ;  /* 0x00000001000c7802 */ /* 0x000fe20000000f00 */
[----:B------:R-:W-:Y:S06]  /*14130*/  BRA `(.L_x_150) ;  /* 0x0000000000087947 */ /* 0x000fec0003800000 */
.L_x_151:
[----:B---3-5:R-:W2:Y:S01]  /*14140*/  LDC R11, c[0x0][0x580] ;  /* 0x00016000ff0b7b82 */ /* 0x028ea20000000800 */
[----:B------:R-:W-:-:S07]  /*14150*/  IMAD.MOV.U32 R12, RZ, RZ, 0x1 ;  /* 0x00000001ff0c7424 */ /* 0x000fce00078e00ff */
.L_x_150:
[----:B------:R-:W-:Y:S05]  /*14160*/  @!P0 BRA `(.L_x_152) ;  /* 0x00000000001c8947 */ /* 0x000fea0003800000 */
[----:B------:R-:W-:-:S13]  /*14170*/  LOP3.LUT P2, RZ, R12, 0xff, RZ, 0xc0, !PT ;  /* 0x000000ff0cff7812 */ /* 0x000fda000784c0ff */
[----:B-1----:R-:W1:Y:S02]  /*14180*/  @!P2 LDC.64 R4, c[0x0][0x588] ;  /* 0x00016200ff04ab82 */ /* 0x002e640000000a00 */
[----:B-1----:R-:W-:-:S04]  /*14190*/  @!P2 ISETP.NE.U32.AND P0, PT, R4, RZ, PT ;  /* 0x000000ff0400a20c */ /* 0x002fc80003f05070 */
[----:B------:R-:W-:Y:S02]  /*141a0*/  @!P2 ISETP.NE.AND.EX P1, PT, R5, RZ, PT, P0 ;  /* 0x000000ff0500a20c */ /* 0x000fe40003f25300 */
[----:B--23-5:R-:W-:Y:S02]  /*141b0*/  @P2 FSETP.EQ.AND P0, PT, R11, RZ, PT ;  /* 0x000000ff0b00220b */ /* 0x02cfe40003f02000 */
[----:B------:R-:W-:Y:S01]  /*141c0*/  @!P2 PLOP3.LUT P0, PT, P1, PT, PT, 0x8, 0x0 ;  /* 0x000000000000a81c */ /* 0x000fe20000f0e170 */
[----:B------:R-:W-:-:S12]  /*141d0*/  BRA `(.L_x_153) ;  /* 0x0000000000047947 */ /* 0x000fd80003800000 */
.L_x_152:
[----:B--23-5:R-:W-:-:S13]  /*141e0*/  FSETP.EQ.AND P0, PT, R11, RZ, PT ;  /* 0x000000ff0b00720b */ /* 0x02cfda0003f02000 */
.L_x_153:
[----:B------:R-:W-:Y:S01]  /*141f0*/  UISETP.NE.AND UP0, UPT, UR13, 0x3, UPT ;  /* 0x000000030d00788c */ /* 0x000fe2000bf05270 */
[----:B------:R-:W-:-:S04]  /*14200*/  ELECT P1, URZ, PT ;  /* 0x00000000003f782f */ /* 0x000fc80003820000 */
[----:B------:R-:W-:Y:S02]  /*14210*/  PLOP3.LUT P0, PT, P1, P0, PT, 0x20, 0x0 ;  /* 0x000000000000781c */ /* 0x000fe40000f00470 */
[----:B------:R-:W-:-:S13]  /*14220*/  PLOP3.LUT P1, PT, PT, PT, UP0, 0x80, 0x0 ;  /* 0x000000000000781c */ /* 0x000fda0003f2f008 */
[----:B------:R-:W-:Y:S05]  /*14230*/  @!P1 BRA `(.L_x_154) ;  /* 0x0000000000049947 */ /* 0x000fea0003800000 */
[----:B------:R-:W-:Y:S01]  /*14240*/  BPT.TRAP 0x1 ;  /* 0x000000040000795c */ /* 0x000fe20000300000 */
.L_x_154:
[----:B------:R-:W2:Y:S01]  /*14250*/  S2UR UR38, SR_CgaCtaId ;  /* 0x00000000002679c3 */ /* 0x000ea20000008800 */
[----:B------:R-:W-:Y:S01]  /*14260*/  UMOV UR21, 0x400 ;  /* 0x0000040000157882 */ /* 0x000fe20000000000 */
[----:B-1----:R-:W-:-:S04]  /*14270*/  MOV R4, 0x1 ;  /* 0x0000000100047802 */ /* 0x002fc80000000f00 */
[----:B------:R-:W-:Y:S01]  /*14280*/  SHF.L.U32 R4, R4, 0x1f, RZ ;  /* 0x0000001f04047819 */ /* 0x000fe200000006ff */
[----:B--2---:R-:W-:-:S09]  /*14290*/  ULEA UR21, UR38, UR21, 0x18 ;  /* 0x0000001526157291 */ /* 0x004fd2000f8ec03f */
[----:B------:R-:W1:Y:S02]  /*142a0*/  SYNCS.PHASECHK.TRANS64.TRYWAIT P2, [UR21+0x60], R4 ;  /* 0x00006004ff0075a7 */ /* 0x000e640008040155 */
[----:B-1----:R-:W-:Y:S05]  /*142b0*/  @!P2 BRA `(.L_x_155) ;  /* 0x0000002400c4a947 */ /* 0x002fea0003800000 */
.L_x_241:
[----:B------:R-:W-:Y:S04]  /*142c0*/  BSSY B0, `(.L_x_156) ;  /* 0x000000e000007945 */ /* 0x000fe80003800000 */
[----:B------:R-:W-:Y:S05]  /*142d0*/  @!P0 BRA `(.L_x_157) ;  /* 0x0000000000308947 */ /* 0x000fea0003800000 */
[----:B------:R-:W-:Y:S01]  /*142e0*/  R2UR UR20, R6 ;  /* 0x00000000061472ca */ /* 0x000fe200000e0000 */
[----:B------:R-:W-:Y:S02]  /*142f0*/  UIADD3 UR8, UP0, UR4, 0x3f0, URZ ;  /* 0x000003f004087890 */ /* 0x000fe4000ff1e03f */
[----:B------:R-:W-:Y:S02]  /*14300*/  UIADD3 UR16, UR21, 0x200, URZ ;  /* 0x0000020015107890 */ /* 0x000fe4000fffe03f */
[----:B------:R-:W-:Y:S02]  /*14310*/  UIADD3 UR17, UR21, 0x40, URZ ;  /* 0x0000004015117890 */ /* 0x000fe4000fffe03f */
[----:B------:R-:W-:Y:S01]  /*14320*/  UIADD3.X UR9, URZ, UR5, URZ, UP0, !UPT ;  /* 0x000000053f097290 */ /* 0x000fe200087fe43f */
[----:B------:R-:W-:Y:S01]  /*14330*/  UMOV UR10, 0x0 ;  /* 0x00000000000a7882 */ /* 0x000fe20000000000 */
[----:B------:R-:W-:-:S07]  /*14340*/  UMOV UR11, 0x10000000 ;  /* 0x10000000000b7882 */ /* 0x000fce0000000000 */
[----:B------:R2:W-:Y:S02]  /*14350*/  UTMALDG.3D [UR16], [UR8], desc[UR10] ;  /* 0x00000a10080075b4 */ /* 0x0005e40008011000 */
[----:B--2---:R-:W-:Y:S05]  /*14360*/  @!P1 BRA `(.L_x_158) ;  /* 0x0000000000049947 */ /* 0x004fea0003800000 */
[----:B------:R-:W-:Y:S01]  /*14370*/  BPT.TRAP 0x1 ;  /* 0x000000040000795c */ /* 0x000fe20000300000 */
.L_x_158:
[----:B-1----:R-:W1:Y:S02]  /*14380*/  LDC R5, c[0x0][0x800] ;  /* 0x00020000ff057b82 */ /* 0x002e640000000800 */
[----:B-1----:R2:W-:Y:S02]  /*14390*/  SYNCS.ARRIVE.TRANS64.RED.A0TR RZ, [UR21+0x40], R5 ;  /* 0x00004005ffff79a7 */ /* 0x0025e40008300415 */
.L_x_157:
[----:B------:R-:W-:Y:S05]  /*143a0*/  BSYNC B0 ;  /* 0x0000000000007941 */ /* 0x000fea0003800000 */
.L_x_156:
[----:B------:R-:W-:Y:S05]  /*143b0*/  @!P1 BRA `(.L_x_159) ;  /* 0x0000000000049947 */ /* 0x000fea0003800000 */
[----:B------:R-:W-:Y:S01]  /*143c0*/  BPT.TRAP 0x1 ;  /* 0x000000040000795c */ /* 0x000fe20000300000 */
.L_x_159:
[----:B------:R-:W-:-:S04]  /*143d0*/  UIADD3 UR33, UR21, 0x40, URZ ;  /* 0x0000004015217890 */ /* 0x000fc8000fffe03f */
[----:B------:R-:W-:-:S09]  /*143e0*/  UPRMT UR16, UR38, 0x654, UR33 ;  /* 0x0000065426107896 */ /* 0x000fd20008000021 */
[----:B------:R-:W-:Y:S01]  /*143f0*/  SYNCS.ARRIVE.TRANS64.RED.A1T0 RZ, [UR16], RZ ;  /* 0x000000ffffff79a7 */ /* 0x000fe20008100410 */
[----:B------:R-:W-:Y:S05]  /*14400*/  @!P1 BRA `(.L_x_160) ;  /* 0x0000000000049947 */ /* 0x000fea0003800000 */
[----:B------:R-:W-:Y:S01]  /*14410*/  BPT.TRAP 0x1 ;  /* 0x000000040000795c */ /* 0x000fe20000300000 */
.L_x_160:
[----:B------:R-:W3:Y:S02]  /*14420*/  SYNCS.PHASECHK.TRANS64.TRYWAIT P2, [UR21+0x68], R4 ;  /* 0x00006804ff0075a7 */ /* 0x000ee40008040155 */
[----:B---3--:R-:W-:Y:S05]  /*14430*/  @!P2 BRA `(.L_x_161) ;  /* 0x00000024007ca947 */ /* 0x008fea0003800000 */
.L_x_242:
[----:B------:R-:W-:Y:S04]  /*14440*/  BSSY B0, `(.L_x_162) ;  /* 0x0000010000007945 */ /* 0x000fe80003800000 */
[----:B------:R-:W-:Y:S05]  /*14450*/  @!P0 BRA `(.L_x_163) ;  /* 0x0000000000388947 */ /* 0x000fea0003800000 */
[----:B------:R-:W-:Y:S01]  /*14460*/  UIADD3 UR24, UP0, UR4, 0x3f0, URZ ;  /* 0x000003f004187890 */ /* 0x000fe2000ff1e03f */
[----:B------:R-:W-:Y:S01]  /*14470*/  R2UR UR12, R6 ;  /* 0x00000000060c72ca */ /* 0x000fe200000e0000 */
[----:B------:R-:W-:Y:S02]  /*14480*/  UIADD3 UR11, UR19, 0x80, URZ ;  /* 0x00000080130b7890 */ /* 0x000fe4000fffe03f */
[----:B------:R-:W-:Y:S02]  /*14490*/  UIADD3 UR8, UR21, 0x2200, URZ ;  /* 0x0000220015087890 */ /* 0x000fe4000fffe03f */
[----:B------:R-:W-:Y:S02]  /*144a0*/  UIADD3 UR9, UR21, 0x48, URZ ;  /* 0x0000004815097890 */ /* 0x000fe4000fffe03f */
[----:B------:R-:W-:Y:S01]  /*144b0*/  UIADD3.X UR25, URZ, UR5, URZ, UP0, !UPT ;  /* 0x000000053f197290 */ /* 0x000fe200087fe43f */
[----:B------:R-:W-:Y:S01]  /*144c0*/  UMOV UR26, 0x0 ;  /* 0x00000000001a7882 */ /* 0x000fe20000000000 */
[----:B------:R-:W-:Y:S01]  /*144d0*/  UMOV UR27, 0x10000000 ;  /* 0x10000000001b7882 */ /* 0x000fe20000000000 */
[----:B------:R-:W-:-:S06]  /*144e0*/  UMOV UR10, UR18 ;  /* 0x00000012000a7c82 */ /* 0x000fcc0008000000 */
[----:B------:R3:W-:Y:S02]  /*144f0*/  UTMALDG.3D [UR8], [UR24], desc[UR26] ;  /* 0x00001a08180075b4 */ /* 0x0007e40008011000 */
[----:B---3--:R-:W-:Y:S05]  /*14500*/  @!P1 BRA `(.L_x_164) ;  /* 0x0000000000049947 */ /* 0x008fea0003800000 */
[----:B------:R-:W-:Y:S01]  /*14510*/  BPT.TRAP 0x1 ;  /* 0x000000040000795c */ /* 0x000fe20000300000 */
.L_x_164:
[----:B-12---:R-:W1:Y:S02]  /*14520*/  LDC R5, c[0x0][0x800] ;  /* 0x00020000ff057b82 */ /* 0x006e640000000800 */
[----:B-1----:R3:W-:Y:S02]  /*14530*/  SYNCS.ARRIVE.TRANS64.RED.A0TR RZ, [UR21+0x48], R5 ;  /* 0x00004805ffff79a7 */ /* 0x0027e40008300415 */
.L_x_163:
[----:B------:R-:W-:Y:S05]  /*14540*/  BSYNC B0 ;  /* 0x0000000000007941 */ /* 0x000fea0003800000 */
.L_x_162:
[----:B------:R-:W-:Y:S05]  /*14550*/  @!P1 BRA `(.L_x_165) ;  /* 0x0000000000049947 */ /* 0x000fea0003800000 */
[----:B------:R-:W-:Y:S01]  /*14560*/  BPT.TRAP 0x1 ;  /* 0x000000040000795c */ /* 0x000fe20000300000 */
.L_x_165:
[----:B------:R-:W-:Y:S02]  /*14570*/  UIADD3 UR25, UR21, 0x48, URZ ;  /* 0x0000004815197890 */ /* 0x000fe4000fffe03f */
[----:B------:R-:W-:Y:S02]  /*14580*/  UIADD3 UR10, UR18, 0x20, URZ ;  /* 0x00000020120a7890 */ /* 0x000fe4000fffe03f */
[----:B------:R-:W-:-:S09]  /*14590*/  UPRMT UR20, UR38, 0x654, UR25 ;  /* 0x0000065426147896 */ /* 0x000fd20008000019 */
[----:B------:R-:W-:Y:S01]  /*145a0*/  SYNCS.ARRIVE.TRANS64.RED.A1T0 RZ, [UR20], RZ ;  /* 0x000000ffffff79a7 */ /* 0x000fe20008100414 */
[----:B------:R-:W-:Y:S05]  /*145b0*/  @!P1 BRA `(.L_x_166) ;  /* 0x0000000000049947 */ /* 0x000fea0003800000 */
[----:B------:R-:W-:Y:S01]  /*145c0*/  BPT.TRAP 0x1 ;  /* 0x000000040000795c */ /* 0x000fe20000300000 */
.L_x_166:
[----:B------:R-:W4:Y:S02]  /*145d0*/  SYNCS.PHASECHK.TRANS64.TRYWAIT P2, [UR21+0x70], R4 ;  /* 0x00007004ff0075a7 */ /* 0x000f240008040155 */
[----:B----4-:R-:W-:Y:S05]  /*145e0*/  @!P2 BRA `(.L_x_167) ;  /* 0x000000240028a947 */ /* 0x010fea0003800000 */
.L_x_243:
        /* <DEDUP_REMOVED lines=8> */
[----:B------:R-:W-:Y:S01]  /*14670*/  UMOV UR29, 0x10000000 ;  /* 0x10000000001d7882 */ /* 0x000fe20000000000 */
[----:B------:R-:W-:-:S06]  /*14680*/  UMOV UR11, UR19 ;  /* 0x00000013000b7c82 */ /* 0x000fcc0008000000 */
[----:B------:R4:W-:Y:S02]  /*14690*/  UTMALDG.3D [UR8], [UR26], desc[UR28] ;  /* 0x00001c081a0075b4 */ /* 0x0009e40008011000 */
[----:B----4-:R-:W-:Y:S05]  /*146a0*/  @!P1 BRA `(.L_x_170) ;  /* 0x0000000000049947 */ /* 0x010fea0003800000 */
[----:B------:R-:W-:Y:S01]  /*146b0*/  BPT.TRAP 0x1 ;  /* 0x000000040000795c */ /* 0x000fe20000300000 */
.L_x_170:
[----:B-123--:R-:W1:Y:S02]  /*146c0*/  LDC R5, c[0x0][0x800] ;  /* 0x00020000ff057b82 */ /* 0x00ee640000000800 */
[----:B-1----:R4:W-:Y:S02]  /*146d0*/  SYNCS.ARRIVE.TRANS64.RED.A0TR RZ, [UR21+0x50], R5 ;  /* 0x00005005ffff79a7 */ /* 0x0029e40008300415 */
.L_x_169:
[----:B------:R-:W-:Y:S05]  /*146e0*/  BSYNC B0 ;  /* 0x0000000000007941 */ /* 0x000fea0003800000 */
.L_x_168:
[----:B------:R-:W-:Y:S05]  /*146f0*/  @!P1 BRA `(.L_x_171) ;  /* 0x0000000000049947 */ /* 0x000fea0003800000 */
[----:B------:R-:W-:Y:S01]  /*14700*/  BPT.TRAP 0x1 ;  /* 0x000000040000795c */ /* 0x000fe20000300000 */
.L_x_171:
[----:B------:R-:W-:-:S04]  /*14710*/  UIADD3 UR17, UR21, 0x50, URZ ;  /* 0x0000005015117890 */ /* 0x000fc8000fffe03f */
[----:B------:R-:W-:-:S09]  /*14720*/  UPRMT UR29, UR38, 0x654, UR17 ;  /* 0x00000654261d7896 */ /* 0x000fd20008000011 */
[----:B------:R-:W-:Y:S01]  /*14730*/  SYNCS.ARRIVE.TRANS64.RED.A1T0 RZ, [UR29], RZ ;  /* 0x000000ffffff79a7 */ /* 0x000fe2000810041d */
[----:B------:R-:W-:Y:S05]  /*14740*/  @!P1 BRA `(.L_x_172) ;  /* 0x0000000000049947 */ /* 0x000fea0003800000 */
[----:B------:R-:W-:Y:S01]  /*14750*/  BPT.TRAP 0x1 ;  /* 0x000000040000795c */ /* 0x000fe20000300000 */
.L_x_172:
[----:B------:R-:W5:Y:S02]  /*14760*/  SYNCS.PHASECHK.TRANS64.TRYWAIT P2, [UR21+0x78], R4 ;  /* 0x00007804ff0075a7 */ /* 0x000f640008040155 */
[----:B-----5:R-:W-:Y:S05]  /*14770*/  @!P2 BRA `(.L_x_173) ;  /* 0x0000002000dca947 */ /* 0x020fea0003800000 */
.L_x_244:
        /* <DEDUP_REMOVED lines=9> */
[----:B------:R-:W-:-:S07]  /*14810*/  UMOV UR31, 0x10000000 ;  /* 0x10000000001f7882 */ /* 0x000fce0000000000 */
[----:B------:R1:W-:Y:S02]  /*14820*/  UTMALDG.3D [UR8], [UR26], desc[UR30] ;  /* 0x00001e081a0075b4 */ /* 0x0003e40008011000 */
[----:B-1----:R-:W-:Y:S05]  /*14830*/  @!P1 BRA `(.L_x_176) ;  /* 0x0000000000049947 */ /* 0x002fea0003800000 */
[----:B------:R-:W-:Y:S01]  /*14840*/  BPT.TRAP 0x1 ;  /* 0x000000040000795c */ /* 0x000fe20000300000 */
.L_x_176:
[----:B------:R-:W1:Y:S02]  /*14850*/  LDC R4, c[0x0][0x800] ;  /* 0x00020000ff047b82 */ /* 0x000e640000000800 */
[----:B-1----:R1:W-:Y:S02]  /*14860*/  SYNCS.ARRIVE.TRANS64.RED.A0TR RZ, [UR21+0x58], R4 ;  /* 0x00005804ffff79a7 */ /* 0x0023e40008300415 */
.L_x_175:
[----:B------:R-:W-:Y:S05]  /*14870*/  BSYNC B0 ;  /* 0x0000000000007941 */ /* 0x000fea0003800000 */
.L_x_174:
[----:B------:R-:W-:Y:S05]  /*14880*/  @!P1 BRA `(.L_x_177) ;  /* 0x0000000000049947 */ /* 0x000fea0003800000 */
[----:B------:R-:W-:Y:S01]  /*14890*/  BPT.TRAP 0x1 ;  /* 0x000000040000795c */ /* 0x000fe20000300000 */
.L_x_177:
[----:B------:R-:W-:Y:S02]  /*148a0*/  UIADD3 UR9, UR21, 0x58, URZ ;  /* 0x0000005815097890 */ /* 0x000fe4000fffe03f */
[----:B------:R-:W-:Y:S02]  /*148b0*/  UIADD3 UR34, UR18, 0x40, URZ ;  /* 0x0000004012227890 */ /* 0x000fe4000fffe03f */
[----:B------:R-:W-:-:S09]  /*148c0*/  UPRMT UR30, UR38, 0x654, UR9 ;  /* 0x00000654261e7896 */ /* 0x000fd20008000009 */
[----:B------:R-:W-:Y:S01]  /*148d0*/  SYNCS.ARRIVE.TRANS64.RED.A1T0 RZ, [UR30], RZ ;  /* 0x000000ffffff79a7 */ /* 0x000fe2000810041e */
[----:B------:R-:W-:Y:S05]  /*148e0*/  @!P1 BRA `(.L_x_178) ;  /* 0x0000000000049947 */ /* 0x000fea0003800000 */
[----:B------:R-:W-:Y:S01]  /*148f0*/  BPT.TRAP 0x1 ;  /* 0x000000040000795c */ /* 0x000fe20000300000 */
.L_x_178:
[----:B-1----:R-:W-:-:S04]  /*14900*/  SHF.L.U32 R4, RZ, 0x1f, RZ ;  /* 0x0000001fff047819 */ /* 0x002fc800000006ff */
[----:B------:R-:W1:Y:S02]  /*14910*/  SYNCS.PHASECHK.TRANS64.TRYWAIT P2, [UR21+0x60], R4 ;  /* 0x00006004ff0075a7 */ /* 0x000e640008040155 */
[----:B-1----:R-:W-:Y:S05]  /*14920*/  @!P2 BRA `(.L_x_179) ;  /* 0x000000200088a947 */ /* 0x002fea0003800000 */
.L_x_245:
[----:B------:R-:W-:Y:S04]  /*14930*/  BSSY B0, `(.L_x_180) ;  /* 0x000000e000007945 */ /* 0x000fe80003800000 */
[----:B------:R-:W-:Y:S05]  /*14940*/  @!P0 BRA `(.L_x_181) ;  /* 0x0000000000308947 */ /* 0x000fea0003800000 */
[----:B------:R-:W-:Y:S01]  /*14950*/  R2UR UR36, R6 ;  /* 0x00000000062472ca */ /* 0x000fe200000e0000 */
[----:B------:R-:W-:Y:S02]  /*14960*/  UIADD3 UR10, UP0, UR4, 0x3f0, URZ ;  /* 0x000003f0040a7890 */ /* 0x000fe4000ff1e03f */
[----:B------:R-:W-:Y:S02]  /*14970*/  UIADD3 UR32, UR21, 0x200, URZ ;  /* 0x0000020015207890 */ /* 0x000fe4000fffe03f */
[----:B------:R-:W-:Y:S01]  /*14980*/  UIADD3.X UR11, URZ, UR5, URZ, UP0, !UPT ;  /* 0x000000053f0b7290 */ /* 0x000fe200087fe43f */
[----:B------:R-:W-:Y:S01]  /*14990*/  UMOV UR26, 0x0 ;  /* 0x00000000001a7882 */ /* 0x000fe20000000000 */
[----:B------:R-:W-:Y:S01]  /*149a0*/  UMOV UR27, 0x10000000 ;  /* 0x10000000001b7882 */ /* 0x000fe20000000000 */
[----:B------:R-:W-:-:S06]  /*149b0*/  UMOV UR35, UR19 ;  /* 0x0000001300237c82 */ /* 0x000fcc0008000000 */
[----:B------:R1:W-:Y:S02]  /*149c0*/  UTMALDG.3D [UR32], [UR10], desc[UR26] ;  /* 0x00001a200a0075b4 */ /* 0x0003e40008011000 */
[----:B-1----:R-:W-:Y:S05]  /*149d0*/  @!P1 BRA `(.L_x_182) ;  /* 0x0000000000049947 */ /* 0x002fea0003800000 */
[----:B------:R-:W-:Y:S01]  /*149e0*/  BPT.TRAP 0x1 ;  /* 0x000000040000795c */ /* 0x000fe20000300000 */
.L_x_182:
[----:B--234-:R-:W1:Y:S02]  /*149f0*/  LDC R5, c[0x0][0x800] ;  /* 0x00020000ff057b82 */ /* 0x01ce640000000800 */
[----:B-1----:R1:W-:Y:S02]  /*14a00*/  SYNCS.ARRIVE.TRANS64.RED.A0TR RZ, [UR21+0x40], R5 ;  /* 0x00004005ffff79a7 */ /* 0x0023e40008300415 */
.L_x_181:
[----:B------:R-:W-:Y:S05]  /*14a10*/  BSYNC B0 ;  /* 0x0000000000007941 */ /* 0x000fea0003800000 */
.L_x_180:
[----:B------:R-:W-:Y:S05]  /*14a20*/  @!P1 BRA `(.L_x_183) ;  /* 0x0000000000049947 */ /* 0x000fea0003800000 */
[----:B------:R-:W-:Y:S01]  /*14a30*/  BPT.TRAP 0x1 ;  /* 0x000000040000795c */ /* 0x000fe20000300000 */
.L_x_183:
[----:B------:R-:W-:Y:S01]  /*14a40*/  SYNCS.ARRIVE.TRANS64.RED.A1T0 RZ, [UR16], RZ ;  /* 0x000000ffffff79a7 */ /* 0x000fe20008100410 */
[----:B------:R-:W-:Y:S05]  /*14a50*/  @!P1 BRA `(.L_x_184) ;  /* 0x0000000000049947 */ /* 0x000fea0003800000 */
[----:B------:R-:W-:Y:S01]  /*14a60*/  BPT.TRAP 0x1 ;  /* 0x000000040000795c */ /* 0x000fe20000300000 */
.L_x_184:
[----:B------:R-:W5:Y:S02]  /*14a70*/  SYNCS.PHASECHK.TRANS64.TRYWAIT P2, [UR21+0x68], R4 ;  /* 0x00006804ff0075a7 */ /* 0x000f640008040155 */
[----:B-----5:R-:W-:Y:S05]  /*14a80*/  @!P2 BRA `(.L_x_185) ;  /* 0x000000200048a947 */ /* 0x020fea0003800000 */
.L_x_246:
        /* <DEDUP_REMOVED lines=13> */
.L_x_188:
[----:B--234-:R-:W1:Y:S02]  /*14b60*/  LDC R5, c[0x0][0x800] ;  /* 0x00020000ff057b82 */ /* 0x01ce640000000800 */
[----:B-1----:R1:W-:Y:S02]  /*14b70*/  SYNCS.ARRIVE.TRANS64.RED.A0TR RZ, [UR21+0x48], R5 ;  /* 0x00004805ffff79a7 */ /* 0x0023e40008300415 */
.L_x_187:
[----:B------:R-:W-:Y:S05]  /*14b80*/  BSYNC B0 ;  /* 0x0000000000007941 */ /* 0x000fea0003800000 */
.L_x_186:
[----:B------:R-:W-:Y:S05]  /*14b90*/  @!P1 BRA `(.L_x_189) ;  /* 0x0000000000049947 */ /* 0x000fea0003800000 */
[----:B------:R-:W-:Y:S01]  /*14ba0*/  BPT.TRAP 0x1 ;  /* 0x000000040000795c */ /* 0x000fe20000300000 */
.L_x_189:
[----:B------:R-:W-:Y:S01]  /*14bb0*/  SYNCS.ARRIVE.TRANS64.RED.A1T0 RZ, [UR20], RZ ;  /* 0x000000ffffff79a7 */ /* 0x000fe20008100414 */
[----:B------:R-:W-:Y:S01]  /*14bc0*/  UIADD3 UR18, UR18, 0x60, URZ ;  /* 0x0000006012127890 */ /* 0x000fe2000fffe03f */
[----:B------:R-:W-:Y:S11]  /*14bd0*/  @!P1 BRA `(.L_x_190) ;  /* 0x0000000000049947 */ /* 0x000ff60003800000 */
[----:B------:R-:W-:Y:S01]  /*14be0*/  BPT.TRAP 0x1 ;  /* 0x000000040000795c */ /* 0x000fe20000300000 */
.L_x_190:
[----:B------:R-:W5:Y:S02]  /*14bf0*/  SYNCS.PHASECHK.TRANS64.TRYWAIT P2, [UR21+0x70], R4 ;  /* 0x00007004ff0075a7 */ /* 0x000f640008040155 */
[----:B-----5:R-:W-:Y:S05]  /*14c00*/  @!P2 BRA `(.L_x_191) ;  /* 0x000000200000a947 */ /* 0x020fea0003800000 */
.L_x_247:
[----:B------:R-:W-:Y:S04]  /*14c10*/  BSSY B0, `(.L_x_192) ;  /* 0x000000d000007945 */ /* 0x000fe80003800000 */
[----:B------:R-:W-:Y:S05]  /*14c20*/  @!P0 BRA `(.L_x_193) ;  /* 0x00000000002c8947 */ /* 0x000fea0003800000 */
[----:B------:R-:W-:Y:S01]  /*14c30*/  R2UR UR20, R6 ;  /* 0x00000000061472ca */ /* 0x000fe200000e0000 */
[----:B------:R-:W-:Y:S02]  /*14c40*/  UIADD3 UR10, UP0, UR4, 0x3f0, URZ ;  /* 0x000003f0040a7890 */ /* 0x000fe4000ff1e03f */
[----:B------:R-:W-:Y:S02]  /*14c50*/  UIADD3 UR16, UR21, 0x4200, URZ ;  /* 0x0000420015107890 */ /* 0x000fe4000fffe03f */
[----:B------:R-:W-:Y:S01]  /*14c60*/  UIADD3.X UR11, URZ, UR5, URZ, UP0, !UPT ;  /* 0x000000053f0b7290 */ /* 0x000fe200087fe43f */
[----:B------:R-:W-:Y:S01]  /*14c70*/  UMOV UR24, 0x0 ;  /* 0x0000000000187882 */ /* 0x000fe20000000000 */
[----:B------:R-:W-:-:S07]  /*14c80*/  UMOV UR25, 0x10000000 ;  /* 0x1000000000197882 */ /* 0x000fce0000000000 */
[----:B------:R1:W-:Y:S02]  /*14c90*/  UTMALDG.3D [UR16], [UR10], desc[UR24] ;  /* 0x000018100a0075b4 */ /* 0x0003e40008011000 */
[----:B-1----:R-:W-:Y:S05]  /*14ca0*/  @!P1 BRA `(.L_x_194) ;  /* 0x0000000000049947 */ /* 0x002fea0003800000 */
[----:B------:R-:W-:Y:S01]  /*14cb0*/  BPT.TRAP 0x1 ;  /* 0x000000040000795c */ /* 0x000fe20000300000 */
.L_x_194:
[----:B--234-:R-:W1:Y:S02]  /*14cc0*/  LDC R5, c[0x0][0x800] ;  /* 0x00020000ff057b82 */ /* 0x01ce640000000800 */
[----:B-1----:R1:W-:Y:S02]  /*14cd0*/  SYNCS.ARRIVE.TRANS64.RED.A0TR RZ, [UR21+0x50], R5 ;  /* 0x00005005ffff79a7 */ /* 0x0023e40008300415 */
.L_x_193:
[----:B------:R-:W-:Y:S05]  /*14ce0*/  BSYNC B0 ;  /* 0x0000000000007941 */ /* 0x000fea0003800000 */
.L_x_192:
[----:B------:R-:W-:Y:S05]  /*14cf0*/  @!P1 BRA `(.L_x_195) ;  /* 0x0000000000049947 */ /* 0x000fea0003800000 */
[----:B------:R-:W-:Y:S01]  /*14d00*/  BPT.TRAP 0x1 ;  /* 0x000000040000795c */ /* 0x000fe20000300000 */
.L_x_195:
[----:B------:R-:W-:Y:S01]  /*14d10*/  SYNCS.ARRIVE.TRANS64.RED.A1T0 RZ, [UR29], RZ ;  /* 0x000000ffffff79a7 */ /* 0x000fe2000810041d */
[----:B------:R-:W-:Y:S05]  /*14d20*/  @!P1 BRA `(.L_x_196) ;  /* 0x0000000000049947 */ /* 0x000fea0003800000 */
[----:B------:R-:W-:Y:S01]  /*14d30*/  BPT.TRAP 0x1 ;  /* 0x000000040000795c */ /* 0x000fe20000300000 */
.L_x_196:
[----:B------:R-:W5:Y:S02]  /*14d40*/  SYNCS.PHASECHK.TRANS64.TRYWAIT P2, [UR21+0x78], R4 ;  /* 0x00007804ff0075a7 */ /* 0x000f640008040155 */
[----:B-----5:R-:W-:Y:S05]  /*14d50*/  @!P2 BRA `(.L_x_197) ;  /* 0x0000001c00c4a947 */ /* 0x020fea0003800000 */
.L_x_248:
        /* <DEDUP_REMOVED lines=13> */
.L_x_200:
[----:B------:R-:W1:Y:S02]  /*14e30*/  LDC R4, c[0x0][0x800] ;  /* 0x00020000ff047b82 */ /* 0x000e640000000800 */
[----:B-1----:R1:W-:Y:S02]  /*14e40*/  SYNCS.ARRIVE.TRANS64.RED.A0TR RZ, [UR21+0x58], R4 ;  /* 0x00005804ffff79a7 */ /* 0x0023e40008300415 */
.L_x_199:
[----:B------:R-:W-:Y:S05]  /*14e50*/  BSYNC B0 ;  /* 0x0000000000007941 */ /* 0x000fea0003800000 */
.L_x_198:
[----:B------:R-:W-:Y:S05]  /*14e60*/  @!P1 BRA `(.L_x_201) ;  /* 0x0000000000049947 */ /* 0x000fea0003800000 */
[----:B------:R-:W-:Y:S01]  /*14e70*/  BPT.TRAP 0x1 ;  /* 0x000000040000795c */ /* 0x000fe20000300000 */
.L_x_201:
[----:B------:R-:W-:Y:S01]  /*14e80*/  IADD3 R16, P0, R16, UR42, RZ ;  /* 0x0000002a10107c10 */ /* 0x000fe2000ff1e0ff */
[----:B------:R-:W-:Y:S01]  /*14e90*/  SYNCS.ARRIVE.TRANS64.RED.A1T0 RZ, [UR30], RZ ;  /* 0x000000ffffff79a7 */ /* 0x000fe2000810041e */
[----:B-1----:R-:W-:Y:S01]  /*14ea0*/  PRMT R4, RZ, 0x7610, R4 ;  /* 0x00007610ff047816 */ /* 0x002fe20000000004 */
[----:B------:R-:W-:Y:S01]  /*14eb0*/  IMAD.MOV.U32 R7, RZ, RZ, -0x1 ;  /* 0xffffffffff077424 */ /* 0x000fe200078e00ff */
[----:B------:R-:W-:Y:S02]  /*14ec0*/  IADD3.X R17, R17, UR52, RZ, P0, !PT ;  /* 0x0000003411117c10 */ /* 0x000fe400087fe4ff */
[----:B------:R-:W-:Y:S02]  /*14ed0*/  ISETP.GE.U32.AND P0, PT, R16, UR6, PT ;  /* 0x0000000610007c0c */ /* 0x000fe4000bf06070 */
[----:B------:R-:W-:Y:S02]  /*14ee0*/  MOV R9, 0xffffffff ;  /* 0xffffffff00097802 */ /* 0x000fe40000000f00 */
[----:B------:R-:W-:-:S02]  /*14ef0*/  ISETP.GE.U32.AND.EX P0, PT, R17, UR7, PT, P0 ;  /* 0x0000000711007c0c */ /* 0x000fc4000bf06100 */
[----:B------:R-:W-:-:S11]  /*14f00*/  MOV R6, 0xffffffff ;  /* 0xffffffff00067802 */ /* 0x000fd60000000f00 */
[----:B------:R-:W-:Y:S05]  /*14f10*/  @P0 BRA `(.L_x_202) ;  /* 0x0000000400500947 */ /* 0x000fea0003800000 */
[----:B------:R-:W1:Y:S01]  /*14f20*/  LDC.64 R18, c[0x0][0x8d0] ;  /* 0x00023400ff127b82 */ /* 0x000e620000000a00 */
[----:B------:R-:W-:Y:S01]  /*14f30*/  MOV R4, R16 ;  /* 0x0000001000047202 */ /* 0x000fe20000000f00 */
[----:B--234-:R-:W-:-:S06]  /*14f40*/  IMAD.MOV.U32 R5, RZ, RZ, R17 ;  /* 0x000000ffff057224 */ /* 0x01cfcc00078e0011 */
[----:B------:R-:W2:Y:S08]  /*14f50*/  LDC R20, c[0x0][0x8d8] ;  /* 0x00023600ff147b82 */ /* 0x000eb00000000800 */
[----:B------:R-:W3:Y:S01]  /*14f60*/  LDC.64 R14, c[0x0][0x8c8] ;  /* 0x00023200ff0e7b82 */ /* 0x000ee20000000a00 */
[----:B-1----:R-:W-:-:S04]  /*14f70*/  ISETP.NE.U32.AND P0, PT, R18, RZ, PT ;  /* 0x000000ff1200720c */ /* 0x002fc80003f05070 */
[----:B------:R-:W-:-:S13]  /*14f80*/  ISETP.NE.AND.EX P0, PT, R19, RZ, PT, P0 ;  /* 0x000000ff1300720c */ /* 0x000fda0003f05300 */
[----:B--23--:R-:W-:Y:S05]  /*14f90*/  @!P0 BRA `(.L_x_203) ;  /* 0x0000000000288947 */ /* 0x00cfea0003800000 */
[----:B------:R-:W1:Y:S02]  /*14fa0*/  LDC R5, c[0x0][0x8dc] ;  /* 0x00023700ff057b82 */ /* 0x000e640000000800 */
[----:B-1----:R-:W-:-:S04]  /*14fb0*/  IADD3 R5, P0, R16, R5, RZ ;  /* 0x0000000510057210 */ /* 0x002fc80007f1e0ff */
[----:B------:R-:W-:Y:S01]  /*14fc0*/  IADD3.X R13, RZ, R17, RZ, P0, !PT ;  /* 0x00000011ff0d7210 */ /* 0x000fe200007fe4ff */
[----:B------:R-:W-:-:S04]  /*14fd0*/  IMAD.WIDE.U32 R8, R5, R18, RZ ;  /* 0x0000001205087225 */ /* 0x000fc800078e00ff */
[----:B------:R-:W-:-:S04]  /*14fe0*/  IMAD.WIDE.U32 R6, R13, R18, RZ ;  /* 0x000000120d067225 */ /* 0x000fc800078e00ff */
[----:B------:R-:W-:-:S04]  /*14ff0*/  IMAD.WIDE.U32 R6, P0, R5, R19, R6 ;  /* 0x0000001305067225 */ /* 0x000fc80007800006 */
[----:B------:R-:W-:Y:S01]  /*15000*/  IMAD.MOV.U32 R4, RZ, RZ, R7 ;  /* 0x000000ffff047224 */ /* 0x000fe200078e0007 */
[----:B------:R-:W-:Y:S02]  /*15010*/  IADD3.X R5, RZ, RZ, RZ, P0, !PT ;  /* 0x000000ffff057210 */ /* 0x000fe400007fe4ff */
[----:B------:R-:W-:-:S05]  /*15020*/  IADD3 RZ, P0, R9, R6, RZ ;  /* 0x0000000609ff7210 */ /* 0x000fca0007f1e0ff */
[----:B------:R-:W-:-:S08]  /*15030*/  IMAD.WIDE.U32.X R4, R13, R19, R4, P0 ;  /* 0x000000130d047225 */ /* 0x000fd000000e0404 */
.L_x_203:
[----:B------:R-:W1:Y:S01]  /*15040*/  LDC.64 R8, c[0x0][0x8e8] ;  /* 0x00023a00ff087b82 */ /* 0x000e620000000a00 */
[-CC-:B------:R-:W-:Y:S01]  /*15050*/  SHF.R.U64 R13, R4, R20.reuse, R5.reuse ;  /* 0x00000014040d7219 */ /* 0x180fe20000001205 */
[----:B------:R-:W2:Y:S01]  /*15060*/  S2R R18, SR_CTAID.X ;  /* 0x0000000000127919 */ /* 0x000ea20000002500 */
[----:B------:R-:W-:Y:S01]  /*15070*/  SHF.R.U32.HI R4, RZ, R20, R5 ;  /* 0x00000014ff047219 */ /* 0x000fe20000011605 */
[----:B------:R-:W-:Y:S01]  /*15080*/  ULDC UR8, c[0x0][0x150] ;  /* 0x0000540000087ab9 */ /* 0x000fe20000000800 */
[----:B------:R-:W-:-:S03]  /*15090*/  IADD3 R5, P0, RZ, -R13, RZ ;  /* 0x8000000dff057210 */ /* 0x000fc60007f1e0ff */
[----:B------:R-:W3:Y:S01]  /*150a0*/  LDC R6, c[0x0][0x8c0] ;  /* 0x00023000ff067b82 */ /* 0x000ee20000000800 */
[----:B------:R-:W-:-:S05]  /*150b0*/  IADD3.X R7, RZ, ~R4, RZ, P0, !PT ;  /* 0x80000004ff077210 */ /* 0x000fca00007fe4ff */
[-C--:B------:R-:W-:Y:S02]  /*150c0*/  IMAD R4, R7, R14.reuse, RZ ;  /* 0x0000000e07047224 */ /* 0x080fe400078e02ff */
[----:B------:R-:W4:Y:S02]  /*150d0*/  LDC R20, c[0x0][0x8b0] ;  /* 0x00022c00ff147b82 */ /* 0x000f240000000800 */
[C---:B------:R-:W-:Y:S02]  /*150e0*/  IMAD R7, R5.reuse, R15, R4 ;  /* 0x0000000f05077224 */ /* 0x040fe400078e0204 */
[----:B------:R-:W-:Y:S01]  /*150f0*/  IMAD.WIDE.U32 R4, R5, R14, R16 ;  /* 0x0000000e05047225 */ /* 0x000fe200078e0010 */
[----:B------:R-:W2:Y:S03]  /*15100*/  S2R R15, SR_CTAID.Y ;  /* 0x00000000000f7919 */ /* 0x000ea60000002600 */
[----:B------:R-:W5:Y:S01]  /*15110*/  LDC R23, c[0x0][0x900] ;  /* 0x00024000ff177b82 */ /* 0x000f620000000800 */
[----:B-1----:R-:W-:-:S02]  /*15120*/  ISETP.NE.U32.AND P0, PT, R8, RZ, PT ;  /* 0x000000ff0800720c */ /* 0x002fc40003f05070 */
[----:B------:R-:W-:Y:S02]  /*15130*/  IADD3 R5, R5, R7, RZ ;  /* 0x0000000705057210 */ /* 0x000fe40007ffe0ff */
[----:B------:R-:W-:Y:S02]  /*15140*/  ISETP.NE.AND.EX P0, PT, R9, RZ, PT, P0 ;  /* 0x000000ff0900720c */ /* 0x000fe40003f05300 */
[-CC-:B---3--:R-:W-:Y:S02]  /*15150*/  SHF.R.U64 R14, R4, R6.reuse, R5.reuse ;  /* 0x00000006040e7219 */ /* 0x188fe40000001205 */
[----:B------:R-:W-:-:S04]  /*15160*/  SHF.R.U32.HI R5, RZ, R6, R5 ;  /* 0x00000006ff057219 */ /* 0x000fc80000011605 */
[-CC-:B----4-:R-:W-:Y:S02]  /*15170*/  SHF.R.U64 R21, R14, R20.reuse, R5.reuse ;  /* 0x000000140e157219 */ /* 0x190fe40000001205 */
[----:B------:R-:W-:Y:S02]  /*15180*/  SHF.R.U32.HI R4, RZ, R20, R5 ;  /* 0x00000014ff047219 */ /* 0x000fe40000011605 */
[----:B--2---:R-:W-:Y:S02]  /*15190*/  I2FP.F32.U32 R5, R18 ;  /* 0x0000001200057245 */ /* 0x004fe40000201000 */
[----:B-----5:R-:W-:-:S03]  /*151a0*/  SHF.R.U64 R19, R21, R23, R4 ;  /* 0x0000001715137219 */ /* 0x020fc60000001204 */
[----:B------:R-:W-:Y:S01]  /*151b0*/  FMUL R20, R5, UR8 ;  /* 0x0000000805147c20 */ /* 0x000fe20008400000 */
[----:B------:R-:W-:Y:S01]  /*151c0*/  SHF.R.U32.HI R23, RZ, R23, R4 ;  /* 0x00000017ff177219 */ /* 0x000fe20000011604 */
[----:B------:R-:W-:-:S03]  /*151d0*/  IMAD.MOV.U32 R4, RZ, RZ, R19 ;  /* 0x000000ffff047224 */ /* 0x000fc600078e0013 */
[----:B------:R-:W-:Y:S01]  /*151e0*/  MOV R5, R23 ;  /* 0x0000001700057202 */ /* 0x000fe20000000f00 */
[----:B------:R-:W-:Y:S06]  /*151f0*/  @!P0 BRA `(.L_x_204) ;  /* 0x0000000000288947 */ /* 0x000fec0003800000 */
[----:B------:R-:W1:Y:S02]  /*15200*/  LDC R4, c[0x0][0x8f4] ;  /* 0x00023d00ff047b82 */ /* 0x000e640000000800 */
[----:B-1----:R-:W-:-:S04]  /*15210*/  IADD3 R5, P0, R19, R4, RZ ;  /* 0x0000000413057210 */ /* 0x002fc80007f1e0ff */
[----:B------:R-:W-:-:S05]  /*15220*/  IADD3.X R23, RZ, R23, RZ, P0, !PT ;  /* 0x00000017ff177210 */ /* 0x000fca00007fe4ff */
[----:B------:R-:W-:-:S04]  /*15230*/  IMAD.WIDE.U32 R6, R23, R8, RZ ;  /* 0x0000000817067225 */ /* 0x000fc800078e00ff */
[----:B------:R-:W-:-:S04]  /*15240*/  IMAD.WIDE.U32 R6, P0, R5, R9, R6 ;  /* 0x0000000905067225 */ /* 0x000fc80007800006 */
[----:B------:R-:W-:Y:S01]  /*15250*/  IMAD.WIDE.U32 R4, R5, R8, RZ ;  /* 0x0000000805047225 */ /* 0x000fe200078e00ff */
[----:B------:R-:W-:-:S04]  /*15260*/  MOV R4, R7 ;  /* 0x0000000700047202 */ /* 0x000fc80000000f00 */
[----:B------:R-:W-:Y:S01]  /*15270*/  IADD3 RZ, P1, R5, R6, RZ ;  /* 0x0000000605ff7210 */ /* 0x000fe20007f3e0ff */
[----:B------:R-:W-:-:S04]  /*15280*/  IMAD.X R5, RZ, RZ, RZ, P0 ;  /* 0x000000ffff057224 */ /* 0x000fc800000e06ff */
[----:B------:R-:W-:-:S08]  /*15290*/  IMAD.WIDE.U32.X R4, R23, R9, R4, P1 ;  /* 0x0000000917047225 */ /* 0x000fd000008e0404 */
.L_x_204:
[----:B------:R-:W1:Y:S01]  /*152a0*/  LDC R9, c[0x0][0x8f0] ;  /* 0x00023c00ff097b82 */ /* 0x000e620000000800 */
[----:B------:R-:W-:Y:S01]  /*152b0*/  I2FP.F32.U32 R6, R15 ;  /* 0x0000000f00067245 */ /* 0x000fe20000201000 */
[----:B------:R-:W-:Y:S01]  /*152c0*/  ULDC UR8, c[0x0][0x154] ;  /* 0x0000550000087ab9 */ /* 0x000fe20000000800 */
[----:B------:R-:W2:Y:S01]  /*152d0*/  F2I.U32.TRUNC.NTZ R20, R20 ;  /* 0x0000001400147305 */ /* 0x000ea2000020f000 */
[----:B------:R-:W-:Y:S02]  /*152e0*/  ISETP.NE.AND P0, PT, R2, 0x1, PT ;  /* 0x000000010200780c */ /* 0x000fe40003f05270 */
[----:B------:R-:W-:Y:S01]  /*152f0*/  FMUL R8, R6, UR8 ;  /* 0x0000000806087c20 */ /* 0x000fe20008400000 */
[----:B------:R-:W-:Y:S01]  /*15300*/  LOP3.LUT R21, R21, R0, RZ, 0xc0, !PT ;  /* 0x0000000015157212 */ /* 0x000fe200078ec0ff */
[----:B------:R-:W3:Y:S01]  /*15310*/  LDC R7, c[0x0][0x144] ;  /* 0x00005100ff077b82 */ /* 0x000ee20000000800 */
[----:B------:R-:W-:-:S03]  /*15320*/  LOP3.LUT R14, R14, R3, RZ, 0xc0, !PT ;  /* 0x000000030e0e7212 */ /* 0x000fc600078ec0ff */
[----:B------:R-:W4:Y:S04]  /*15330*/  F2I.U32.TRUNC.NTZ R8, R8 ;  /* 0x0000000800087305 */ /* 0x000f28000020f000 */
[----:B------:R-:W5:Y:S01]  /*15340*/  LDC R22, c[0x0][0x148] ;  /* 0x00005200ff167b82 */ /* 0x000f620000000800 */
[----:B--2---:R-:W-:-:S07]  /*15350*/  IADD3 R6, -R20, RZ, RZ ;  /* 0x000000ff14067210 */ /* 0x004fce0007ffe1ff */
[----:B------:R-:W2:Y:S01]  /*15360*/  LDC R23, c[0x0][0x8e0] ;  /* 0x00023800ff177b82 */ /* 0x000ea20000000800 */
[----:B-1----:R-:W-:Y:S01]  /*15370*/  SHF.R.U64 R4, R4, R9, R5 ;  /* 0x0000000904047219 */ /* 0x002fe20000001205 */
[----:B----4-:R-:W-:-:S04]  /*15380*/  IMAD.MOV R5, RZ, RZ, -R8 ;  /* 0x000000ffff057224 */ /* 0x010fc800078e0a08 */
[----:B------:R-:W-:Y:S02]  /*15390*/  IMAD R9, R10, R4, R21 ;  /* 0x000000040a097224 */ /* 0x000fe400078e0215 */
[----:B------:R-:W1:Y:S01]  /*153a0*/  LDC R24, c[0x0][0x8b8] ;  /* 0x00022e00ff187b82 */ /* 0x000e620000000800 */
[----:B---3--:R-:W-:Y:S01]  /*153b0*/  IMAD R18, R7, R6, R18 ;  /* 0x0000000607127224 */ /* 0x008fe200078e0212 */
[----:B------:R-:W-:Y:S02]  /*153c0*/  IADD3 R6, -R4, RZ, RZ ;  /* 0x000000ff04067210 */ /* 0x000fe40007ffe1ff */
[----:B------:R-:W-:-:S04]  /*153d0*/  MOV R4, 0x1 ;  /* 0x0000000100047802 */ /* 0x000fc80000000f00 */
[----:B------:R-:W3:Y:S01]  /*153e0*/  LDC R25, c[0x0][0x8a8] ;  /* 0x00022a00ff197b82 */ /* 0x000ee20000000800 */
[----:B-----5:R-:W-:Y:S02]  /*153f0*/  @P0 IMAD R18, R22, R5, R15 ;  /* 0x0000000516120224 */ /* 0x020fe400078e020f */
[----:B--2---:R-:W-:Y:S02]  /*15400*/  IMAD R19, R6, R23, R19 ;  /* 0x0000001706137224 */ /* 0x004fe400078e0213 */
[----:B-1----:R-:W-:Y:S02]  /*15410*/  IMAD R9, R9, R24, R18 ;  /* 0x0000001809097224 */ /* 0x002fe400078e0212 */
[----:B---3--:R-:W-:-:S05]  /*15420*/  IMAD R6, R19, R25, R14 ;  /* 0x0000001913067224 */ /* 0x008fca00078e020e */
[----:B------:R-:W-:Y:S02]  /*15430*/  SEL R7, R6, R9, !P0 ;  /* 0x0000000906077207 */ /* 0x000fe40004000000 */
[----:B------:R-:W-:Y:S01]  /*15440*/  SEL R9, R9, R6, !P0 ;  /* 0x0000000609097207 */ /* 0x000fe20004000000 */
[----:B------:R-:W-:-:S07]  /*15450*/  IMAD.MOV.U32 R6, RZ, RZ, R13 ;  /* 0x000000ffff067224 */ /* 0x000fce00078e000d */
.L_x_202:
[----:B------:R-:W-:-:S13]  /*15460*/  LOP3.LUT P0, RZ, R4, 0xff, RZ, 0xc0, !PT ;  /* 0x000000ff04ff7812 */ /* 0x000fda000780c0ff */
[----:B------:R-:W-:Y:S05]  /*15470*/  @P0 BRA `(.L_x_205) ;  /* 0xffffffe800f00947 */ /* 0x000fea000383ffff */
.L_x_149:
[----:B------:R-:W-:-:S13]  /*15480*/  ELECT P0, URZ, PT ;  /* 0x00000000003f782f */ /* 0x000fda0003800000 */
[----:B------:R-:W-:Y:S05]  /*15490*/  @!P0 BRA `(.L_x_10) ;  /* 0x00000010005c8947 */ /* 0x000fea0003800000 */
[----:B------:R-:W-:-:S06]  /*154a0*/  ULOP3.LUT UR4, UR58, 0x2, URZ, 0xfc, !UPT ;  /* 0x000000023a047892 */ /* 0x000fcc000f8efc3f */
[----:B-1----:R-:W-:-:S04]  /*154b0*/  MOV R0, UR4 ;  /* 0x0000000400007c02 */ /* 0x002fc80008000f00 */
[----:B------:R-:W-:-:S13]  /*154c0*/  ISETP.NE.AND P1, PT, R0, 0x3, PT ;  /* 0x000000030000780c */ /* 0x000fda0003f25270 */
[----:B------:R-:W-:Y:S05]  /*154d0*/  @!P1 BRA `(.L_x_206) ;  /* 0x0000000000049947 */ /* 0x000fea0003800000 */
[----:B------:R-:W-:Y:S01]  /*154e0*/  BPT.TRAP 0x1 ;  /* 0x000000040000795c */ /* 0x000fe20000300000 */
.L_x_206:
[----:B------:R-:W-:Y:S01]  /*154f0*/  MOV R0, 0x400 ;  /* 0x0000040000007802 */ /* 0x000fe20000000f00 */
[----:B------:R-:W-:Y:S01]  /*15500*/  IMAD.MOV.U32 R2, RZ, RZ, 0x1 ;  /* 0x00000001ff027424 */ /* 0x000fe200078e00ff */
[----:B------:R-:W-:-:S04]  /*15510*/  MOV R3, UR38 ;  /* 0x0000002600037c02 */ /* 0x000fc80008000f00 */
[----:B------:R-:W-:Y:S02]  /*15520*/  LEA R0, R3, R0, 0x18 ;  /* 0x0000000003007211 */ /* 0x000fe400078ec0ff */
[----:B------:R-:W-:-:S04]  /*15530*/  SHF.L.U32 R3, R2, 0x1f, RZ ;  /* 0x0000001f02037819 */ /* 0x000fc800000006ff */
[----:B------:R-:W1:Y:S02]  /*15540*/  SYNCS.PHASECHK.TRANS64.TRYWAIT P0, [R0+URZ+0x60], R3 ;  /* 0x00006003000075a7 */ /* 0x000e64000800017f */
[----:B-1----:R-:W-:Y:S05]  /*15550*/  @!P0 BRA `(.L_x_207) ;  /* 0x0000001400dc8947 */ /* 0x002fea0003800000 */
.L_x_249:
[----:B------:R-:W-:Y:S05]  /*15560*/  @!P1 BRA `(.L_x_208) ;  /* 0x0000000000049947 */ /* 0x000fea0003800000 */
[----:B------:R-:W-:Y:S01]  /*15570*/  BPT.TRAP 0x1 ;  /* 0x000000040000795c */ /* 0x000fe20000300000 */
.L_x_208:
[----:B------:R-:W1:Y:S02]  /*15580*/  SYNCS.PHASECHK.TRANS64.TRYWAIT P0, [R0+URZ+0x68], R3 ;  /* 0x00006803000075a7 */ /* 0x000e64000800017f */
[----:B-1----:R-:W-:Y:S05]  /*15590*/  @!P0 BRA `(.L_x_209) ;  /* 0x0000001400e08947 */ /* 0x002fea0003800000 */
.L_x_250:
[----:B------:R-:W-:Y:S05]  /*155a0*/  @!P1 BRA `(.L_x_210) ;  /* 0x0000000000049947 */ /* 0x000fea0003800000 */
[----:B------:R-:W-:Y:S01]  /*155b0*/  BPT.TRAP 0x1 ;  /* 0x000000040000795c */ /* 0x000fe20000300000 */
.L_x_210:
[----:B------:R-:W1:Y:S02]  /*155c0*/  SYNCS.PHASECHK.TRANS64.TRYWAIT P0, [R0+URZ+0x70], R3 ;  /* 0x00007003000075a7 */ /* 0x000e64000800017f */
[----:B-1----:R-:W-:Y:S05]  /*155d0*/  @!P0 BRA `(.L_x_211) ;  /* 0x0000001400e48947 */ /* 0x002fea0003800000 */
.L_x_251:
[----:B------:R-:W-:Y:S05]  /*155e0*/  @!P1 BRA `(.L_x_212) ;  /* 0x0000000000049947 */ /* 0x000fea0003800000 */
[----:B------:R-:W-:Y:S01]  /*155f0*/  BPT.TRAP 0x1 ;  /* 0x000000040000795c */ /* 0x000fe20000300000 */
.L_x_212:
[----:B------:R-:W-:-:S04]  /*15600*/  MOV R3, 0x1 ;  /* 0x0000000100037802 */ /* 0x000fc80000000f00 */
[----:B------:R-:W-:-:S07]  /*15610*/  SHF.L.U32 R3, R3, 0x1f, RZ ;  /* 0x0000001f03037819 */ /* 0x000fce00000006ff */
.L_x_213:
[----:B------:R1:W1:Y:S02]  /*15620*/  SYNCS.PHASECHK.TRANS64.TRYWAIT P0, [R0+URZ+0x78], R3 ;  /* 0x00007803000075a7 */ /* 0x000264000800017f */
[----:B-1----:R-:W-:Y:S05]  /*15630*/  @!P0 NANOSLEEP.SYNCS 0x989680 ;  /* 0x009896800000895d */ /* 0x002fea0003900000 */
[----:B------:R-:W1:Y:S02]  /*15640*/  @!P0 SYNCS.PHASECHK.TRANS64 P0, [R0+URZ+0x78], R3 ;  /* 0x00007803000085a7 */ /* 0x000e64000800007f */
[----:B-1----:R-:W-:Y:S05]  /*15650*/  @P0 BRA `(.L_x_10) ;  /* 0x0000000c00ec0947 */ /* 0x002fea0003800000 */
[----:B------:R-:W-:Y:S05]  /*15660*/  BRA `(.L_x_213) ;  /* 0xfffffffc00ec7947 */ /* 0x000fea000383ffff */
.L_x_144:
[----:B------:R-:W-:Y:S01]  /*15670*/  LOP3.LUT P0, RZ, R3, 0xff, RZ, 0xc0, !PT ;  /* 0x000000ff03ff7812 */ /* 0x000fe2000780c0ff */
[----:B------:R-:W-:Y:S01]  /*15680*/  IMAD.MOV.U32 R0, RZ, RZ, RZ ;  /* 0x000000ffff007224 */ /* 0x000fe200078e00ff */
[----:B------:R-:W-:-:S11]  /*15690*/  MOV R3, 0x1 ;  /* 0x0000000100037802 */ /* 0x000fd60000000f00 */
[----:B------:R-:W-:Y:S05]  /*156a0*/  @!P0 BRA `(.L_x_214) ;  /* 0x0000000c00208947 */ /* 0x000fea0003800000 */
[----:B------:R-:W1:Y:S01]  /*156b0*/  LDC R0, c[0x0][0x28c] ;  /* 0x0000a300ff007b82 */ /* 0x000e620000000800 */
[C---:B------:R-:W-:Y:S01]  /*156c0*/  LOP3.LUT P2, RZ, R18.reuse, 0x7f, RZ, 0xc0, !PT ;  /* 0x0000007f12ff7812 */ /* 0x040fe2000784c0ff */
[----:B------:R-:W-:Y:S01]  /*156d0*/  ULDC UR5, c[0x0][0x900] ;  /* 0x0002400000057ab9 */ /* 0x000fe20000000800 */
[----:B------:R-:W-:Y:S01]  /*156e0*/  LOP3.LUT P0, RZ, R18, 0x1f, RZ, 0xc0, !PT ;  /* 0x0000001f12ff7812 */ /* 0x000fe2000780c0ff */
[----:B------:R-:W-:Y:S01]  /*156f0*/  UMOV UR6, 0xffffffff ;  /* 0xffffffff00067882 */ /* 0x000fe20000000000 */
[----:B------:R-:W-:Y:S01]  /*15700*/  BSSY B0, `(.L_x_214) ;  /* 0x00000c2000007945 */ /* 0x000fe20003800000 */
[----:B------:R-:W-:Y:S01]  /*15710*/  USHF.L.U32 UR6, UR6, UR5, URZ ;  /* 0x0000000506067299 */ /* 0x000fe2000800063f */
[----:B------:R-:W-:Y:S01]  /*15720*/  MOV R11, 0x1 ;  /* 0x00000001000b7802 */ /* 0x000fe20000000f00 */
[----:B------:R-:W-:Y:S01]  /*15730*/  ULDC UR4, c[0x0][0x8a8] ;  /* 0x00022a0000047ab9 */ /* 0x000fe20000000800 */
[----:B------:R-:W-:Y:S01]  /*15740*/  PLOP3.LUT P0, PT, P0, P2, PT, 0x8a, 0x0 ;  /* 0x000000000000781c */ /* 0x000fe20000705172 */
[----:B------:R-:W-:Y:S01]  /*15750*/  UMOV UR7, 0x1 ;  /* 0x0000000100077882 */ /* 0x000fe20000000000 */
[----:B------:R-:W-:-:S02]  /*15760*/  ULOP3.LUT UR19, UR37, 0x2, URZ, 0xfc, !UPT ;  /* 0x0000000225137892 */ /* 0x000fc4000f8efc3f */
[----:B------:R-:W-:Y:S02]  /*15770*/  UIADD3 UR4, UR4, -0x1, URZ ;  /* 0xffffffff04047890 */ /* 0x000fe4000fffe03f */
[----:B------:R-:W-:Y:S02]  /*15780*/  USHF.L.U32 UR5, UR7, UR5, URZ ;  /* 0x0000000507057299 */ /* 0x000fe4000800063f */
[----:B------:R-:W-:Y:S01]  /*15790*/  ULOP3.LUT UR6, URZ, UR6, URZ, 0x33, !UPT ;  /* 0x000000063f067292 */ /* 0x000fe2000f8e333f */
[----:B------:R-:W-:Y:S01]  /*157a0*/  ULDC.64 UR20, c[0x0][0x198] ;  /* 0x0000660000147ab9 */ /* 0x000fe20000000a00 */
[----:B-1----:R-:W-:-:S04]  /*157b0*/  IADD3 R0, R0, 0x3f, RZ ;  /* 0x0000003f00007810 */ /* 0x002fc80007ffe0ff */
[----:B------:R-:W-:-:S04]  /*157c0*/  SHF.R.S32.HI R3, RZ, 0x1f, R0 ;  /* 0x0000001fff037819 */ /* 0x000fc80000011400 */
[----:B------:R-:W-:Y:S02]  /*157d0*/  LEA.HI R3, R3, R0, RZ, 0x6 ;  /* 0x0000000003037211 */ /* 0x000fe400078f30ff */
[----:B------:R-:W-:Y:S02]  /*157e0*/  MOV R0, RZ ;  /* 0x000000ff00007202 */ /* 0x000fe40000000f00 */
[----:B------:R-:W-:Y:S01]  /*157f0*/  SHF.R.S32.HI R13, RZ, 0x6, R3 ;  /* 0x00000006ff0d7819 */ /* 0x000fe20000011403 */
[----:B------:R-:W-:-:S03]  /*15800*/  IMAD.MOV.U32 R3, RZ, RZ, 0x1 ;  /* 0x00000001ff037424 */ /* 0x000fc600078e00ff */
[----:B------:R-:W-:-:S07]  /*15810*/  IADD3 R10, R13, 0x1, RZ ;  /* 0x000000010d0a7810 */ /* 0x000fce0007ffe0ff */
.L_x_226:
[----:B------:R-:W-:-:S03]  /*15820*/  UMOV UR7, 0xffffffff ;  /* 0xffffffff00077882 */ /* 0x000fc60000000000 */
[----:B------:R-:W-:Y:S05]  /*15830*/  BRA.DIV UR7, `(.L_x_215) ;  /* 0x0000001607607947 */ /* 0x000fea000b800000 */
[----:B------:R-:W-:-:S13]  /*15840*/  ELECT P6, URZ, PT ;  /* 0x00000000003f782f */ /* 0x000fda00038c0000 */
.L_x_254:
[----:B------:R-:W1:Y:S01]  /*15850*/  LDC R4, c[0x0][0x28c] ;  /* 0x0000a300ff047b82 */ /* 0x000e620000000800 */
[----:B------:R-:W-:Y:S01]  /*15860*/  BSSY B1, `(.L_x_216) ;  /* 0x0000038000017945 */ /* 0x000fe20003800000 */
[----:B-1----:R-:W-:-:S13]  /*15870*/  ISETP.LT.OR P6, PT, R4, 0x1, !P6 ;  /* 0x000000010400780c */ /* 0x002fda00077c1670 */
[----:B------:R-:W-:Y:S05]  /*15880*/  @P6 BRA `(.L_x_217) ;  /* 0x0000000000d46947 */ /* 0x000fea0003800000 */
[----:B------:R-:W-:Y:S01]  /*15890*/  IMAD.SHL.U32 R12, R7, 0x80, RZ ;  /* 0x00000080070c7824 */ /* 0x000fe200078e00ff */
[----:B------:R-:W-:Y:S01]  /*158a0*/  SHF.L.U32 R14, R9, 0x8, RZ ;  /* 0x00000008090e7819 */ /* 0x000fe200000006ff */
[----:B------:R-:W-:Y:S01]  /*158b0*/  IMAD.MOV.U32 R4, RZ, RZ, R10 ;  /* 0x000000ffff047224 */ /* 0x000fe200078e000a */
[----:B------:R-:W-:Y:S02]  /*158c0*/  MOV R19, RZ ;  /* 0x000000ff00137202 */ /* 0x000fe40000000f00 */
[----:B------:R-:W-:Y:S02]  /*158d0*/  MOV R5, R3 ;  /* 0x0000000300057202 */ /* 0x000fe40000000f00 */
[----:B------:R-:W-:-:S07]  /*158e0*/  MOV R7, R0 ;  /* 0x0000000000077202 */ /* 0x000fce0000000f00 */
.L_x_221:
[----:B------:R-:W1:Y:S01]  /*158f0*/  S2R R9, SR_CgaCtaId ;  /* 0x0000000000097919 */ /* 0x000e620000008800 */
[----:B------:R-:W-:-:S04]  /*15900*/  MOV R8, 0x400 ;  /* 0x0000040000087802 */ /* 0x000fc80000000f00 */
[----:B-1----:R-:W-:Y:S02]  /*15910*/  LEA R18, R9, R8, 0x18 ;  /* 0x0000000809127211 */ /* 0x002fe400078ec0ff */
[----:B------:R-:W-:Y:S01]  /*15920*/  SHF.L.U32 R8, R5, 0x1f, RZ ;  /* 0x0000001f05087819 */ /* 0x000fe200000006ff */
[----:B------:R-:W1:Y:S02]  /*15930*/  @!P2 LDC R9, c[0x0][0x500] ;  /* 0x00014000ff09ab82 */ /* 0x000e640000000800 */
[----:B------:R-:W-:-:S04]  /*15940*/  IMAD R15, R7, 0x8, R18 ;  /* 0x00000008070f7824 */ /* 0x000fc800078e0212 */
[----:B------:R-:W2:Y:S02]  /*15950*/  SYNCS.PHASECHK.TRANS64.TRYWAIT P1, [R15+URZ+0x20], R8 ;  /* 0x000020080f0075a7 */ /* 0x000ea4000802017f */
[----:B--2---:R-:W-:Y:S05]  /*15960*/  @!P1 BRA `(.L_x_218) ;  /* 0x0000001400349947 */ /* 0x004fea0003800000 */
.L_x_255:
[----:B------:R-:W-:Y:S01]  /*15970*/  UPRMT UR7, UR19, 0x9910, URZ ;  /* 0x0000991013077896 */ /* 0x000fe2000800003f */
[----:B-1----:R1:W-:Y:S03]  /*15980*/  @!P2 SYNCS.ARRIVE.TRANS64 RZ, [R15+URZ], R9 ;  /* 0x000000090fffa9a7 */ /* 0x0023e6000800003f */
[----:B------:R-:W-:-:S06]  /*15990*/  UISETP.NE.AND UP0, UPT, UR7, 0x2, UPT ;  /* 0x000000020700788c */ /* 0x000fcc000bf05270 */
[----:B------:R-:W-:-:S13]  /*159a0*/  PLOP3.LUT P1, PT, PT, PT, UP0, 0x80, 0x0 ;  /* 0x000000000000781c */ /* 0x000fda0003f2f008 */
[----:B-1----:R-:W-:Y:S05]  /*159b0*/  @P1 BRA `(.L_x_219) ;  /* 0x0000000000041947 */ /* 0x002fea0003800000 */
[----:B------:R-:W-:Y:S01]  /*159c0*/  BPT.TRAP 0x1 ;  /* 0x000000040000795c */ /* 0x000fe20000300000 */
.L_x_219:
[----:B------:R-:W-:Y:S05]  /*159d0*/  @P0 BRA `(.L_x_220) ;  /* 0x0000000000040947 */ /* 0x000fea0003800000 */
[----:B------:R-:W-:Y:S01]  /*159e0*/  BPT.TRAP 0x1 ;  /* 0x000000040000795c */ /* 0x000fe20000300000 */
.L_x_220:
[CC--:B--2---:R-:W-:Y:S01]  /*159f0*/  LEA R8, R7.reuse, R18.reuse, 0xf ;  /* 0x0000001207087211 */ /* 0x0c4fe200078e78ff */
[----:B------:R-:W-:Y:S01]  /*15a00*/  UIADD3 UR14, UP0, UR20, 0xf0, URZ ;  /* 0x000000f0140e7890 */ /* 0x000fe2000ff1e03f */
[C---:B------:R-:W-:Y:S01]  /*15a10*/  LEA R18, R7.reuse, R18, 0xe ;  /* 0x0000001207127211 */ /* 0x040fe200078e70ff */
[----:B------:R-:W-:Y:S01]  /*15a20*/  UIADD3 UR22, UP1, UR20, 0x1f0, URZ ;  /* 0x000001f014167890 */ /* 0x000fe2000ff3e03f */
[----:B------:R-:W-:Y:S01]  /*15a30*/  R2UR UR7, R8 ;  /* 0x00000000080772ca */ /* 0x000fe200000e0000 */
[----:B------:R-:W-:Y:S01]  /*15a40*/  UIADD3.X UR15, URZ, UR21, URZ, UP0, !UPT ;  /* 0x000000153f0f7290 */ /* 0x000fe200087fe43f */
[----:B------:R-:W-:Y:S01]  /*15a50*/  R2UR UR8, R18 ;  /* 0x00000000120872ca */ /* 0x000fe200000e0000 */
[----:B------:R-:W-:Y:S01]  /*15a60*/  VIADD R7, R7, 0x1 ;  /* 0x0000000107077836 */ /* 0x000fe20000000000 */
[----:B------:R-:W-:Y:S01]  /*15a70*/  R2UR UR9, R15 ;  /* 0x000000000f0972ca */ /* 0x000fe200000e0000 */
[----:B------:R-:W-:Y:S01]  /*15a80*/  UIADD3.X UR23, URZ, UR21, URZ, UP1, !UPT ;  /* 0x000000153f177290 */ /* 0x000fe20008ffe43f */
[----:B------:R-:W-:Y:S01]  /*15a90*/  R2UR UR11, R14 ;  /* 0x000000000e0b72ca */ /* 0x000fe200000e0000 */
[----:B------:R-:W-:Y:S01]  /*15aa0*/  UMOV UR16, 0x0 ;  /* 0x0000000000107882 */ /* 0x000fe20000000000 */
[----:B------:R-:W-:Y:S01]  /*15ab0*/  R2UR UR10, R19 ;  /* 0x00000000130a72ca */ /* 0x000fe200000e0000 */
[----:B------:R-:W-:Y:S01]  /*15ac0*/  UMOV UR17, 0x10000000 ;  /* 0x1000000000117882 */ /* 0x000fe20000000000 */
[----:B------:R-:W-:-:S02]  /*15ad0*/  R2UR UR12, R6 ;  /* 0x00000000060c72ca */ /* 0x000fc400000e0000 */
[----:B------:R-:W-:Y:S01]  /*15ae0*/  IADD3 R4, R4, -0x1, RZ ;  /* 0xffffffff04047810 */ /* 0x000fe20007ffe0ff */
[----:B------:R-:W-:Y:S01]  /*15af0*/  UIADD3 UR7, UR7, 0x8400, URZ ;  /* 0x0000840007077890 */ /* 0x000fe2000fffe03f */
[----:B------:R-:W-:Y:S01]  /*15b00*/  R2UR UR18, R12 ;  /* 0x000000000c1272ca */ /* 0x000fe200000e0000 */
[----:B------:R-:W-:Y:S01]  /*15b10*/  UIADD3 UR13, UR8, 0x28400, URZ ;  /* 0x00028400080d7890 */ /* 0x000fe2000fffe03f */
[----:B------:R-:W-:Y:S02]  /*15b20*/  ISETP.GT.AND P3, PT, R4, 0x1, PT ;  /* 0x000000010400780c */ /* 0x000fe40003f64270 */
[----:B------:R-:W-:Y:S02]  /*15b30*/  ISETP.NE.AND P1, PT, R7, 0x4, PT ;  /* 0x000000040700780c */ /* 0x000fe40003f25270 */
[----:B------:R-:W-:Y:S01]  /*15b40*/  UMOV UR8, UR7 ;  /* 0x0000000700087c82 */ /* 0x000fe20008000000 */
[----:B------:R-:W-:Y:S02]  /*15b50*/  IADD3 R19, R19, 0x40, RZ ;  /* 0x0000004013137810 */ /* 0x000fe40007ffe0ff */
[----:B------:R1:W-:Y:S01]  /*15b60*/  UTMALDG.3D [UR8], [UR14], desc[UR16] ;  /* 0x000010080e0075b4 */ /* 0x0003e20008011000 */
[----:B------:R-:W-:-:S02]  /*15b70*/  SEL R8, RZ, 0x1, P1 ;  /* 0x00000001ff087807 */ /* 0x000fc40000800000 */
[----:B------:R-:W-:Y:S02]  /*15b80*/  SEL R7, R7, RZ, P1 ;  /* 0x000000ff07077207 */ /* 0x000fe40000800000 */
[----:B------:R-:W-:Y:S01]  /*15b90*/  LOP3.LUT R5, R5, R8, RZ, 0x3c, !PT ;  /* 0x0000000805057212 */ /* 0x000fe200078e3cff */
[----:B-1----:R-:W-:Y:S01]  /*15ba0*/  UMOV UR8, UR13 ;  /* 0x0000000d00087c82 */ /* 0x002fe20008000000 */
[----:B------:R-:W-:Y:S02]  /*15bb0*/  UMOV UR11, UR18 ;  /* 0x00000012000b7c82 */ /* 0x000fe40008000000 */
[----:B------:R1:W-:Y:S02]  /*15bc0*/  UTMALDG.3D [UR8], [UR22], desc[UR16] ;  /* 0x00001008160075b4 */ /* 0x0003e40008011000 */
[----:B-1----:R-:W-:Y:S05]  /*15bd0*/  @P3 BRA `(.L_x_221) ;  /* 0xfffffffc00443947 */ /* 0x002fea000383ffff */
.L_x_217:
[----:B------:R-:W-:Y:S05]  /*15be0*/  BSYNC B1 ;  /* 0x0000000000017941 */ /* 0x000fea0003800000 */
.L_x_216:
[----:B------:R-:W-:Y:S01]  /*15bf0*/  LOP3.LUT P3, RZ, R11, 0xff, RZ, 0xc0, !PT ;  /* 0x000000ff0bff7812 */ /* 0x000fe2000786c0ff */
[----:B------:R-:W-:Y:S01]  /*15c00*/  IMAD.IADD R0, R13, 0x1, R0 ;  /* 0x000000010d007824 */ /* 0x000fe200078e0200 */
[----:B------:R-:W-:Y:S01]  /*15c10*/  IADD3 R16, P4, R16, UR42, RZ ;  /* 0x0000002a10107c10 */ /* 0x000fe2000ff9e0ff */
[----:B------:R-:W-:Y:S01]  /*15c20*/  ULDC.64 UR8, c[0x0][0x8f8] ;  /* 0x00023e0000087ab9 */ /* 0x000fe20000000a00 */
[----:B------:R-:W-:Y:S01]  /*15c30*/  BSSY B1, `(.L_x_222) ;  /* 0x000006c000017945 */ /* 0x000fe20003800000 */
[----:B------:R-:W-:Y:S02]  /*15c40*/  MOV R9, 0xffffffff ;  /* 0xffffffff00097802 */ /* 0x000fe40000000f00 */
[----:B------:R-:W-:Y:S02]  /*15c50*/  SHF.R.U32.HI R4, RZ, 0x2, R0 ;  /* 0x00000002ff047819 */ /* 0x000fe40000011600 */
[----:B------:R-:W-:Y:S02]  /*15c60*/  ISETP.GT.U32.AND P1, PT, R0, 0x3, PT ;  /* 0x000000030000780c */ /* 0x000fe40003f24070 */
[----:B------:R-:W-:-:S02]  /*15c70*/  LOP3.LUT R4, R4, 0x1, RZ, 0xc0, !PT ;  /* 0x0000000104047812 */ /* 0x000fc400078ec0ff */
[----:B------:R-:W1:Y:S01]  /*15c80*/  @P3 S2R R6, SR_CgaCtaId ;  /* 0x0000000000063919 */ /* 0x000e620000008800 */
[----:B------:R-:W-:Y:S02]  /*15c90*/  @P3 MOV R5, 0x400 ;  /* 0x0000040000053802 */ /* 0x000fe40000000f00 */
[----:B------:R-:W-:Y:S02]  /*15ca0*/  ISETP.LT.U32.AND P1, PT, R13, 0x4, P1 ;  /* 0x000000040d00780c */ /* 0x000fe40000f21070 */
[----:B------:R-:W-:Y:S02]  /*15cb0*/  IADD3.X R17, R17, UR52, RZ, P4, !PT ;  /* 0x0000003411117c10 */ /* 0x000fe4000a7fe4ff */
[----:B------:R-:W-:Y:S02]  /*15cc0*/  ISETP.GE.U32.AND P4, PT, R16, UR8, PT ;  /* 0x0000000810007c0c */ /* 0x000fe4000bf86070 */
[----:B------:R-:W-:Y:S02]  /*15cd0*/  MOV R7, 0xffffffff ;  /* 0xffffffff00077802 */ /* 0x000fe40000000f00 */
[----:B------:R-:W-:-:S02]  /*15ce0*/  LOP3.LUT R0, R0, 0x3, RZ, 0xc0, !PT ;  /* 0x0000000300007812 */ /* 0x000fc400078ec0ff */
[----:B------:R-:W-:Y:S02]  /*15cf0*/  PRMT R11, RZ, 0x7610, R11 ;  /* 0x00007610ff0b7816 */ /* 0x000fe4000000000b */
[----:B-1----:R-:W-:Y:S01]  /*15d00*/  @P3 LEA R5, R6, R5, 0x18 ;  /* 0x0000000506053211 */ /* 0x002fe200078ec0ff */
[----:B------:R-:W-:-:S03]  /*15d10*/  IMAD.MOV.U32 R6, RZ, RZ, -0x1 ;  /* 0xffffffffff067424 */ /* 0x000fc600078e00ff */
[----:B------:R1:W-:Y:S01]  /*15d20*/  @P3 SYNCS.ARRIVE.TRANS64.A1T0 RZ, [R5+URZ+0x88], RZ ;  /* 0x000088ff05ff39a7 */ /* 0x0003e2000810003f */
[----:B------:R-:W-:Y:S02]  /*15d30*/  ISETP.NE.U32.AND P3, PT, R4, 0x1, PT ;  /* 0x000000010400780c */ /* 0x000fe40003f65070 */
[----:B------:R-:W-:Y:S02]  /*15d40*/  SEL R4, RZ, 0x1, !P1 ;  /* 0x00000001ff047807 */ /* 0x000fe40004800000 */
[----:B------:R-:W-:Y:S02]  /*15d50*/  ISETP.GE.U32.AND.EX P1, PT, R17, UR9, PT, P4 ;  /* 0x0000000911007c0c */ /* 0x000fe4000bf26140 */
[----:B------:R-:W-:-:S04]  /*15d60*/  ISETP.GT.U32.AND P3, PT, R13, 0x3, !P3 ;  /* 0x000000030d00780c */ /* 0x000fc80005f64070 */
[----:B-1----:R-:W-:-:S04]  /*15d70*/  SEL R5, RZ, 0x1, !P3 ;  /* 0x00000001ff057807 */ /* 0x002fc80005800000 */
[--C-:B------:R-:W-:Y:S02]  /*15d80*/  LOP3.LUT R3, R5, R3, R4.reuse, 0x96, !PT ;  /* 0x0000000305037212 */ /* 0x100fe400078e9604 */
[----:B------:R-:W-:Y:S01]  /*15d90*/  PRMT R4, RZ, 0x7610, R4 ;  /* 0x00007610ff047816 */ /* 0x000fe20000000004 */
[----:B------:R-:W-:Y:S06]  /*15da0*/  @P1 BRA `(.L_x_223) ;  /* 0x0000000400501947 */ /* 0x000fec0003800000 */
[----:B------:R-:W-:Y:S01]  /*15db0*/  ULDC.64 UR8, c[0x0][0x8d0] ;  /* 0x0002340000087ab9 */ /* 0x000fe20000000a00 */
[----:B------:R-:W1:Y:S01]  /*15dc0*/  S2R R14, SR_CTAID.X ;  /* 0x00000000000e7919 */ /* 0x000e620000002500 */
[----:B------:R-:W-:Y:S01]  /*15dd0*/  ISETP.NE.U32.AND P1, PT, RZ, UR8, PT ;  /* 0x00000008ff007c0c */ /* 0x000fe2000bf25070 */
[----:B------:R-:W-:Y:S01]  /*15de0*/  ULDC UR10, c[0x0][0x8d8] ;  /* 0x00023600000a7ab9 */ /* 0x000fe20000000800 */
[----:B------:R-:W-:Y:S01]  /*15df0*/  MOV R4, R16 ;  /* 0x0000001000047202 */ /* 0x000fe20000000f00 */
[----:B------:R-:W2:Y:S01]  /*15e00*/  S2R R12, SR_CTAID.Y ;  /* 0x00000000000c7919 */ /* 0x000ea20000002600 */
[----:B------:R-:W-:Y:S02]  /*15e10*/  ISETP.NE.AND.EX P1, PT, RZ, UR9, PT, P1 ;  /* 0x00000009ff007c0c */ /* 0x000fe4000bf25310 */
[----:B------:R-:W-:-:S11]  /*15e20*/  MOV R5, R17 ;  /* 0x0000001100057202 */ /* 0x000fd60000000f00 */
[----:B------:R-:W-:Y:S05]  /*15e30*/  @!P1 BRA `(.L_x_224) ;  /* 0x0000000000289947 */ /* 0x000fea0003800000 */
[----:B------:R-:W-:Y:S02]  /*15e40*/  ULDC UR7, c[0x0][0x8dc] ;  /* 0x0002370000077ab9 */ /* 0x000fe40000000800 */
[----:B------:R-:W-:-:S05]  /*15e50*/  IADD3 R9, P1, R16, UR7, RZ ;  /* 0x0000000710097c10 */ /* 0x000fca000ff3e0ff */
[----:B------:R-:W-:-:S04]  /*15e60*/  IMAD.X R15, RZ, RZ, R17, P1 ;  /* 0x000000ffff0f7224 */ /* 0x000fc800008e0611 */
[----:B------:R-:W-:-:S04]  /*15e70*/  IMAD.WIDE.U32 R6, R15, UR8, RZ ;  /* 0x000000080f067c25 */ /* 0x000fc8000f8e00ff */
[----:B------:R-:W-:-:S04]  /*15e80*/  IMAD.WIDE.U32 R6, P1, R9, UR9, R6 ;  /* 0x0000000909067c25 */ /* 0x000fc8000f820006 */
[----:B------:R-:W-:Y:S01]  /*15e90*/  IMAD.WIDE.U32 R8, R9, UR8, RZ ;  /* 0x0000000809087c25 */ /* 0x000fe2000f8e00ff */
[----:B------:R-:W-:Y:S02]  /*15ea0*/  IADD3.X R5, RZ, RZ, RZ, P1, !PT ;  /* 0x000000ffff057210 */ /* 0x000fe40000ffe4ff */
[----:B------:R-:W-:Y:S02]  /*15eb0*/  MOV R4, R7 ;  /* 0x0000000700047202 */ /* 0x000fe40000000f00 */
[----:B------:R-:W-:-:S05]  /*15ec0*/  IADD3 RZ, P1, R9, R6, RZ ;  /* 0x0000000609ff7210 */ /* 0x000fca0007f3e0ff */
[----:B------:R-:W-:-:S08]  /*15ed0*/  IMAD.WIDE.U32.X R4, R15, UR9, R4, P1 ;  /* 0x000000090f047c25 */ /* 0x000fd000088e0404 */
.L_x_224:
[--C-:B------:R-:W-:Y:S01]  /*15ee0*/  SHF.R.U64 R8, R4, UR10, R5.reuse ;  /* 0x0000000a04087c19 */ /* 0x100fe20008001205 */
[----:B------:R-:W-:Y:S01]  /*15ef0*/  ULDC.64 UR8, c[0x0][0x8c8] ;  /* 0x0002320000087ab9 */ /* 0x000fe20000000a00 */
[----:B------:R-:W-:Y:S01]  /*15f00*/  SHF.R.U32.HI R4, RZ, UR10, R5 ;  /* 0x0000000aff047c19 */ /* 0x000fe20008011605 */
[----:B------:R-:W-:Y:S01]  /*15f10*/  ULDC UR7, c[0x0][0x150] ;  /* 0x0000540000077ab9 */ /* 0x000fe20000000800 */
[----:B------:R-:W-:Y:S01]  /*15f20*/  IADD3 R7, P1, RZ, -R8, RZ ;  /* 0x80000008ff077210 */ /* 0x000fe20007f3e0ff */
[----:B------:R-:W3:Y:S01]  /*15f30*/  LDC R23, c[0x0][0x144] ;  /* 0x00005100ff177b82 */ /* 0x000ee20000000800 */
[----:B-1----:R-:W-:Y:S01]  /*15f40*/  I2FP.F32.U32 R9, R14 ;  /* 0x0000000e00097245 */ /* 0x002fe20000201000 */
[----:B------:R-:W-:Y:S02]  /*15f50*/  ULDC.64 UR10, c[0x0][0x8e8] ;  /* 0x00023a00000a7ab9 */ /* 0x000fe40000000a00 */
[----:B------:R-:W-:Y:S01]  /*15f60*/  IMAD.X R4, RZ, RZ, ~R4, P1 ;  /* 0x000000ffff047224 */ /* 0x000fe200008e0e04 */
[----:B------:R-:W-:-:S03]  /*15f70*/  ISETP.NE.U32.AND P1, PT, RZ, UR10, PT ;  /* 0x0000000aff007c0c */ /* 0x000fc6000bf25070 */
[----:B------:R-:W-:Y:S01]  /*15f80*/  IMAD R6, R4, UR8, RZ ;  /* 0x0000000804067c24 */ /* 0x000fe2000f8e02ff */
[----:B------:R-:W1:Y:S01]  /*15f90*/  LDC R19, c[0x0][0x148] ;  /* 0x00005200ff137b82 */ /* 0x000e620000000800 */
[C---:B------:R-:W-:Y:S01]  /*15fa0*/  IMAD.WIDE.U32 R4, R7.reuse, UR8, R16 ;  /* 0x0000000807047c25 */ /* 0x040fe2000f8e0010 */
[----:B------:R-:W-:Y:S01]  /*15fb0*/  ULDC UR8, c[0x0][0x154] ;  /* 0x0000550000087ab9 */ /* 0x000fe20000000800 */
[----:B------:R-:W-:Y:S02]  /*15fc0*/  ISETP.NE.AND.EX P1, PT, RZ, UR11, PT, P1 ;  /* 0x0000000bff007c0c */ /* 0x000fe4000bf25310 */
[----:B------:R-:W-:Y:S02]  /*15fd0*/  IMAD R7, R7, UR9, R6 ;  /* 0x0000000907077c24 */ /* 0x000fe4000f8e0206 */
[----:B------:R-:W-:Y:S01]  /*15fe0*/  FMUL R6, R9, UR7 ;  /* 0x0000000709067c20 */ /* 0x000fe20008400000 */
[----:B------:R-:W-:Y:S01]  /*15ff0*/  ULDC UR7, c[0x0][0x8c0] ;  /* 0x0002300000077ab9 */ /* 0x000fe20000000800 */
[----:B------:R-:W-:Y:S01]  /*16000*/  ULDC UR9, c[0x0][0x8b0] ;  /* 0x00022c0000097ab9 */ /* 0x000fe20000000800 */
[----:B------:R-:W-:-:S03]  /*16010*/  IADD3 R5, R5, R7, RZ ;  /* 0x0000000705057210 */ /* 0x000fc60007ffe0ff */
[----:B------:R-:W4:Y:S01]  /*16020*/  F2I.U32.TRUNC.NTZ R6, R6 ;  /* 0x0000000600067305 */ /* 0x000f22000020f000 */
[----:B------:R-:W-:Y:S02]  /*16030*/  SHF.R.U64 R9, R4, UR7, R5 ;  /* 0x0000000704097c19 */ /* 0x000fe40008001205 */
[----:B--2---:R-:W-:-:S05]  /*16040*/  I2FP.F32.U32 R4, R12 ;  /* 0x0000000c00047245 */ /* 0x004fca0000201000 */
[----:B------:R-:W-:Y:S01]  /*16050*/  FMUL R7, R4, UR8 ;  /* 0x0000000804077c20 */ /* 0x000fe20008400000 */
[----:B------:R-:W-:Y:S01]  /*16060*/  SHF.R.U32.HI R4, RZ, UR7, R5 ;  /* 0x00000007ff047c19 */ /* 0x000fe20008011605 */
[----:B------:R-:W-:Y:S02]  /*16070*/  ULDC UR7, c[0x0][0x900] ;  /* 0x0002400000077ab9 */ /* 0x000fe40000000800 */
[----:B------:R2:W1:Y:S01]  /*16080*/  F2I.U32.TRUNC.NTZ R20, R7 ;  /* 0x0000000700147305 */ /* 0x000462000020f000 */
[--C-:B------:R-:W-:Y:S02]  /*16090*/  SHF.R.U64 R18, R9, UR9, R4.reuse ;  /* 0x0000000909127c19 */ /* 0x100fe40008001204 */
[----:B------:R-:W-:Y:S02]  /*160a0*/  SHF.R.U32.HI R5, RZ, UR9, R4 ;  /* 0x00000009ff057c19 */ /* 0x000fe40008011604 */
[----:B----4-:R-:W-:Y:S02]  /*160b0*/  IADD3 R6, -R6, RZ, RZ ;  /* 0x000000ff06067210 */ /* 0x010fe40007ffe1ff */
[----:B------:R-:W-:-:S02]  /*160c0*/  SHF.R.U64 R15, R18, UR7, R5 ;  /* 0x00000007120f7c19 */ /* 0x000fc40008001205 */
[----:B------:R-:W-:Y:S01]  /*160d0*/  SHF.R.U32.HI R21, RZ, UR7, R5 ;  /* 0x00000007ff157c19 */ /* 0x000fe20008011605 */
[----:B---3--:R-:W-:Y:S02]  /*160e0*/  IMAD R14, R23, R6, R14 ;  /* 0x00000006170e7224 */ /* 0x008fe400078e020e */
[----:B------:R-:W-:Y:S01]  /*160f0*/  IMAD.MOV.U32 R4, RZ, RZ, R15 ;  /* 0x000000ffff047224 */ /* 0x000fe200078e000f */
[----:B------:R-:W-:Y:S01]  /*16100*/  MOV R5, R21 ;  /* 0x0000001500057202 */ /* 0x000fe20000000f00 */
[----:B--2---:R-:W-:Y:S06]  /*16110*/  @!P1 BRA `(.L_x_225) ;  /* 0x0000000000289947 */ /* 0x004fec0003800000 */
[----:B------:R-:W-:Y:S02]  /*16120*/  ULDC UR7, c[0x0][0x8f4] ;  /* 0x00023d0000077ab9 */ /* 0x000fe40000000800 */
[----:B------:R-:W-:-:S04]  /*16130*/  IADD3 R5, P1, R15, UR7, RZ ;  /* 0x000000070f057c10 */ /* 0x000fc8000ff3e0ff */
[----:B------:R-:W-:-:S05]  /*16140*/  IADD3.X R21, RZ, R21, RZ, P1, !PT ;  /* 0x00000015ff157210 */ /* 0x000fca0000ffe4ff */
[----:B------:R-:W-:-:S04]  /*16150*/  IMAD.WIDE.U32 R6, R21, UR10, RZ ;  /* 0x0000000a15067c25 */ /* 0x000fc8000f8e00ff */
[----:B------:R-:W-:-:S04]  /*16160*/  IMAD.WIDE.U32 R6, P1, R5, UR11, R6 ;  /* 0x0000000b05067c25 */ /* 0x000fc8000f820006 */
[----:B------:R-:W-:Y:S01]  /*16170*/  IMAD.WIDE.U32 R4, R5, UR10, RZ ;  /* 0x0000000a05047c25 */ /* 0x000fe2000f8e00ff */
[----:B------:R-:W-:-:S04]  /*16180*/  MOV R4, R7 ;  /* 0x0000000700047202 */ /* 0x000fc80000000f00 */
[----:B------:R-:W-:Y:S01]  /*16190*/  IADD3 RZ, P3, R5, R6, RZ ;  /* 0x0000000605ff7210 */ /* 0x000fe20007f7e0ff */
[----:B------:R-:W-:-:S04]  /*161a0*/  IMAD.X R5, RZ, RZ, RZ, P1 ;  /* 0x000000ffff057224 */ /* 0x000fc800008e06ff */
[----:B------:R-:W-:-:S08]  /*161b0*/  IMAD.WIDE.U32.X R4, R21, UR11, R4, P3 ;  /* 0x0000000b15047c25 */ /* 0x000fd000098e0404 */
.L_x_225:
[----:B------:R-:W-:Y:S01]  /*161c0*/  ISETP.NE.AND P1, PT, R2, 0x1, PT ;  /* 0x000000010200780c */ /* 0x000fe20003f25270 */
[----:B------:R-:W-:Y:S01]  /*161d0*/  ULDC UR7, c[0x0][0x8f0] ;  /* 0x00023c0000077ab9 */ /* 0x000fe20000000800 */
[----:B-1----:R-:W-:Y:S01]  /*161e0*/  IADD3 R20, -R20, RZ, RZ ;  /* 0x000000ff14147210 */ /* 0x002fe20007ffe1ff */
[----:B------:R-:W-:Y:S01]  /*161f0*/  ULDC UR8, c[0x0][0x8b8] ;  /* 0x00022e0000087ab9 */ /* 0x000fe20000000800 */
[----:B------:R-:W-:Y:S01]  /*16200*/  SHF.R.U64 R5, R4, UR7, R5 ;  /* 0x0000000704057c19 */ /* 0x000fe20008001205 */
[----:B------:R-:W-:Y:S01]  /*16210*/  ULDC UR7, c[0x0][0x8e0] ;  /* 0x0002380000077ab9 */ /* 0x000fe20000000800 */
[----:B------:R-:W-:Y:S02]  /*16220*/  LOP3.LUT R18, R18, UR6, RZ, 0xc0, !PT ;  /* 0x0000000612127c12 */ /* 0x000fe4000f8ec0ff */
[----:B------:R-:W-:Y:S01]  /*16230*/  LOP3.LUT R6, R9, UR4, RZ, 0xc0, !PT ;  /* 0x0000000409067c12 */ /* 0x000fe2000f8ec0ff */
[----:B------:R-:W-:Y:S02]  /*16240*/  IMAD.MOV R4, RZ, RZ, -R5 ;  /* 0x000000ffff047224 */ /* 0x000fe400078e0a05 */
[----:B------:R-:W-:-:S02]  /*16250*/  IMAD R5, R5, UR5, R18 ;  /* 0x0000000505057c24 */ /* 0x000fc4000f8e0212 */
[----:B------:R-:W-:Y:S02]  /*16260*/  @P1 IMAD R14, R19, R20, R12 ;  /* 0x00000014130e1224 */ /* 0x000fe400078e020c */
[----:B------:R-:W-:Y:S01]  /*16270*/  IMAD R15, R4, UR7, R15 ;  /* 0x00000007040f7c24 */ /* 0x000fe2000f8e020f */
[----:B------:R-:W-:Y:S01]  /*16280*/  ULDC UR7, c[0x0][0x8a8] ;  /* 0x00022a0000077ab9 */ /* 0x000fe20000000800 */
[----:B------:R-:W-:Y:S01]  /*16290*/  IMAD R14, R5, UR8, R14 ;  /* 0x00000008050e7c24 */ /* 0x000fe2000f8e020e */
[----:B------:R-:W-:Y:S01]  /*162a0*/  MOV R4, 0x1 ;  /* 0x0000000100047802 */ /* 0x000fe20000000f00 */
[----:B------:R-:W-:Y:S01]  /*162b0*/  IMAD R15, R15, UR7, R6 ;  /* 0x000000070f0f7c24 */ /* 0x000fe2000f8e0206 */
[----:B------:R-:W-:-:S04]  /*162c0*/  MOV R6, R8 ;  /* 0x0000000800067202 */ /* 0x000fc80000000f00 */
[----:B------:R-:W-:Y:S02]  /*162d0*/  SEL R7, R15, R14, !P1 ;  /* 0x0000000e0f077207 */ /* 0x000fe40004800000 */
[----:B------:R-:W-:-:S07]  /*162e0*/  SEL R9, R14, R15, !P1 ;  /* 0x0000000f0e097207 */ /* 0x000fce0004800000 */
.L_x_223:
[----:B------:R-:W-:Y:S05]  /*162f0*/  BSYNC B1 ;  /* 0x0000000000017941 */ /* 0x000fea0003800000 */
.L_x_222:
[----:B------:R-:W-:-:S13]  /*16300*/  LOP3.LUT P1, RZ, R4, 0xff, RZ, 0xc0, !PT ;  /* 0x000000ff04ff7812 */ /* 0x000fda000782c0ff */
[----:B------:R-:W-:Y:S05]  /*16310*/  @P1 BRA `(.L_x_226) ;  /* 0xfffffff400401947 */ /* 0x000fea000383ffff */
[----:B------:R-:W-:Y:S05]  /*16320*/  BSYNC B0 ;  /* 0x0000000000007941 */ /* 0x000fea0003800000 */
.L_x_214:
[----:B------:R-:W-:-:S03]  /*16330*/  UMOV UR7, 0xffffffff ;  /* 0xffffffff00077882 */ /* 0x000fc60000000000 */
[----:B------:R-:W-:Y:S05]  /*16340*/  BRA.DIV UR7, `(.L_x_227) ;  /* 0x0000000a07d07947 */ /* 0x000fea000b800000 */
[----:B------:R-:W-:-:S13]  /*16350*/  ELECT P6, URZ, PT ;  /* 0x00000000003f782f */ /* 0x000fda00038c0000 */
.L_x_258:
[----:B------:R-:W-:Y:S05]  /*16360*/  @!P6 BRA `(.L_x_10) ;  /* 0x0000000000a8e947 */ /* 0x000fea0003800000 */
[----:B------:R-:W-:-:S04]  /*16370*/  ULOP3.LUT UR7, UR37, 0x2, URZ, 0xfc, !UPT ;  /* 0x0000000225077892 */ /* 0x000fc8000f8efc3f */
[----:B------:R-:W-:-:S06]  /*16380*/  UISETP.NE.AND UP0, UPT, UR7, 0x3, UPT ;  /* 0x000000030700788c */ /* 0x000fcc000bf05270 */
[----:B------:R-:W-:-:S13]  /*16390*/  PLOP3.LUT P0, PT, PT, PT, UP0, 0x80, 0x0 ;  /* 0x000000000000781c */ /* 0x000fda0003f0f008 */
[----:B------:R-:W-:Y:S05]  /*163a0*/  @!P0 BRA `(.L_x_228) ;  /* 0x0000000000048947 */ /* 0x000fea0003800000 */
[----:B------:R-:W-:Y:S01]  /*163b0*/  BPT.TRAP 0x1 ;  /* 0x000000040000795c */ /* 0x000fe20000300000 */
.L_x_228:
[----:B------:R-:W1:Y:S01]  /*163c0*/  S2R R5, SR_CgaCtaId ;  /* 0x0000000000057919 */ /* 0x000e620000008800 */
[----:B------:R-:W-:Y:S02]  /*163d0*/  MOV R2, 0x400 ;  /* 0x0000040000027802 */ /* 0x000fe40000000f00 */
[----:B------:R-:W-:Y:S02]  /*163e0*/  SHF.L.U32 R4, R3, 0x1f, RZ ;  /* 0x0000001f03047819 */ /* 0x000fe400000006ff */
[----:B-1----:R-:W-:-:S05]  /*163f0*/  LEA R5, R5, R2, 0x18 ;  /* 0x0000000205057211 */ /* 0x002fca00078ec0ff */
[----:B------:R-:W-:-:S05]  /*16400*/  VIADD R5, R5, 0x20 ;  /* 0x0000002005057836 */ /* 0x000fca0000000000 */
[C---:B------:R-:W-:Y:S02]  /*16410*/  LEA R7, R0.reuse, R5, 0x3 ;  /* 0x0000000500077211 */ /* 0x040fe400078e18ff */
[----:B------:R-:W-:Y:S02]  /*16420*/  IADD3 R0, R0, 0x1, RZ ;  /* 0x0000000100007810 */ /* 0x000fe40007ffe0ff */
[----:B------:R-:W1:Y:S02]  /*16430*/  SYNCS.PHASECHK.TRANS64.TRYWAIT P0, [R7+URZ], R4 ;  /* 0x00000004070075a7 */ /* 0x000e64000800017f */
[----:B------:R-:W-:-:S04]  /*16440*/  ISETP.NE.AND P1, PT, R0, 0x4, PT ;  /* 0x000000040000780c */ /* 0x000fc80003f25270 */
[----:B------:R-:W-:Y:S02]  /*16450*/  SEL R2, RZ, 0x1, P1 ;  /* 0x00000001ff027807 */ /* 0x000fe40000800000 */
[----:B------:R-:W-:Y:S02]  /*16460*/  SEL R0, R0, RZ, P1 ;  /* 0x000000ff00007207 */ /* 0x000fe40000800000 */
[----:B------:R-:W-:-:S03]  /*16470*/  LOP3.LUT R9, R3, R2, RZ, 0x3c, !PT ;  /* 0x0000000203097212 */ /* 0x000fc600078e3cff */
[----:B------:R-:W-:Y:S01]  /*16480*/  IMAD R6, R0, 0x8, R5 ;  /* 0x0000000800067824 */ /* 0x000fe200078e0205 */
[----:B------:R-:W-:Y:S01]  /*16490*/  SHF.L.U32 R3, R9, 0x1f, RZ ;  /* 0x0000001f09037819 */ /* 0x000fe200000006ff */
[----:B-1----:R-:W-:Y:S06]  /*164a0*/  @!P0 BRA `(.L_x_229) ;  /* 0x0000000800988947 */ /* 0x002fec0003800000 */
.L_x_259:
[----:B------:R-:W2:Y:S01]  /*164b0*/  SYNCS.PHASECHK.TRANS64.TRYWAIT P0, [R6+URZ], R3 ;  /* 0x00000003060075a7 */ /* 0x000ea2000800017f */
[----:B------:R-:W-:-:S04]  /*164c0*/  IADD3 R0, R0, 0x1, RZ ;  /* 0x0000000100007810 */ /* 0x000fc80007ffe0ff */
[----:B------:R-:W-:-:S04]  /*164d0*/  ISETP.NE.AND P1, PT, R0, 0x4, PT ;  /* 0x000000040000780c */ /* 0x000fc80003f25270 */
[----:B------:R-:W-:Y:S02]  /*164e0*/  SEL R2, RZ, 0x1, P1 ;  /* 0x00000001ff027807 */ /* 0x000fe40000800000 */
[----:B------:R-:W-:Y:S02]  /*164f0*/  SEL R0, R0, RZ, P1 ;  /* 0x000000ff00007207 */ /* 0x000fe40000800000 */
[----:B------:R-:W-:Y:S02]  /*16500*/  LOP3.LUT R9, R9, R2, RZ, 0x3c, !PT ;  /* 0x0000000209097212 */ /* 0x000fe400078e3cff */
[----:B-1----:R-:W-:Y:S02]  /*16510*/  LEA R7, R0, R5, 0x3 ;  /* 0x0000000500077211 */ /* 0x002fe400078e18ff */
[----:B------:R-:W-:Y:S01]  /*16520*/  SHF.L.U32 R4, R9, 0x1f, RZ ;  /* 0x0000001f09047819 */ /* 0x000fe200000006ff */
[----:B--2---:R-:W-:Y:S06]  /*16530*/  @!P0 BRA `(.L_x_230) ;  /* 0x0000000800888947 */ /* 0x004fec0003800000 */
.L_x_260:
[----:B------:R-:W2:Y:S01]  /*16540*/  SYNCS.PHASECHK.TRANS64.TRYWAIT P0, [R7+URZ], R4 ;  /* 0x00000004070075a7 */ /* 0x000ea2000800017f */
[----:B------:R-:W-:-:S05]  /*16550*/  VIADD R0, R0, 0x1 ;  /* 0x0000000100007836 */ /* 0x000fca0000000000 */
[----:B------:R-:W-:-:S04]  /*16560*/  ISETP.NE.AND P1, PT, R0, 0x4, PT ;  /* 0x000000040000780c */ /* 0x000fc80003f25270 */
[----:B------:R-:W-:Y:S02]  /*16570*/  SEL R2, RZ, 0x1, P1 ;  /* 0x00000001ff027807 */ /* 0x000fe40000800000 */
[----:B------:R-:W-:Y:S02]  /*16580*/  SEL R0, R0, RZ, P1 ;  /* 0x000000ff00007207 */ /* 0x000fe40000800000 */
[----:B------:R-:W-:Y:S01]  /*16590*/  LOP3.LUT R2, R9, R2, RZ, 0x3c, !PT ;  /* 0x0000000209027212 */ /* 0x000fe200078e3cff */
[----:B--2---:R-:W-:Y:S06]  /*165a0*/  @!P0 BRA `(.L_x_231) ;  /* 0x0000000800808947 */ /* 0x004fec0003800000 */
.L_x_261:
[----:B------:R-:W-:Y:S02]  /*165b0*/  LEA R5, R0, R5, 0x3 ;  /* 0x0000000500057211 */ /* 0x000fe400078e18ff */
[----:B------:R-:W-:-:S07]  /*165c0*/  SHF.L.U32 R0, R2, 0x1f, RZ ;  /* 0x0000001f02007819 */ /* 0x000fce00000006ff */
.L_x_232:
[----:B---3--:R3:W4:Y:S02]  /*165d0*/  SYNCS.PHASECHK.TRANS64.TRYWAIT P0, [R5+URZ], R0 ;  /* 0x00000000050075a7 */ /* 0x008724000800017f */
[----:B----4-:R-:W-:Y:S05]  /*165e0*/  @!P0 NANOSLEEP.SYNCS 0x989680 ;  /* 0x009896800000895d */ /* 0x010fea0003900000 */
[----:B------:R-:W4:Y:S02]  /*165f0*/  @!P0 SYNCS.PHASECHK.TRANS64 P0, [R5+URZ], R0 ;  /* 0x00000000050085a7 */ /* 0x000f24000800007f */
[----:B----4-:R-:W-:Y:S05]  /*16600*/  @!P0 BRA `(.L_x_232) ;  /* 0xfffffffc00f08947 */ /* 0x010fea000383ffff */
.L_x_10:
[----:B------:R-:W-:Y:S05]  /*16610*/  BSYNC B6 ;  /* 0x0000000000067941 */ /* 0x000fea0003800000 */
.L_x_8:
[----:B------:R-:W-:Y:S05]  /*16620*/  EXIT ;  /* 0x000000000000794d */ /* 0x000fea0003800000 */
.L_x_23:
[----:B----4-:R4:W1:Y:S02]  /*16630*/  SYNCS.PHASECHK.TRANS64.TRYWAIT P1, [R3+URZ], R0 ;  /* 0x00000000030075a7 */ /* 0x010864000802017f */
[----:B-1----:R-:W-:Y:S05]  /*16640*/  @!P1 NANOSLEEP.SYNCS 0x989680 ;  /* 0x009896800000995d */ /* 0x002fea0003900000 */
[----:B------:R-:W1:Y:S02]  /*16650*/  @!P1 SYNCS.PHASECHK.TRANS64 P1, [R3+URZ], R0 ;  /* 0x00000000030095a7 */ /* 0x000e64000802007f */
[----:B-1----:R-:W-:Y:S05]  /*16660*/  @!P1 BRA `(.L_x_23) ;  /* 0xfffffffc00f09947 */ /* 0x002fea000383ffff */
[----:B------:R-:W-:Y:S05]  /*16670*/  BRA `(.L_x_22) ;  /* 0xfffffeb000687947 */ /* 0x000fea000383ffff */
.L_x_28:
[----:B--2---:R-:W-:-:S04]  /*16680*/  MOV R4, UR7 ;  /* 0x0000000700047c02 */ /* 0x004fc80008000f00 */
[----:B------:R2:W3:Y:S03]  /*16690*/  SYNCS.PHASECHK.TRANS64.TRYWAIT P1, [R4+URZ], R3 ;  /* 0x00000003040075a7 */ /* 0x0004e6000802017f */
[----:B---3--:R-:W-:Y:S05]  /*166a0*/  @!P1 NANOSLEEP.SYNCS 0x989680 ;  /* 0x009896800000995d */ /* 0x008fea0003900000 */
[----:B------:R-:W3:Y:S02]  /*166b0*/  @!P1 SYNCS.PHASECHK.TRANS64 P1, [R4+URZ], R3 ;  /* 0x00000003040095a7 */ /* 0x000ee4000802007f */
[----:B---3--:R-:W-:Y:S05]  /*166c0*/  @!P1 BRA `(.L_x_28) ;  /* 0xfffffffc00ec9947 */ /* 0x008fea000383ffff */
[----:B------:R-:W-:Y:S05]  /*166d0*/  BRA `(.L_x_27) ;  /* 0xfffffeb400847947 */ /* 0x000fea000383ffff */
.L_x_49:
[----:B-1----:R-:W-:-:S04]  /*166e0*/  IMAD.U32 R4, RZ, RZ, UR51 ;  /* 0x00000033ff047e24 */ /* 0x002fc8000f8e00ff */
[----:B------:R1:W2:Y:S03]  /*166f0*/  SYNCS.PHASECHK.TRANS64.TRYWAIT P2, [R4+URZ+0x40], R3 ;  /* 0x00004003040075a7 */ /* 0x0002a6000804017f */
[----:B--2---:R-:W-:Y:S05]  /*16700*/  @!P2 NANOSLEEP.SYNCS 0x989680 ;  /* 0x009896800000a95d */ /* 0x004fea0003900000 */
[----:B------:R-:W2:Y:S02]  /*16710*/  @!P2 SYNCS.PHASECHK.TRANS64 P2, [R4+URZ+0x40], R3 ;  /* 0x000040030400a5a7 */ /* 0x000ea4000804007f */
[----:B--2---:R-:W-:Y:S05]  /*16720*/  @!P2 BRA `(.L_x_49) ;  /* 0xfffffffc00eca947 */ /* 0x004fea000383ffff */
[----:B------:R-:W-:Y:S05]  /*16730*/  BRA `(.L_x_233) ;  /* 0xfffffec000a07947 */ /* 0x000fea000383ffff */
.L_x_60:
[----:B-1----:R1:W2:Y:S02]  /*16740*/  SYNCS.PHASECHK.TRANS64.TRYWAIT P3, [R4+URZ+0x40], R5 ;  /* 0x00004005040075a7 */ /* 0x0022a4000806017f */
[----:B--2---:R-:W-:Y:S05]  /*16750*/  @!P3 NANOSLEEP.SYNCS 0x989680 ;  /* 0x009896800000b95d */ /* 0x004fea0003900000 */
[----:B------:R-:W2:Y:S02]  /*16760*/  @!P3 SYNCS.PHASECHK.TRANS64 P3, [R4+URZ+0x40], R5 ;  /* 0x000040050400b5a7 */ /* 0x000ea4000806007f */
[----:B--2---:R-:W-:Y:S05]  /*16770*/  @!P3 BRA `(.L_x_60) ;  /* 0xfffffffc00f0b947 */ /* 0x004fea000383ffff */
[----:B------:R-:W-:Y:S05]  /*16780*/  BRA `(.L_x_234) ;  /* 0xfffffee400587947 */ /* 0x000fea000383ffff */
.L_x_71:
[----:B-1----:R1:W2:Y:S02]  /*16790*/  SYNCS.PHASECHK.TRANS64.TRYWAIT P5, [R4+URZ+0x40], R5 ;  /* 0x00004005040075a7 */ /* 0x0022a400080a017f */
[----:B--2---:R-:W-:Y:S05]  /*167a0*/  @!P5 NANOSLEEP.SYNCS 0x989680 ;  /* 0x009896800000d95d */ /* 0x004fea0003900000 */
[----:B------:R-:W2:Y:S02]  /*167b0*/  @!P5 SYNCS.PHASECHK.TRANS64 P5, [R4+URZ+0x40], R5 ;  /* 0x000040050400d5a7 */ /* 0x000ea400080a007f */
[----:B--2---:R-:W-:Y:S05]  /*167c0*/  @!P5 BRA `(.L_x_71) ;  /* 0xfffffffc00f0d947 */ /* 0x004fea000383ffff */
[----:B------:R-:W-:Y:S05]  /*167d0*/  BRA `(.L_x_235) ;  /* 0xffffff04005c7947 */ /* 0x000fea000383ffff */
.L_x_82:
[----:B-1----:R1:W2:Y:S02]  /*167e0*/  SYNCS.PHASECHK.TRANS64.TRYWAIT P5, [R5+URZ+0x40], R4 ;  /* 0x00004004050075a7 */ /* 0x0022a400080a017f */
[----:B--2---:R-:W-:Y:S05]  /*167f0*/  @!P5 NANOSLEEP.SYNCS 0x989680 ;  /* 0x009896800000d95d */ /* 0x004fea0003900000 */
[----:B------:R-:W2:Y:S02]  /*16800*/  @!P5 SYNCS.PHASECHK.TRANS64 P5, [R5+URZ+0x40], R4 ;  /* 0x000040040500d5a7 */ /* 0x000ea400080a007f */
[----:B--2---:R-:W-:Y:S05]  /*16810*/  @!P5 BRA `(.L_x_82) ;  /* 0xfffffffc00f0d947 */ /* 0x004fea000383ffff */
[----:B------:R-:W-:Y:S05]  /*16820*/  BRA `(.L_x_236) ;  /* 0xffffff2400647947 */ /* 0x000fea000383ffff */
.L_x_93:
[----:B-1----:R1:W2:Y:S02]  /*16830*/  SYNCS.PHASECHK.TRANS64.TRYWAIT P5, [R4+URZ+0x40], R5 ;  /* 0x00004005040075a7 */ /* 0x0022a400080a017f */
[----:B--2---:R-:W-:Y:S05]  /*16840*/  @!P5 NANOSLEEP.SYNCS 0x989680 ;  /* 0x009896800000d95d */ /* 0x004fea0003900000 */
[----:B------:R-:W2:Y:S02]  /*16850*/  @!P5 SYNCS.PHASECHK.TRANS64 P5, [R4+URZ+0x40], R5 ;  /* 0x000040050400d5a7 */ /* 0x000ea400080a007f */
[----:B--2---:R-:W-:Y:S05]  /*16860*/  @!P5 BRA `(.L_x_93) ;  /* 0xfffffffc00f0d947 */ /* 0x004fea000383ffff */
[----:B------:R-:W-:Y:S05]  /*16870*/  BRA `(.L_x_237) ;  /* 0xffffff44006c7947 */ /* 0x000fea000383ffff */
.L_x_104:
[----:B-1----:R1:W2:Y:S02]  /*16880*/  SYNCS.PHASECHK.TRANS64.TRYWAIT P5, [R4+URZ+0x40], R5 ;  /* 0x00004005040075a7 */ /* 0x0022a400080a017f */
[----:B--2---:R-:W-:Y:S05]  /*16890*/  @!P5 NANOSLEEP.SYNCS 0x989680 ;  /* 0x009896800000d95d */ /* 0x004fea0003900000 */
[----:B------:R-:W2:Y:S02]  /*168a0*/  @!P5 SYNCS.PHASECHK.TRANS64 P5, [R4+URZ+0x40], R5 ;  /* 0x000040050400d5a7 */ /* 0x000ea400080a007f */
[----:B--2---:R-:W-:Y:S05]  /*168b0*/  @!P5 BRA `(.L_x_104) ;  /* 0xfffffffc00f0d947 */ /* 0x004fea000383ffff */
[----:B------:R-:W-:Y:S05]  /*168c0*/  BRA `(.L_x_238) ;  /* 0xffffff64006c7947 */ /* 0x000fea000383ffff */
.L_x_115:
[----:B-1----:R1:W2:Y:S02]  /*168d0*/  SYNCS.PHASECHK.TRANS64.TRYWAIT P5, [R4+URZ+0x40], R5 ;  /* 0x00004005040075a7 */ /* 0x0022a400080a017f */
[----:B--2---:R-:W-:Y:S05]  /*168e0*/  @!P5 NANOSLEEP.SYNCS 0x989680 ;  /* 0x009896800000d95d */ /* 0x004fea0003900000 */
[----:B------:R-:W2:Y:S02]  /*168f0*/  @!P5 SYNCS.PHASECHK.TRANS64 P5, [R4+URZ+0x40], R5 ;  /* 0x000040050400d5a7 */ /* 0x000ea400080a007f */
[----:B--2---:R-:W-:Y:S05]  /*16900*/  @!P5 BRA `(.L_x_115) ;  /* 0xfffffffc00f0d947 */ /* 0x004fea000383ffff */
[----:B------:R-:W-:Y:S05]  /*16910*/  BRA `(.L_x_239) ;  /* 0xffffff84006c7947 */ /* 0x000fea000383ffff */
.L_x_126:
[----:B-1----:R1:W2:Y:S02]  /*16920*/  SYNCS.PHASECHK.TRANS64.TRYWAIT P3, [R4+URZ+0x40], R25 ;  /* 0x00004019040075a7 */ /* 0x0022a4000806017f */
[----:B--2---:R-:W-:Y:S05]  /*16930*/  @!P3 NANOSLEEP.SYNCS 0x989680 ;  /* 0x009896800000b95d */ /* 0x004fea0003900000 */
[----:B------:R-:W2:Y:S02]  /*16940*/  @!P3 SYNCS.PHASECHK.TRANS64 P3, [R4+URZ+0x40], R25 ;  /* 0x000040190400b5a7 */ /* 0x000ea4000806007f */
[----:B--2---:R-:W-:Y:S05]  /*16950*/  @!P3 BRA `(.L_x_126) ;  /* 0xfffffffc00f0b947 */ /* 0x004fea000383ffff */
[----:B------:R-:W-:Y:S05]  /*16960*/  BRA `(.L_x_240) ;  /* 0xffffffa400607947 */ /* 0x000fea000383ffff */
.L_x_146:
[----:B-1----:R-:W-:-:S04]  /*16970*/  MOV R3, UR4 ;  /* 0x0000000400037c02 */ /* 0x002fc80008000f00 */
[----:B------:R1:W2:Y:S03]  /*16980*/  SYNCS.PHASECHK.TRANS64.TRYWAIT P0, [R3+URZ+0x88], R0 ;  /* 0x00008800030075a7 */ /* 0x0002a6000800017f */
[----:B--2---:R-:W-:Y:S05]  /*16990*/  @!P0 NANOSLEEP.SYNCS 0x989680 ;  /* 0x009896800000895d */ /* 0x004fea0003900000 */
[----:B------:R-:W2:Y:S02]  /*169a0*/  @!P0 SYNCS.PHASECHK.TRANS64 P0, [R3+URZ+0x88], R0 ;  /* 0x00008800030085a7 */ /* 0x000ea4000800007f */
[----:B--2---:R-:W-:Y:S05]  /*169b0*/  @!P0 BRA `(.L_x_146) ;  /* 0xfffffffc00ec8947 */ /* 0x004fea000383ffff */
[----:B------:R-:W-:Y:S05]  /*169c0*/  BRA `(.L_x_145) ;  /* 0xffffffd4002c7947 */ /* 0x000fea000383ffff */
.L_x_155:
[----:B-1----:R-:W-:-:S04]  /*169d0*/  MOV R5, UR21 ;  /* 0x0000001500057c02 */ /* 0x002fc80008000f00 */
[----:B------:R1:W2:Y:S03]  /*169e0*/  SYNCS.PHASECHK.TRANS64.TRYWAIT P2, [R5+URZ+0x60], R4 ;  /* 0x00006004050075a7 */ /* 0x0002a6000804017f */
[----:B--2---:R-:W-:Y:S05]  /*169f0*/  @!P2 NANOSLEEP.SYNCS 0x989680 ;  /* 0x009896800000a95d */ /* 0x004fea0003900000 */
[----:B------:R-:W2:Y:S02]  /*16a00*/  @!P2 SYNCS.PHASECHK.TRANS64 P2, [R5+URZ+0x60], R4 ;  /* 0x000060040500a5a7 */ /* 0x000ea4000804007f */
[----:B--2---:R-:W-:Y:S05]  /*16a10*/  @!P2 BRA `(.L_x_155) ;  /* 0xfffffffc00eca947 */ /* 0x004fea000383ffff */
[----:B------:R-:W-:Y:S05]  /*16a20*/  BRA `(.L_x_241) ;  /* 0xffffffd800247947 */ /* 0x000fea000383ffff */
.L_x_161:
[----:B-12---:R-:W-:-:S04]  /*16a30*/  IMAD.U32 R5, RZ, RZ, UR21 ;  /* 0x00000015ff057e24 */ /* 0x006fc8000f8e00ff */
[----:B------:R1:W2:Y:S03]  /*16a40*/  SYNCS.PHASECHK.TRANS64.TRYWAIT P2, [R5+URZ+0x68], R4 ;  /* 0x00006804050075a7 */ /* 0x0002a6000804017f */
[----:B--2---:R-:W-:Y:S05]  /*16a50*/  @!P2 NANOSLEEP.SYNCS 0x989680 ;  /* 0x009896800000a95d */ /* 0x004fea0003900000 */
[----:B------:R-:W2:Y:S02]  /*16a60*/  @!P2 SYNCS.PHASECHK.TRANS64 P2, [R5+URZ+0x68], R4 ;  /* 0x000068040500a5a7 */ /* 0x000ea4000804007f */
[----:B--2---:R-:W-:Y:S05]  /*16a70*/  @!P2 BRA `(.L_x_161) ;  /* 0xfffffffc00eca947 */ /* 0x004fea000383ffff */
[----:B------:R-:W-:Y:S05]  /*16a80*/  BRA `(.L_x_242) ;  /* 0xffffffd8006c7947 */ /* 0x000fea000383ffff */
.L_x_167:
[----:B-123--:R-:W-:-:S04]  /*16a90*/  MOV R5, UR21 ;  /* 0x0000001500057c02 */ /* 0x00efc80008000f00 */
[----:B------:R1:W2:Y:S03]  /*16aa0*/  SYNCS.PHASECHK.TRANS64.TRYWAIT P2, [R5+URZ+0x70], R4 ;  /* 0x00007004050075a7 */ /* 0x0002a6000804017f */
[----:B--2---:R-:W-:Y:S05]  /*16ab0*/  @!P2 NANOSLEEP.SYNCS 0x989680 ;  /* 0x009896800000a95d */ /* 0x004fea0003900000 */
[----:B------:R-:W2:Y:S02]  /*16ac0*/  @!P2 SYNCS.PHASECHK.TRANS64 P2, [R5+URZ+0x70], R4 ;  /* 0x000070040500a5a7 */ /* 0x000ea4000804007f */
[----:B--2---:R-:W-:Y:S05]  /*16ad0*/  @!P2 BRA `(.L_x_167) ;  /* 0xfffffffc00eca947 */ /* 0x004fea000383ffff */
[----:B------:R-:W-:Y:S05]  /*16ae0*/  BRA `(.L_x_243) ;  /* 0xffffffd800c07947 */ /* 0x000fea000383ffff */
.L_x_173:
[----:B-1234-:R-:W-:-:S04]  /*16af0*/  MOV R5, UR21 ;  /* 0x0000001500057c02 */ /* 0x01efc80008000f00 */
[----:B------:R1:W2:Y:S03]  /*16b00*/  SYNCS.PHASECHK.TRANS64.TRYWAIT P2, [R5+URZ+0x78], R4 ;  /* 0x00007804050075a7 */ /* 0x0002a6000804017f */
[----:B--2---:R-:W-:Y:S05]  /*16b10*/  @!P2 NANOSLEEP.SYNCS 0x989680 ;  /* 0x009896800000a95d */ /* 0x004fea0003900000 */
[----:B------:R-:W2:Y:S02]  /*16b20*/  @!P2 SYNCS.PHASECHK.TRANS64 P2, [R5+URZ+0x78], R4 ;  /* 0x000078040500a5a7 */ /* 0x000ea4000804007f */
[----:B--2---:R-:W-:Y:S05]  /*16b30*/  @!P2 BRA `(.L_x_173) ;  /* 0xfffffffc00eca947 */ /* 0x004fea000383ffff */
[----:B------:R-:W-:Y:S05]  /*16b40*/  BRA `(.L_x_244) ;  /* 0xffffffdc000c7947 */ /* 0x000fea000383ffff */
.L_x_179:
[----:B-1234-:R-:W-:-:S04]  /*16b50*/  IMAD.U32 R5, RZ, RZ, UR21 ;  /* 0x00000015ff057e24 */ /* 0x01efc8000f8e00ff */
[----:B------:R1:W2:Y:S03]  /*16b60*/  SYNCS.PHASECHK.TRANS64.TRYWAIT P2, [R5+URZ+0x60], R4 ;  /* 0x00006004050075a7 */ /* 0x0002a6000804017f */
[----:B--2---:R-:W-:Y:S05]  /*16b70*/  @!P2 NANOSLEEP.SYNCS 0x989680 ;  /* 0x009896800000a95d */ /* 0x004fea0003900000 */
[----:B------:R-:W2:Y:S02]  /*16b80*/  @!P2 SYNCS.PHASECHK.TRANS64 P2, [R5+URZ+0x60], R4 ;  /* 0x000060040500a5a7 */ /* 0x000ea4000804007f */
[----:B--2---:R-:W-:Y:S05]  /*16b90*/  @!P2 BRA `(.L_x_179) ;  /* 0xfffffffc00eca947 */ /* 0x004fea000383ffff */
[----:B------:R-:W-:Y:S05]  /*16ba0*/  BRA `(.L_x_245) ;  /* 0xffffffdc00607947 */ /* 0x000fea000383ffff */
.L_x_185:
[----:B-1234-:R-:W-:-:S04]  /*16bb0*/  MOV R5, UR21 ;  /* 0x0000001500057c02 */ /* 0x01efc80008000f00 */
[----:B------:R1:W2:Y:S03]  /*16bc0*/  SYNCS.PHASECHK.TRANS64.TRYWAIT P2, [R5+URZ+0x68], R4 ;  /* 0x00006804050075a7 */ /* 0x0002a6000804017f */
[----:B--2---:R-:W-:Y:S05]  /*16bd0*/  @!P2 NANOSLEEP.SYNCS 0x989680 ;  /* 0x009896800000a95d */ /* 0x004fea0003900000 */
[----:B------:R-:W2:Y:S02]  /*16be0*/  @!P2 SYNCS.PHASECHK.TRANS64 P2, [R5+URZ+0x68], R4 ;  /* 0x000068040500a5a7 */ /* 0x000ea4000804007f */
[----:B--2---:R-:W-:Y:S05]  /*16bf0*/  @!P2 BRA `(.L_x_185) ;  /* 0xfffffffc00eca947 */ /* 0x004fea000383ffff */
[----:B------:R-:W-:Y:S05]  /*16c00*/  BRA `(.L_x_246) ;  /* 0xffffffdc00a07947 */ /* 0x000fea000383ffff */
.L_x_191:
[----:B-1234-:R-:W-:-:S04]  /*16c10*/  MOV R5, UR21 ;  /* 0x0000001500057c02 */ /* 0x01efc80008000f00 */
[----:B------:R1:W2:Y:S03]  /*16c20*/  SYNCS.PHASECHK.TRANS64.TRYWAIT P2, [R5+URZ+0x70], R4 ;  /* 0x00007004050075a7 */ /* 0x0002a6000804017f */
[----:B--2---:R-:W-:Y:S05]  /*16c30*/  @!P2 NANOSLEEP.SYNCS 0x989680 ;  /* 0x009896800000a95d */ /* 0x004fea0003900000 */
[----:B------:R-:W2:Y:S02]  /*16c40*/  @!P2 SYNCS.PHASECHK.TRANS64 P2, [R5+URZ+0x70], R4 ;  /* 0x000070040500a5a7 */ /* 0x000ea4000804007f */
[----:B--2---:R-:W-:Y:S05]  /*16c50*/  @!P2 BRA `(.L_x_191) ;  /* 0xfffffffc00eca947 */ /* 0x004fea000383ffff */
[----:B------:R-:W-:Y:S05]  /*16c60*/  BRA `(.L_x_247) ;  /* 0xffffffdc00e87947 */ /* 0x000fea000383ffff */
.L_x_197:
[----:B-1234-:R-:W-:-:S04]  /*16c70*/  IMAD.U32 R5, RZ, RZ, UR21 ;  /* 0x00000015ff057e24 */ /* 0x01efc8000f8e00ff */
[----:B------:R1:W2:Y:S03]  /*16c80*/  SYNCS.PHASECHK.TRANS64.TRYWAIT P2, [R5+URZ+0x78], R4 ;  /* 0x00007804050075a7 */ /* 0x0002a6000804017f */
[----:B--2---:R-:W-:Y:S05]  /*16c90*/  @!P2 NANOSLEEP.SYNCS 0x989680 ;  /* 0x009896800000a95d */ /* 0x004fea0003900000 */
[----:B------:R-:W2:Y:S02]  /*16ca0*/  @!P2 SYNCS.PHASECHK.TRANS64 P2, [R5+URZ+0x78], R4 ;  /* 0x000078040500a5a7 */ /* 0x000ea4000804007f */
[----:B--2---:R-:W-:Y:S05]  /*16cb0*/  @!P2 BRA `(.L_x_197) ;  /* 0xfffffffc00eca947 */ /* 0x004fea000383ffff */
[----:B------:R-:W-:Y:S05]  /*16cc0*/  BRA `(.L_x_248) ;  /* 0xffffffe000247947 */ /* 0x000fea000383ffff */
.L_x_207:
[----:B------:R1:W1:Y:S02]  /*16cd0*/  SYNCS.PHASECHK.TRANS64.TRYWAIT P0, [R0+URZ+0x60], R3 ;  /* 0x00006003000075a7 */ /* 0x000264000800017f */
[----:B-1----:R-:W-:Y:S05]  /*16ce0*/  @!P0 NANOSLEEP.SYNCS 0x989680 ;  /* 0x009896800000895d */ /* 0x002fea0003900000 */
[----:B------:R-:W1:Y:S02]  /*16cf0*/  @!P0 SYNCS.PHASECHK.TRANS64 P0, [R0+URZ+0x60], R3 ;  /* 0x00006003000085a7 */ /* 0x000e64000800007f */
[----:B-1----:R-:W-:Y:S05]  /*16d00*/  @!P0 BRA `(.L_x_207) ;  /* 0xfffffffc00f08947 */ /* 0x002fea000383ffff */
[----:B------:R-:W-:Y:S05]  /*16d10*/  BRA `(.L_x_249) ;  /* 0xffffffe800107947 */ /* 0x000fea000383ffff */
.L_x_209:
[----:B------:R1:W1:Y:S02]  /*16d20*/  SYNCS.PHASECHK.TRANS64.TRYWAIT P0, [R0+URZ+0x68], R3 ;  /* 0x00006803000075a7 */ /* 0x000264000800017f */
[----:B-1----:R-:W-:Y:S05]  /*16d30*/  @!P0 NANOSLEEP.SYNCS 0x989680 ;  /* 0x009896800000895d */ /* 0x002fea0003900000 */
[----:B------:R-:W1:Y:S02]  /*16d40*/  @!P0 SYNCS.PHASECHK.TRANS64 P0, [R0+URZ+0x68], R3 ;  /* 0x00006803000085a7 */ /* 0x000e64000800007f */
[----:B-1----:R-:W-:Y:S05]  /*16d50*/  @!P0 BRA `(.L_x_209) ;  /* 0xfffffffc00f08947 */ /* 0x002fea000383ffff */
[----:B------:R-:W-:Y:S05]  /*16d60*/  BRA `(.L_x_250) ;  /* 0xffffffe8000c7947 */ /* 0x000fea000383ffff */
.L_x_211:
[----:B------:R1:W1:Y:S02]  /*16d70*/  SYNCS.PHASECHK.TRANS64.TRYWAIT P0, [R0+URZ+0x70], R3 ;  /* 0x00007003000075a7 */ /* 0x000264000800017f */
[----:B-1----:R-:W-:Y:S05]  /*16d80*/  @!P0 NANOSLEEP.SYNCS 0x989680 ;  /* 0x009896800000895d */ /* 0x002fea0003900000 */
[----:B------:R-:W1:Y:S02]  /*16d90*/  @!P0 SYNCS.PHASECHK.TRANS64 P0, [R0+URZ+0x70], R3 ;  /* 0x00007003000085a7 */ /* 0x000e64000800007f */
[----:B-1----:R-:W-:Y:S05]  /*16da0*/  @!P0 BRA `(.L_x_211) ;  /* 0xfffffffc00f08947 */ /* 0x002fea000383ffff */
[----:B------:R-:W-:Y:S05]  /*16db0*/  BRA `(.L_x_251) ;  /* 0xffffffe800087947 */ /* 0x000fea000383ffff */
.L_x_215:
[----:B------:R-:W-:Y:S01]  /*16dc0*/  BSSY B1, `(.L_x_252) ;  /* 0x0000006000017945 */ /* 0x000fe20003800000 */
[----:B------:R-:W-:-:S07]  /*16dd0*/  MOV R15, 0xffffffff ;  /* 0xffffffff000f7802 */ /* 0x000fce0000000f00 */
[----:B------:R-:W-:Y:S05]  /*16de0*/  WARPSYNC.COLLECTIVE R15, `(.L_x_253) ;  /* 0x000000000f0c7348 */ /* 0x000fea0003c00000 */
[----:B------:R-:W-:Y:S02]  /*16df0*/  ELECT P6, UR62, PT ;  /* 0x00000000003e782f */ /* 0x000fe400038c0000 */
[----:B------:R-:W-:Y:S01]  /*16e00*/  MOV R14, UR62 ;  /* 0x0000003e000e7c02 */ /* 0x000fe20008000f00 */
[----:B------:R-:W-:Y:S10]  /*16e10*/  ENDCOLLECTIVE ;  /* 0x000000000000791b */ /* 0x000ff40003800000 */
.L_x_253:
[----:B------:R-:W-:Y:S05]  /*16e20*/  BSYNC B1 ;  /* 0x0000000000017941 */ /* 0x000fea0003800000 */
.L_x_252:
[----:B------:R-:W-:Y:S05]  /*16e30*/  BRA `(.L_x_254) ;  /* 0xffffffe800847947 */ /* 0x000fea000383ffff */
.L_x_218:
[----:B--2---:R2:W3:Y:S02]  /*16e40*/  SYNCS.PHASECHK.TRANS64.TRYWAIT P1, [R15+URZ+0x20], R8 ;  /* 0x000020080f0075a7 */ /* 0x0044e4000802017f */
[----:B---3--:R-:W-:Y:S05]  /*16e50*/  @!P1 NANOSLEEP.SYNCS 0x989680 ;  /* 0x009896800000995d */ /* 0x008fea0003900000 */
[----:B------:R-:W3:Y:S02]  /*16e60*/  @!P1 SYNCS.PHASECHK.TRANS64 P1, [R15+URZ+0x20], R8 ;  /* 0x000020080f0095a7 */ /* 0x000ee4000802007f */
[----:B---3--:R-:W-:Y:S05]  /*16e70*/  @!P1 BRA `(.L_x_218) ;  /* 0xfffffffc00f09947 */ /* 0x008fea000383ffff */
[----:B------:R-:W-:Y:S05]  /*16e80*/  BRA `(.L_x_255) ;  /* 0xffffffe800b87947 */ /* 0x000fea000383ffff */
.L_x_227:
[----:B------:R-:W-:Y:S01]  /*16e90*/  BSSY B0, `(.L_x_256) ;  /* 0x0000006000007945 */ /* 0x000fe20003800000 */
[----:B------:R-:W-:-:S07]  /*16ea0*/  MOV R15, 0xffffffff ;  /* 0xffffffff000f7802 */ /* 0x000fce0000000f00 */
[----:B------:R-:W-:Y:S05]  /*16eb0*/  WARPSYNC.COLLECTIVE R15, `(.L_x_257) ;  /* 0x000000000f0c7348 */ /* 0x000fea0003c00000 */
[----:B------:R-:W-:Y:S02]  /*16ec0*/  ELECT P6, UR62, PT ;  /* 0x00000000003e782f */ /* 0x000fe400038c0000 */
[----:B------:R-:W-:Y:S01]  /*16ed0*/  MOV R14, UR62 ;  /* 0x0000003e000e7c02 */ /* 0x000fe20008000f00 */
[----:B------:R-:W-:Y:S10]  /*16ee0*/  ENDCOLLECTIVE ;  /* 0x000000000000791b */ /* 0x000ff40003800000 */
.L_x_257:
[----:B------:R-:W-:Y:S05]  /*16ef0*/  BSYNC B0 ;  /* 0x0000000000007941 */ /* 0x000fea0003800000 */
.L_x_256:
[----:B------:R-:W-:Y:S05]  /*16f00*/  BRA `(.L_x_258) ;  /* 0xfffffff400147947 */ /* 0x000fea000383ffff */
.L_x_229:
[----:B-1----:R1:W2:Y:S02]  /*16f10*/  SYNCS.PHASECHK.TRANS64.TRYWAIT P0, [R7+URZ], R4 ;  /* 0x00000004070075a7 */ /* 0x0022a4000800017f */
[----:B--2---:R-:W-:Y:S05]  /*16f20*/  @!P0 NANOSLEEP.SYNCS 0x989680 ;  /* 0x009896800000895d */ /* 0x004fea0003900000 */
[----:B------:R-:W2:Y:S02]  /*16f30*/  @!P0 SYNCS.PHASECHK.TRANS64 P0, [R7+URZ], R4 ;  /* 0x00000004070085a7 */ /* 0x000ea4000800007f */
[----:B--2---:R-:W-:Y:S05]  /*16f40*/  @!P0 BRA `(.L_x_229) ;  /* 0xfffffffc00f08947 */ /* 0x004fea000383ffff */
[----:B------:R-:W-:Y:S05]  /*16f50*/  BRA `(.L_x_259) ;  /* 0xfffffff400547947 */ /* 0x000fea000383ffff */
.L_x_230:
[----:B-1----:R1:W2:Y:S02]  /*16f60*/  SYNCS.PHASECHK.TRANS64.TRYWAIT P0, [R6+URZ], R3 ;  /* 0x00000003060075a7 */ /* 0x0022a4000800017f */
[----:B--2---:R-:W-:Y:S05]  /*16f70*/  @!P0 NANOSLEEP.SYNCS 0x989680 ;  /* 0x009896800000895d */ /* 0x004fea0003900000 */
[----:B------:R-:W2:Y:S02]  /*16f80*/  @!P0 SYNCS.PHASECHK.TRANS64 P0, [R6+URZ], R3 ;  /* 0x00000003060085a7 */ /* 0x000ea4000800007f */
[----:B--2---:R-:W-:Y:S05]  /*16f90*/  @!P0 BRA `(.L_x_230) ;  /* 0xfffffffc00f08947 */ /* 0x004fea000383ffff */
[----:B------:R-:W-:Y:S05]  /*16fa0*/  BRA `(.L_x_260) ;  /* 0xfffffff400647947 */ /* 0x000fea000383ffff */
.L_x_231:
[----:B--2---:R2:W3:Y:S02]  /*16fb0*/  SYNCS.PHASECHK.TRANS64.TRYWAIT P0, [R7+URZ], R4 ;  /* 0x00000004070075a7 */ /* 0x0044e4000800017f */
[----:B---3--:R-:W-:Y:S05]  /*16fc0*/  @!P0 NANOSLEEP.SYNCS 0x989680 ;  /* 0x009896800000895d */ /* 0x008fea0003900000 */
[----:B------:R-:W3:Y:S02]  /*16fd0*/  @!P0 SYNCS.PHASECHK.TRANS64 P0, [R7+URZ], R4 ;  /* 0x00000004070085a7 */ /* 0x000ee4000800007f */
[----:B---3--:R-:W-:Y:S05]  /*16fe0*/  @!P0 BRA `(.L_x_231) ;  /* 0xfffffffc00f08947 */ /* 0x008fea000383ffff */
[----:B------:R-:W-:Y:S05]  /*16ff0*/  BRA `(.L_x_261) ;  /* 0xfffffff4006c7947 */ /* 0x000fea000383ffff */
.L_x_262:
[----:B------:R-:W-:-:S00]  /*17000*/  BRA `(.L_x_262) ;  /* 0xfffffffc00fc7947 */ /* 0x000fc0000383ffff */
[----:B------:R-:W-:-:S00]  /*17010*/  NOP ;  /* 0x0000000000007918 */ /* 0x000fc00000000000 */
        /* <DEDUP_REMOVED lines=14> */
.L_x_263:


//--------------------- .nv.global.init           --------------------------
	.section	.nv.global.init,"aw",@progbits
.nv.global.init:
	.type		$str$22,@object
	.size		$str$22,($str$26 - $str$22)
$str$22:
        /*0000*/ 	.byte	0x6b, 0x5f, 0x74, 0x69, 0x6c, 0x65, 0x5f, 0x63, 0x6f, 0x75, 0x6e, 0x74, 0x20, 0x3e, 0x3d, 0x20
        /*0010*/ 	.byte	0x31, 0x00
	.type		$str$26,@object
	.size		$str$26,($str$27 - $str$26)
$str$26:
        /*0012*/ 	.byte	0x28, 0x61, 0x64, 0x64, 0x72, 0x65, 0x73, 0x73, 0x20, 0x26, 0x20, 0x6d, 0x61, 0x73, 0x6b, 0x29
        /*0022*/ 	.byte	0x20, 0x3d, 0x3d, 0x20, 0x30, 0x00
	.type		$str$27,@object
	.size		$str$27,($str$23 - $str$27)
$str$27:
        /*0028*/ 	.byte	0x2f, 0x74, 0x6d, 0x70, 0x2f, 0x63, 0x75, 0x74, 0x6c, 0x61, 0x73, 0x73, 0x5f, 0x73, 0x77, 0x65
        /*0038*/ 	.byte	0x65, 0x70, 0x5f, 0x73, 0x72, 0x63, 0x2f, 0x69, 0x6e, 0x63, 0x6c, 0x75, 0x64, 0x65, 0x2f, 0x63
        /*0048*/ 	.byte	0x75, 0x74, 0x65, 0x2f, 0x70, 0x6f, 0x69, 0x6e, 0x74, 0x65, 0x72, 0x5f, 0x66, 0x6c, 0x61, 0x67
        /*0058*/ 	.byte	0x67, 0x65, 0x64, 0x2e, 0x68, 0x70, 0x70, 0x00
	.type		$str$23,@object
	.size		$str$23,(__unnamed_2 - $str$23)
$str$23:
        /*0060*/ 	.byte	0x2f, 0x74, 0x6d, 0x70, 0x2f, 0x63, 0x75, 0x74, 0x6c, 0x61, 0x73, 0x73, 0x5f, 0x73, 0x77, 0x65
        /*0070*/ 	.byte	0x65, 0x70, 0x5f, 0x73, 0x72, 0x63, 0x2f, 0x69, 0x6e, 0x63, 0x6c, 0x75, 0x64, 0x65, 0x2f, 0x63
        /*0080*/ 	.byte	0x75, 0x74, 0x6c, 0x61, 0x73, 0x73, 0x2f, 0x67, 0x65, 0x6d, 0x6d, 0x2f, 0x63, 0x6f, 0x6c, 0x6c
        /*0090*/ 	.byte	0x65, 0x63, 0x74, 0x69, 0x76, 0x65, 0x2f, 0x73, 0x6d, 0x39, 0x30, 0x5f, 0x6d, 0x6d, 0x61, 0x5f
        /*00a0*/ 	.byte	0x74, 0x6d, 0x61, 0x5f, 0x67, 0x6d, 0x6d, 0x61, 0x5f, 0x73, 0x73, 0x5f, 0x77, 0x61, 0x72, 0x70
        /*00b0*/ 	.byte	0x73, 0x70, 0x65, 0x63, 0x69, 0x61, 0x6c, 0x69, 0x7a, 0x65, 0x64, 0x2e, 0x68, 0x70, 0x70, 0x00
	.type		__unnamed_2,@object
	.size		__unnamed_2,(__unnamed_1 - __unnamed_2)
__unnamed_2:
        /*00c0*/ 	.byte	0x61, 0x75, 0x74, 0x6f, 0x20, 0x63, 0x75, 0x74, 0x65, 0x3a, 0x3a, 0x61, 0x73, 0x5f, 0x70, 0x6f
        /* <DEDUP_REMOVED lines=27> */
        /*0280*/ 	.byte	0x3c, 0x34, 0x30, 0x39, 0x36, 0x3e, 0x3e, 0x3e, 0x3e, 0x3e, 0x5d, 0x00
	.type		__unnamed_1,@object
	.size		__unnamed_1,(.L_0 - __unnamed_1)
__unnamed_1:
        /* <DEDUP_REMOVED lines=181> */
        /*0ddc*/ 	.byte	0x6e, 0x74, 0x69, 0x74, 0x79, 0x5d, 0x00
.L_0:


//--------------------- .nv.shared._ZN7cutlass13device_kernelINS_4gemm6kernel13GemmUniversalIN4cute5tupleIJiiiiEEENS1_10collective13CollectiveMmaINS1_34MainloopSm90TmaGmmaWarpSpecializedILi4ENS5_IJNS4_1CILi1EEESB_SB_EEENS1_35KernelTmaWarpSpecializedCooperativeEEENS5_IJNSA_ILi256EEENSA_ILi128EEENSA_ILi64EEEEEENS_10bfloat16_tENS5_IJlSB_lEEESJ_SK_NS4_8TiledMMAINS4_8MMA_AtomIJNS4_4SM904GMMA28MMA_64x128x16_F32BF16BF16_SSILNSO_5MajorE0ELSQ_0ELNSO_7ScaleInE1ELSR_1EEEEEENS4_6LayoutINS5_IJNSA_ILi2EEESB_SB_EEENS5_IJSB_NSA_ILi0EEESX_EEEEENS5_IJNS4_10UnderscoreES10_S10_EEEEENS4_13SM90_TMA_LOADENS4_14ComposedLayoutINS4_7SwizzleILi3ELi4ELi3EEENS4_18smem_ptr_flag_bitsILi16EEENSU_INS5_IJNSA_ILi8EEESH_EEENS5_IJSH_SB_EEEEEEEvNS4_8identityES13_S1D_vS1E_EENS_8epilogue10collective18CollectiveEpilogueINS1G_22Sm90TmaWarpSpecializedILi4ELi2ELi16ELb1ELb0EEEJSI_NS5_IJSG_NSA_ILi32EEEEEESJ_SK_SJ_SK_NS1G_6fusion15FusionCallbacksIS1K_NS1N_13LinCombEltActINS1G_6thread4GELUESJ_fSJ_fLNS_15FloatRoundStyleE2EEESI_S1M_JEEES13_NS14_INS15_ILi2ELi4ELi3EEES18_NSU_INS5_IJS19_S1L_EEENS5_IJS1L_SB_EEEEEEENS4_17SM75_U32x4_LDSM_NENS4_14SM90_TMA_STOREES1Z_NS4_17SM90_U32x4_STSM_NENS4_9Copy_AtomIJS22_NS_6half_tEEEEvEEEvvEEEEvNT_6ParamsE --------------------------
	.section	.nv.shared._ZN7cutlass13device_kernelINS_4gemm6kernel13GemmUniversalIN4cute5tupleIJiiiiEEENS1_10collective13CollectiveMmaINS1_34MainloopSm90TmaGmmaWarpSpecializedILi4ENS5_IJNS4_1CILi1EEESB_SB_EEENS1_35KernelTmaWarpSpecializedCooperativeEEENS5_IJNSA_ILi256EEENSA_ILi128EEENSA_ILi64EEEEEENS_10bfloat16_tENS5_IJlSB_lEEESJ_SK_NS4_8TiledMMAINS4_8MMA_AtomIJNS4_4SM904GMMA28MMA_64x128x16_F32BF16BF16_SSILNSO_5MajorE0ELSQ_0ELNSO_7ScaleInE1ELSR_1EEEEEENS4_6LayoutINS5_IJNSA_ILi2EEESB_SB_EEENS5_IJSB_NSA_ILi0EEESX_EEEEENS5_IJNS4_10UnderscoreES10_S10_EEEEENS4_13SM90_TMA_LOADENS4_14ComposedLayoutINS4_7SwizzleILi3ELi4ELi3EEENS4_18smem_ptr_flag_bitsILi16EEENSU_INS5_IJNSA_ILi8EEESH_EEENS5_IJSH_SB_EEEEEEEvNS4_8identityES13_S1D_vS1E_EENS_8epilogue10collective18CollectiveEpilogueINS1G_22Sm90TmaWarpSpecializedILi4ELi2ELi16ELb1ELb0EEEJSI_NS5_IJSG_NSA_ILi32EEEEEESJ_SK_SJ_SK_NS1G_6fusion15FusionCallbacksIS1K_NS1N_13LinCombEltActINS1G_6thread4GELUESJ_fSJ_fLNS_15FloatRoundStyleE2EEESI_S1M_JEEES13_NS14_INS15_ILi2ELi4ELi3EEES18_NSU_INS5_IJS19_S1L_EEENS5_IJS1L_SB_EEEEEEENS4_17SM75_U32x4_LDSM_NENS4_14SM90_TMA_STOREES1Z_NS4_17SM90_U32x4_STSM_NENS4_9Copy_AtomIJS22_NS_6half_tEEEEvEEEvvEEEEvNT_6ParamsE,"aw",@nobits
	.sectionflags	@""
	.align	16
	.zero		1024


//--------------------- .nv.shared.reserved.0     --------------------------
	.section	.nv.shared.reserved.0,"aw",@nobits
	.weak		__nv_reservedSMEM_offset_0_alias
	.size		__nv_reservedSMEM_offset_0_alias, 0, 0
	.other		__nv_reservedSMEM_offset_0_alias,@"STO_CUDA_RESERVED_SHARED STV_DEFAULT"
__nv_reservedSMEM_offset_0_alias:
	.zero		0


//--------------------- .nv.global                --------------------------
	.section	.nv.global,"aw",@nobits
.nv.global:
	.type		_ZN39_INTERNAL_b1654a21_4_k_cu_c92c1272_27944cute1_E,@object
	.size		_ZN39_INTERNAL_b1654a21_4_k_cu_c92c1272_27944cute1_E,(_ZN39_INTERNAL_b1654a21_4_k_cu_c92c1272_27944cuda3std3__45__cpo6cbeginE - _ZN39_INTERNAL_b1654a21_4_k_cu_c92c1272_27944cute1_E)
_ZN39_INTERNAL_b1654a21_4_k_cu_c92c1272_27944cute1_E:
	.zero		1
	.type		_ZN39_INTERNAL_b1654a21_4_k_cu_c92c1272_27944cuda3std3__45__cpo6cbeginE,@object
	.size		_ZN39_INTERNAL_b1654a21_4_k_cu_c92c1272_27944cuda3std3__45__cpo6cbeginE,(_ZN39_INTERNAL_b1654a21_4_k_cu_c92c1272_27944cuda3std3__48in_placeE - _ZN39_INTERNAL_b1654a21_4_k_cu_c92c1272_27944cuda3std3__45__cpo6cbeginE)
_ZN39_INTERNAL_b1654a21_4_k_cu_c92c1272_27944cuda3std3__45__cpo6cbeginE:
	.zero		1
	.type		_ZN39_INTERNAL_b1654a21_4_k_cu_c92c1272_27944cuda3std3__48in_placeE,@object
	.size		_ZN39_INTERNAL_b1654a21_4_k_cu_c92c1272_27944cuda3std3__48in_placeE,(_ZN39_INTERNAL_b1654a21_4_k_cu_c92c1272_27944cuda3std6ranges3__45__cpo9iter_moveE - _ZN39_INTERNAL_b1654a21_4_k_cu_c92c1272_27944cuda3std3__48in_placeE)
_ZN39_INTERNAL_b1654a21_4_k_cu_c92c1272_27944cuda3std3__48in_placeE:
	.zero		1
	.type		_ZN39_INTERNAL_b1654a21_4_k_cu_c92c1272_27944cuda3std6ranges3__45__cpo9iter_moveE,@object
	.size		_ZN39_INTERNAL_b1654a21_4_k_cu_c92c1272_27944cuda3std6ranges3__45__cpo9iter_moveE,(_ZN39_INTERNAL_b1654a21_4_k_cu_c92c1272_27944cuda3std3__45__cpo5beginE - _ZN39_INTERNAL_b1654a21_4_k_cu_c92c1272_27944cuda3std6ranges3__45__cpo9iter_moveE)
_ZN39_INTERNAL_b1654a21_4_k_cu_c92c1272_27944cuda3std6ranges3__45__cpo9iter_moveE:
	.zero		1
	.type		_ZN39_INTERNAL_b1654a21_4_k_cu_c92c1272_27944cuda3std3__45__cpo5beginE,@object
	.size		_ZN39_INTERNAL_b1654a21_4_k_cu_c92c1272_27944cuda3std3__45__cpo5beginE,(_ZN39_INTERNAL_b1654a21_4_k_cu_c92c1272_27944cuda3std3__441_GLOBAL__N__b1654a21_4_k_cu_c92c1272_27946ignoreE - _ZN39_INTERNAL_b1654a21_4_k_cu_c92c1272_27944cuda3std3__45__cpo5beginE)
_ZN39_INTERNAL_b1654a21_4_k_cu_c92c1272_27944cuda3std3__45__cpo5beginE:
	.zero		1
	.type		_ZN39_INTERNAL_b1654a21_4_k_cu_c92c1272_27944cuda3std3__441_GLOBAL__N__b1654a21_4_k_cu_c92c1272_27946ignoreE,@object
	.size		_ZN39_INTERNAL_b1654a21_4_k_cu_c92c1272_27944cuda3std3__441_GLOBAL__N__b1654a21_4_k_cu_c92c1272_27946ignoreE,(_ZN39_INTERNAL_b1654a21_4_k_cu_c92c1272_27944cute7productE - _ZN39_INTERNAL_b1654a21_4_k_cu_c92c1272_27944cuda3std3__441_GLOBAL__N__b1654a21_4_k_cu_c92c1272_27946ignoreE)
_ZN39_INTERNAL_b1654a21_4_k_cu_c92c1272_27944cuda3std3__441_GLOBAL__N__b1654a21_4_k_cu_c92c1272_27946ignoreE:
	.zero		1
	.type		_ZN39_INTERNAL_b1654a21_4_k_cu_c92c1272_27944cute7productE,@object
	.size		_ZN39_INTERNAL_b1654a21_4_k_cu_c92c1272_27944cute7productE,(_ZN39_INTERNAL_b1654a21_4_k_cu_c92c1272_27944cuda3std3__45__cpo3endE - _ZN39_INTERNAL_b1654a21_4_k_cu_c92c1272_27944cute7productE)
_ZN39_INTERNAL_b1654a21_4_k_cu_c92c1272_27944cute7productE:
	.zero		1
	.type		_ZN39_INTERNAL_b1654a21_4_k_cu_c92c1272_27944cuda3std3__45__cpo3endE,@object
	.size		_ZN39_INTERNAL_b1654a21_4_k_cu_c92c1272_27944cuda3std3__45__cpo3endE,(_ZN39_INTERNAL_b1654a21_4_k_cu_c92c1272_27944cuda3std3__419piecewise_constructE - _ZN39_INTERNAL_b1654a21_4_k_cu_c92c1272_27944cuda3std3__45__cpo3endE)
_ZN39_INTERNAL_b1654a21_4_k_cu_c92c1272_27944cuda3std3__45__cpo3endE:
	.zero		1
	.type		_ZN39_INTERNAL_b1654a21_4_k_cu_c92c1272_27944cuda3std3__419piecewise_constructE,@object
	.size		_ZN39_INTERNAL_b1654a21_4_k_cu_c92c1272_27944cuda3std3__419piecewise_constructE,(_ZN39_INTERNAL_b1654a21_4_k_cu_c92c1272_27944cuda3std3__45__cpo4cendE - _ZN39_INTERNAL_b1654a21_4_k_cu_c92c1272_27944cuda3std3__419piecewise_constructE)
_ZN39_INTERNAL_b1654a21_4_k_cu_c92c1272_27944cuda3std3__419piecewise_constructE:
	.zero		1
	.type		_ZN39_INTERNAL_b1654a21_4_k_cu_c92c1272_27944cuda3std3__45__cpo4cendE,@object
	.size		_ZN39_INTERNAL_b1654a21_4_k_cu_c92c1272_27944cuda3std3__45__cpo4cendE,(_ZN39_INTERNAL_b1654a21_4_k_cu_c92c1272_27944cuda3std6ranges3__45__cpo4swapE - _ZN39_INTERNAL_b1654a21_4_k_cu_c92c1272_27944cuda3std3__45__cpo4cendE)
_ZN39_INTERNAL_b1654a21_4_k_cu_c92c1272_27944cuda3std3__45__cpo4cendE:
	.zero		1
	.type		_ZN39_INTERNAL_b1654a21_4_k_cu_c92c1272_27944cuda3std6ranges3__45__cpo4swapE,@object
	.size		_ZN39_INTERNAL_b1654a21_4_k_cu_c92c1272_27944cuda3std6ranges3__45__cpo4swapE,(.L_9 - _ZN39_INTERNAL_b1654a21_4_k_cu_c92c1272_27944cuda3std6ranges3__45__cpo4swapE)
_ZN39_INTERNAL_b1654a21_4_k_cu_c92c1272_27944cuda3std6ranges3__45__cpo4swapE:
	.zero		1
.L_9:


//--------------------- .nv.constant0._ZN7cutlass13device_kernelINS_4gemm6kernel13GemmUniversalIN4cute5tupleIJiiiiEEENS1_10collective13CollectiveMmaINS1_34MainloopSm90TmaGmmaWarpSpecializedILi4ENS5_IJNS4_1CILi1EEESB_SB_EEENS1_35KernelTmaWarpSpecializedCooperativeEEENS5_IJNSA_ILi256EEENSA_ILi128EEENSA_ILi64EEEEEENS_10bfloat16_tENS5_IJlSB_lEEESJ_SK_NS4_8TiledMMAINS4_8MMA_AtomIJNS4_4SM904GMMA28MMA_64x128x16_F32BF16BF16_SSILNSO_5MajorE0ELSQ_0ELNSO_7ScaleInE1ELSR_1EEEEEENS4_6LayoutINS5_IJNSA_ILi2EEESB_SB_EEENS5_IJSB_NSA_ILi0EEESX_EEEEENS5_IJNS4_10UnderscoreES10_S10_EEEEENS4_13SM90_TMA_LOADENS4_14ComposedLayoutINS4_7SwizzleILi3ELi4ELi3EEENS4_18smem_ptr_flag_bitsILi16EEENSU_INS5_IJNSA_ILi8EEESH_EEENS5_IJSH_SB_EEEEEEEvNS4_8identityES13_S1D_vS1E_EENS_8epilogue10collective18CollectiveEpilogueINS1G_22Sm90TmaWarpSpecializedILi4ELi2ELi16ELb1ELb0EEEJSI_NS5_IJSG_NSA_ILi32EEEEEESJ_SK_SJ_SK_NS1G_6fusion15FusionCallbacksIS1K_NS1N_13LinCombEltActINS1G_6thread4GELUESJ_fSJ_fLNS_15FloatRoundStyleE2EEESI_S1M_JEEES13_NS14_INS15_ILi2ELi4ELi3EEES18_NSU_INS5_IJS19_S1L_EEENS5_IJS1L_SB_EEEEEEENS4_17SM75_U32x4_LDSM_NENS4_14SM90_TMA_STOREES1Z_NS4_17SM90_U32x4_STSM_NENS4_9Copy_AtomIJS22_NS_6half_tEEEEvEEEvvEEEEvNT_6ParamsE --------------------------
	.section	.nv.constant0._ZN7cutlass13device_kernelINS_4gemm6kernel13GemmUniversalIN4cute5tupleIJiiiiEEENS1_10collective13CollectiveMmaINS1_34MainloopSm90TmaGmmaWarpSpecializedILi4ENS5_IJNS4_1CILi1EEESB_SB_EEENS1_35KernelTmaWarpSpecializedCooperativeEEENS5_IJNSA_ILi256EEENSA_ILi128EEENSA_ILi64EEEEEENS_10bfloat16_tENS5_IJlSB_lEEESJ_SK_NS4_8TiledMMAINS4_8MMA_AtomIJNS4_4SM904GMMA28MMA_64x128x16_F32BF16BF16_SSILNSO_5MajorE0ELSQ_0ELNSO_7ScaleInE1ELSR_1EEEEEENS4_6LayoutINS5_IJNSA_ILi2EEESB_SB_EEENS5_IJSB_NSA_ILi0EEESX_EEEEENS5_IJNS4_10UnderscoreES10_S10_EEEEENS4_13SM90_TMA_LOADENS4_14ComposedLayoutINS4_7SwizzleILi3ELi4ELi3EEENS4_18smem_ptr_flag_bitsILi16EEENSU_INS5_IJNSA_ILi8EEESH_EEENS5_IJSH_SB_EEEEEEEvNS4_8identityES13_S1D_vS1E_EENS_8epilogue10collective18CollectiveEpilogueINS1G_22Sm90TmaWarpSpecializedILi4ELi2ELi16ELb1ELb0EEEJSI_NS5_IJSG_NSA_ILi32EEEEEESJ_SK_SJ_SK_NS1G_6fusion15FusionCallbacksIS1K_NS1N_13LinCombEltActINS1G_6thread4GELUESJ_fSJ_fLNS_15FloatRoundStyleE2EEESI_S1M_JEEES13_NS14_INS15_ILi2ELi4ELi3EEES18_NSU_INS5_IJS19_S1L_EEENS5_IJS1L_SB_EEEEEEENS4_17SM75_U32x4_LDSM_NENS4_14SM90_TMA_STOREES1Z_NS4_17SM90_U32x4_STSM_NENS4_9Copy_AtomIJS22_NS_6half_tEEEEvEEEvvEEEEvNT_6ParamsE,"a",@progbits
	.sectionflags	@""
	.align	4
.nv.constant0._ZN7cutlass13device_kernelINS_4gemm6kernel13GemmUniversalIN4cute5tupleIJiiiiEEENS1_10collective13CollectiveMmaINS1_34MainloopSm90TmaGmmaWarpSpecializedILi4ENS5_IJNS4_1CILi1EEESB_SB_EEENS1_35KernelTmaWarpSpecializedCooperativeEEENS5_IJNSA_ILi256EEENSA_ILi128EEENSA_ILi64EEEEEENS_10bfloat16_tENS5_IJlSB_lEEESJ_SK_NS4_8TiledMMAINS4_8MMA_AtomIJNS4_4SM904GMMA28MMA_64x128x16_F32BF16BF16_SSILNSO_5MajorE0ELSQ_0ELNSO_7ScaleInE1ELSR_1EEEEEENS4_6LayoutINS5_IJNSA_ILi2EEESB_SB_EEENS5_IJSB_NSA_ILi0EEESX_EEEEENS5_IJNS4_10UnderscoreES10_S10_EEEEENS4_13SM90_TMA_LOADENS4_14ComposedLayoutINS4_7SwizzleILi3ELi4ELi3EEENS4_18smem_ptr_flag_bitsILi16EEENSU_INS5_IJNSA_ILi8EEESH_EEENS5_IJSH_SB_EEEEEEEvNS4_8identityES13_S1D_vS1E_EENS_8epilogue10collective18CollectiveEpilogueINS1G_22Sm90TmaWarpSpecializedILi4ELi2ELi16ELb1ELb0EEEJSI_NS5_IJSG_NSA_ILi32EEEEEESJ_SK_SJ_SK_NS1G_6fusion15FusionCallbacksIS1K_NS1N_13LinCombEltActINS1G_6thread4GELUESJ_fSJ_fLNS_15FloatRoundStyleE2EEESI_S1M_JEEES13_NS14_INS15_ILi2ELi4ELi3EEES18_NSU_INS5_IJS19_S1L_EEENS5_IJS1L_SB_EEEEEEENS4_17SM75_U32x4_LDSM_NENS4_14SM90_TMA_STOREES1Z_NS4_17SM90_U32x4_STSM_NENS4_9Copy_AtomIJS22_NS_6half_tEEEEvEEEvvEEEEvNT_6ParamsE:
	.zero		2432


//--------------------- SYMBOLS --------------------------

	.type		.nv.reservedSmem.offset0,@object
	.size		.nv.reservedSmem.offset0,0x4
	.type		__assertfail,@function
